	.target	sm_90a

	.elftype	@"ET_EXEC"


//--------------------- .note.nv.tkinfo           --------------------------
	.section	.note.nv.tkinfo,"",@"SHT_NOTE"
	.sectionflags	@"SHF_NOTE_NV_TKINFO"
	.tkinfo
        /*0018*/ 	.word	0x00000002
        /*0030*/ 	.string	""
        /*0030*/ 	.string	"ptxas"
        /*0030*/ 	.string	"Cuda compilation tools, release 13.0, V13.0.88"
        /*0030*/ 	.string	"Build cuda_13.0.r13.0/compiler.36424714_0"
        /*0030*/ 	.string	"-v  -suppress-debug-info  -lineinfo  -arch sm_90a "



//--------------------- .note.nv.cuinfo           --------------------------
	.section	.note.nv.cuinfo,"",@"SHT_NOTE"
	.sectionflags	@"SHF_NOTE_NV_CUINFO"
        /*0018*/ 	.short	0x0002
        /*001a*/ 	.short	0x005a
        /*001c*/ 	.short	0x0082
	.zero		2


//--------------------- .nv.info                  --------------------------
	.section	.nv.info,"",@"SHT_CUDA_INFO"
	.align	4


	//----- nvinfo : EIATTR_REGCOUNT
	.align		4
        /*0000*/ 	.byte	0x04, 0x2f
        /*0002*/ 	.short	(.L_1 - .L_0)
	.align		4
.L_0:
        /*0004*/ 	.word	index@(matmul_kernel)
        /*0008*/ 	.word	0x000000ff


	//----- nvinfo : EIATTR_FRAME_SIZE
	.align		4
.L_1:
        /*000c*/ 	.byte	0x04, 0x11
        /*000e*/ 	.short	(.L_3 - .L_2)
	.align		4
.L_2:
        /*0010*/ 	.word	index@(matmul_kernel)
        /*0014*/ 	.word	0x00000158


	//----- nvinfo : EIATTR_MIN_STACK_SIZE
	.align		4
.L_3:
        /*0018*/ 	.byte	0x04, 0x12
        /*001a*/ 	.short	(.L_5 - .L_4)
	.align		4
.L_4:
        /*001c*/ 	.word	index@(matmul_kernel)
        /*0020*/ 	.word	0x00000158
.L_5:


//--------------------- .nv.compat                --------------------------
	.section	.nv.compat,"",@"SHT_CUDA_COMPAT_INFO"
	.align	4
        /*0000*/ 	.byte	0x02, 0x09, 0x01, 0x00, 0x02, 0x02, 0x04, 0x00, 0x02, 0x05, 0x05, 0x00, 0x03, 0x07, 0x01, 0x01
        /*0010*/ 	.byte	0x02, 0x03, 0x00, 0x00, 0x02, 0x06, 0x01, 0x00, 0x04, 0x0b, 0x08, 0x00, 0x00, 0x00, 0x00, 0x00
        /*0020*/ 	.byte	0x00, 0x00, 0x00, 0x00


//--------------------- .nv.info.matmul_kernel    --------------------------
	.section	.nv.info.matmul_kernel,"",@"SHT_CUDA_INFO"
	.sectionflags	@""
	.align	4


	//----- nvinfo : EIATTR_CUDA_API_VERSION
	.align		4
        /*0000*/ 	.byte	0x04, 0x37
        /*0002*/ 	.short	(.L_7 - .L_6)
.L_6:
        /*0004*/ 	.word	0x00000082


	//----- nvinfo : EIATTR_KPARAM_INFO
	.align		4
.L_7:
        /*0008*/ 	.byte	0x04, 0x17
        /*000a*/ 	.short	(.L_9 - .L_8)
.L_8:
        /*000c*/ 	.word	0x00000000
        /*0010*/ 	.short	0x000d
        /*0012*/ 	.short	0x0048
        /*0014*/ 	.byte	0x00, 0xf4, 0x21, 0x00


	//----- nvinfo : EIATTR_KPARAM_INFO
	.align		4
.L_9:
        /*0018*/ 	.byte	0x04, 0x17
        /*001a*/ 	.short	(.L_11 - .L_10)
.L_10:
        /*001c*/ 	.word	0x00000000
        /*0020*/ 	.short	0x000c
        /*0022*/ 	.short	0x0040
        /*0024*/ 	.byte	0x00, 0xf4, 0x21, 0x00


	//----- nvinfo : EIATTR_KPARAM_INFO
	.align		4
.L_11:
        /*0028*/ 	.byte	0x04, 0x17
        /*002a*/ 	.short	(.L_13 - .L_12)
.L_12:
        /*002c*/ 	.word	0x00000000
        /*0030*/ 	.short	0x000b
        /*0032*/ 	.short	0x0038
        /*0034*/ 	.byte	0x00, 0xf0, 0x11, 0x00


	//----- nvinfo : EIATTR_KPARAM_INFO
	.align		4
.L_13:
        /*0038*/ 	.byte	0x04, 0x17
        /*003a*/ 	.short	(.L_15 - .L_14)
.L_14:
        /*003c*/ 	.word	0x00000000
        /*0040*/ 	.short	0x000a
        /*0042*/ 	.short	0x0034
        /*0044*/ 	.byte	0x00, 0xf0, 0x11, 0x00


	//----- nvinfo : EIATTR_KPARAM_INFO
	.align		4
.L_15:
        /*0048*/ 	.byte	0x04, 0x17
        /*004a*/ 	.short	(.L_17 - .L_16)
.L_16:
        /*004c*/ 	.word	0x00000000
        /*0050*/ 	.short	0x0009
        /*0052*/ 	.short	0x0030
        /*0054*/ 	.byte	0x00, 0xf0, 0x11, 0x00


	//----- nvinfo : EIATTR_KPARAM_INFO
	.align		4
.L_17:
        /*0058*/ 	.byte	0x04, 0x17
        /*005a*/ 	.short	(.L_19 - .L_18)
.L_18:
        /*005c*/ 	.word	0x00000000
        /*0060*/ 	.short	0x0008
        /*0062*/ 	.short	0x002c
        /*0064*/ 	.byte	0x00, 0xf0, 0x11, 0x00


	//----- nvinfo : EIATTR_KPARAM_INFO
	.align		4
.L_19:
        /*0068*/ 	.byte	0x04, 0x17
        /*006a*/ 	.short	(.L_21 - .L_20)
.L_20:
        /*006c*/ 	.word	0x00000000
        /*0070*/ 	.short	0x0007
        /*0072*/ 	.short	0x0028
        /*0074*/ 	.byte	0x00, 0xf0, 0x11, 0x00


	//----- nvinfo : EIATTR_KPARAM_INFO
	.align		4
.L_21:
        /*0078*/ 	.byte	0x04, 0x17
        /*007a*/ 	.short	(.L_23 - .L_22)
.L_22:
        /*007c*/ 	.word	0x00000000
        /*0080*/ 	.short	0x0006
        /*0082*/ 	.short	0x0024
        /*0084*/ 	.byte	0x00, 0xf0, 0x11, 0x00


	//----- nvinfo : EIATTR_KPARAM_INFO
	.align		4
.L_23:
        /*0088*/ 	.byte	0x04, 0x17
        /*008a*/ 	.short	(.L_25 - .L_24)
.L_24:
        /*008c*/ 	.word	0x00000000
        /*0090*/ 	.short	0x0005
        /*0092*/ 	.short	0x0020
        /*0094*/ 	.byte	0x00, 0xf0, 0x11, 0x00


	//----- nvinfo : EIATTR_KPARAM_INFO
	.align		4
.L_25:
        /*0098*/ 	.byte	0x04, 0x17
        /*009a*/ 	.short	(.L_27 - .L_26)
.L_26:
        /*009c*/ 	.word	0x00000000
        /*00a0*/ 	.short	0x0004
        /*00a2*/ 	.short	0x001c
        /*00a4*/ 	.byte	0x00, 0xf0, 0x11, 0x00


	//----- nvinfo : EIATTR_KPARAM_INFO
	.align		4
.L_27:
        /*00a8*/ 	.byte	0x04, 0x17
        /*00aa*/ 	.short	(.L_29 - .L_28)
.L_28:
        /*00ac*/ 	.word	0x00000000
        /*00b0*/ 	.short	0x0003
        /*00b2*/ 	.short	0x0018
        /*00b4*/ 	.byte	0x00, 0xf0, 0x11, 0x00


	//----- nvinfo : EIATTR_KPARAM_INFO
	.align		4
.L_29:
        /*00b8*/ 	.byte	0x04, 0x17
        /*00ba*/ 	.short	(.L_31 - .L_30)
.L_30:
        /*00bc*/ 	.word	0x00000000
        /*00c0*/ 	.short	0x0002
        /*00c2*/ 	.short	0x0010
        /*00c4*/ 	.byte	0x00, 0xf4, 0x21, 0x00


	//----- nvinfo : EIATTR_KPARAM_INFO
	.align		4
.L_31:
        /*00c8*/ 	.byte	0x04, 0x17
        /*00ca*/ 	.short	(.L_33 - .L_32)
.L_32:
        /*00cc*/ 	.word	0x00000000
        /*00d0*/ 	.short	0x0001
        /*00d2*/ 	.short	0x0008
        /*00d4*/ 	.byte	0x00, 0xf4, 0x21, 0x00


	//----- nvinfo : EIATTR_KPARAM_INFO
	.align		4
.L_33:
        /*00d8*/ 	.byte	0x04, 0x17
        /*00da*/ 	.short	(.L_35 - .L_34)
.L_34:
        /*00dc*/ 	.word	0x00000000
        /*00e0*/ 	.short	0x0000
        /*00e2*/ 	.short	0x0000
        /*00e4*/ 	.byte	0x00, 0xf4, 0x21, 0x00


	//----- nvinfo : EIATTR_SPARSE_MMA_MASK
	.align		4
.L_35:
        /*00e8*/ 	.byte	0x03, 0x50
        /*00ea*/ 	.short	0x0000


	//----- nvinfo : EIATTR_MAXREG_COUNT
	.align		4
        /*00ec*/ 	.byte	0x03, 0x1b
        /*00ee*/ 	.short	0x00ff


	//----- nvinfo : EIATTR_NUM_BARRIERS
	.align		4
        /*00f0*/ 	.byte	0x02, 0x4c
        /*00f2*/ 	.byte	0x01
	.zero		1


	//----- nvinfo : EIATTR_ANNOTATIONS
	.align		4
        /*00f4*/ 	.byte	0x04, 0x55
        /*00f6*/ 	.short	(.L_37 - .L_36)


	//   ....[0]....
.L_36:
        /*00f8*/ 	.word	0x00000001
        /*00fc*/ 	.byte	0xf0, 0x13, 0x00, 0x00, 0x01, 0x00, 0x00, 0x00, 0xf0, 0x17, 0x00, 0x00, 0x01, 0x00, 0x00, 0x00
        /* <DEDUP_REMOVED lines=95> */
        /*06fc*/ 	.byte	0x70, 0xc5, 0x00, 0x00, 0x01, 0x00, 0x00, 0x00, 0x90, 0xc5, 0x00, 0x00


	//----- nvinfo : EIATTR_MERCURY_ISA_VERSION
	.align		4
.L_37:
        /*0708*/ 	.byte	0x03, 0x5f
        /*070a*/ 	.short	0x0101


	//----- nvinfo : EIATTR_EXIT_INSTR_OFFSETS
	.align		4
        /*070c*/ 	.byte	0x04, 0x1c
        /*070e*/ 	.short	(.L_39 - .L_38)


	//   ....[0]....
.L_38:
        /*0710*/ 	.word	0x0000fbd0


	//   ....[1]....
        /*0714*/ 	.word	0x0000fbf0


	//----- nvinfo : EIATTR_REQNTID
	.align		4
.L_39:
        /*0718*/ 	.byte	0x04, 0x10
        /*071a*/ 	.short	(.L_41 - .L_40)
.L_40:
        /*071c*/ 	.word	0x00000080
        /*0720*/ 	.word	0x00000001
        /*0724*/ 	.word	0x00000001


	//----- nvinfo : EIATTR_CBANK_PARAM_SIZE
	.align		4
.L_41:
        /*0728*/ 	.byte	0x03, 0x19
        /*072a*/ 	.short	0x0050


	//----- nvinfo : EIATTR_PARAM_CBANK
	.align		4
        /*072c*/ 	.byte	0x04, 0x0a
        /*072e*/ 	.short	(.L_43 - .L_42)
	.align		4
.L_42:
        /*0730*/ 	.word	index@(.nv.constant0.matmul_kernel)
        /*0734*/ 	.short	0x0210
        /*0736*/ 	.short	0x0050


	//----- nvinfo : EIATTR_SW_WAR
	.align		4
.L_43:
        /*0738*/ 	.byte	0x04, 0x36
        /*073a*/ 	.short	(.L_45 - .L_44)
.L_44:
        /*073c*/ 	.word	0x00000008
.L_45:


//--------------------- .nv.callgraph             --------------------------
	.section	.nv.callgraph,"",@"SHT_CUDA_CALLGRAPH"
	.align	4
	.sectionentsize	8
	.align		4
        /*0000*/ 	.word	0x00000000
	.align		4
        /*0004*/ 	.word	0xffffffff
	.align		4
        /*0008*/ 	.word	0x00000000
	.align		4
        /*000c*/ 	.word	0xfffffffe
	.align		4
        /*0010*/ 	.word	0x00000000
	.align		4
        /*0014*/ 	.word	0xfffffffd
	.align		4
        /*0018*/ 	.word	0x00000000
	.align		4
        /*001c*/ 	.word	0xfffffffc


//--------------------- .text.matmul_kernel       --------------------------
	.section	.text.matmul_kernel,"ax",@progbits
	.align	128
        .global         matmul_kernel
        .type           matmul_kernel,@function
        .size           matmul_kernel,(.L_x_3 - matmul_kernel)
        .other          matmul_kernel,@"STO_CUDA_ENTRY STV_DEFAULT"
matmul_kernel:
.text.matmul_kernel:
[----:B------:R-:W1:Y:S08]  /*0000*/  LDC R1, c[0x0][0x28] ;  /* 0x00000a00ff017b82 */ /* 0x000e700000000800 */
[----:B------:R-:W2:Y:S01]  /*0010*/  LDC.64 R188, c[0x0][0x228] ;  /* 0x00008a00ffbc7b82 */ /* 0x000ea20000000a00 */
[----:B------:R-:W3:Y:S01]  /*0020*/  S2R R5, SR_CTAID.X ;  /* 0x0000000000057919 */ /* 0x000ee20000002500 */
[----:B------:R-:W-:Y:S01]  /*0030*/  ULDC UR5, c[0x0][0x240] ;  /* 0x0000900000057ab9 */ /* 0x000fe20000000800 */
[----:B------:R-:W-:Y:S01]  /*0040*/  ULDC.64 UR8, c[0x0][0x218] ;  /* 0x0000860000087ab9 */ /* 0x000fe20000000a00 */
[----:B------:R-:W-:Y:S01]  /*0050*/  ULDC.64 UR6, c[0x0][0x210] ;  /* 0x0000840000067ab9 */ /* 0x000fe20000000a00 */
[----:B------:R-:W4:Y:S01]  /*0060*/  S2R R29, SR_TID.X ;  /* 0x00000000001d7919 */ /* 0x000f220000002100 */
[----:B------:R-:W-:Y:S01]  /*0070*/  ULDC.64 UR16, c[0x0][0x208] ;  /* 0x0000820000107ab9 */ /* 0x000fe20000000a00 */
[----:B-1----:R-:W-:Y:S01]  /*0080*/  VIADD R1, R1, 0xfffffea8 ;  /* 0xfffffea801017836 */ /* 0x002fe20000000000 */
[----:B------:R-:W1:Y:S08]  /*0090*/  S2UR UR4, SR_CgaCtaId ;  /* 0x00000000000479c3 */ /* 0x000e700000008800 */
[----:B------:R-:W5:Y:S01]  /*00a0*/  LDC R191, c[0x0][0x230] ;  /* 0x00008c00ffbf7b82 */ /* 0x000f620000000800 */
[----:B--2---:R-:W-:Y:S01]  /*00b0*/  VIADD R0, R189, 0x3f ;  /* 0x0000003fbd007836 */ /* 0x004fe20000000000 */
[----:B------:R-:W-:-:S02]  /*00c0*/  IABS R32, R189 ;  /* 0x000000bd00207213 */ /* 0x000fc40000000000 */
[----:B------:R-:W-:Y:S02]  /*00d0*/  IABS R31, R188 ;  /* 0x000000bc001f7213 */ /* 0x000fe40000000000 */
[----:B------:R-:W-:-:S04]  /*00e0*/  SHF.R.S32.HI R3, RZ, 0x1f, R0 ;  /* 0x0000001fff037819 */ /* 0x000fc80000011400 */
[----:B------:R-:W-:Y:S02]  /*00f0*/  LEA.HI R3, R3, R0, RZ, 0x6 ;  /* 0x0000000003037211 */ /* 0x000fe400078f30ff */
[----:B---3--:R-:W-:Y:S02]  /*0100*/  IABS R8, R5 ;  /* 0x0000000500087213 */ /* 0x008fe40000000000 */
[----:B------:R-:W-:Y:S02]  /*0110*/  SHF.R.S32.HI R3, RZ, 0x6, R3 ;  /* 0x00000006ff037819 */ /* 0x000fe40000011403 */
[----:B----4-:R-:W-:Y:S01]  /*0120*/  LOP3.LUT R201, R29, 0x1f, RZ, 0xc0, !PT ;  /* 0x0000001f1dc97812 */ /* 0x010fe200078ec0ff */
[----:B-----5:R-:W-:Y:S02]  /*0130*/  VIADD R191, R191, 0xffffffcf ;  /* 0xffffffcfbfbf7836 */ /* 0x020fe40000000000 */
[----:B------:R-:W-:-:S05]  /*0140*/  IMAD.SHL.U32 R4, R3, 0x8, RZ ;  /* 0x0000000803047824 */ /* 0x000fca00078e00ff */
[-C--:B------:R-:W-:Y:S02]  /*0150*/  IABS R7, R4.reuse ;  /* 0x0000000400077213 */ /* 0x080fe40000000000 */
[----:B------:R-:W-:Y:S02]  /*0160*/  IABS R10, R4 ;  /* 0x00000004000a7213 */ /* 0x000fe40000000000 */
[----:B------:R-:W2:Y:S08]  /*0170*/  I2F.RP R0, R7 ;  /* 0x0000000700007306 */ /* 0x000eb00000209400 */
[----:B--2---:R-:W2:Y:S02]  /*0180*/  MUFU.RCP R0, R0 ;  /* 0x0000000000007308 */ /* 0x004ea40000001000 */
[----:B--2---:R-:W-:-:S02]  /*0190*/  VIADD R2, R0, 0xffffffe ;  /* 0x0ffffffe00027836 */ /* 0x004fc40000000000 */
[----:B------:R-:W-:-:S04]  /*01a0*/  IMAD.MOV R0, RZ, RZ, -R10 ;  /* 0x000000ffff007224 */ /* 0x000fc800078e0a0a */
[----:B------:R2:W3:Y:S02]  /*01b0*/  F2I.FTZ.U32.TRUNC.NTZ R3, R2 ;  /* 0x0000000200037305 */ /* 0x0004e4000021f000 */
[----:B--2---:R-:W-:Y:S01]  /*01c0*/  IMAD.MOV.U32 R2, RZ, RZ, RZ ;  /* 0x000000ffff027224 */ /* 0x004fe200078e00ff */
[----:B---3--:R-:W-:-:S05]  /*01d0*/  IADD3 R6, RZ, -R3, RZ ;  /* 0x80000003ff067210 */ /* 0x008fca0007ffe0ff */
[----:B------:R-:W-:Y:S02]  /*01e0*/  IMAD R9, R6, R7, RZ ;  /* 0x0000000706097224 */ /* 0x000fe400078e02ff */
[----:B------:R-:W-:Y:S01]  /*01f0*/  IMAD.MOV.U32 R6, RZ, RZ, R8 ;  /* 0x000000ffff067224 */ /* 0x000fe200078e0008 */
[----:B------:R-:W-:Y:S01]  /*0200*/  LOP3.LUT R8, R29, 0x7f, RZ, 0xc0, !PT ;  /* 0x0000007f1d087812 */ /* 0x000fe200078ec0ff */
[----:B------:R-:W-:-:S06]  /*0210*/  IMAD.HI.U32 R3, R3, R9, R2 ;  /* 0x0000000903037227 */ /* 0x000fcc00078e0002 */
[----:B------:R-:W-:-:S04]  /*0220*/  IMAD.HI.U32 R3, R3, R6, RZ ;  /* 0x0000000603037227 */ /* 0x000fc800078e00ff */
[----:B------:R-:W-:-:S05]  /*0230*/  IMAD R0, R3, R0, R6 ;  /* 0x0000000003007224 */ /* 0x000fca00078e0206 */
[----:B------:R-:W-:-:S13]  /*0240*/  ISETP.GT.U32.AND P1, PT, R7, R0, PT ;  /* 0x000000000700720c */ /* 0x000fda0003f24070 */
[----:B------:R-:W-:Y:S01]  /*0250*/  @!P1 IMAD.IADD R0, R0, 0x1, -R7 ;  /* 0x0000000100009824 */ /* 0x000fe200078e0a07 */
[----:B------:R-:W-:Y:S02]  /*0260*/  @!P1 IADD3 R3, R3, 0x1, RZ ;  /* 0x0000000103039810 */ /* 0x000fe40007ffe0ff */
[----:B------:R-:W-:Y:S02]  /*0270*/  ISETP.NE.AND P1, PT, R4, RZ, PT ;  /* 0x000000ff0400720c */ /* 0x000fe40003f25270 */
[----:B------:R-:W-:Y:S02]  /*0280*/  ISETP.GE.U32.AND P0, PT, R0, R7, PT ;  /* 0x000000070000720c */ /* 0x000fe40003f06070 */
[----:B------:R-:W-:-:S04]  /*0290*/  LOP3.LUT R0, R5, R4, RZ, 0x3c, !PT ;  /* 0x0000000405007212 */ /* 0x000fc800078e3cff */
[----:B------:R-:W-:Y:S01]  /*02a0*/  ISETP.GE.AND P2, PT, R0, RZ, PT ;  /* 0x000000ff0000720c */ /* 0x000fe20003f46270 */
[----:B------:R-:W-:-:S06]  /*02b0*/  VIADD R0, R188, 0xff ;  /* 0x000000ffbc007836 */ /* 0x000fcc0000000000 */
[----:B------:R-:W-:-:S04]  /*02c0*/  @P0 VIADD R3, R3, 0x1 ;  /* 0x0000000103030836 */ /* 0x000fc80000000000 */
[----:B------:R-:W-:Y:S01]  /*02d0*/  IMAD.MOV.U32 R2, RZ, RZ, R3 ;  /* 0x000000ffff027224 */ /* 0x000fe200078e0003 */
[----:B------:R-:W-:-:S03]  /*02e0*/  SHF.R.S32.HI R3, RZ, 0x1f, R0 ;  /* 0x0000001fff037819 */ /* 0x000fc60000011400 */
[----:B------:R-:W-:Y:S01]  /*02f0*/  @!P2 IMAD.MOV R2, RZ, RZ, -R2 ;  /* 0x000000ffff02a224 */ /* 0x000fe200078e0a02 */
[----:B------:R-:W-:Y:S02]  /*0300*/  @!P1 LOP3.LUT R2, RZ, R4, RZ, 0x33, !PT ;  /* 0x00000004ff029212 */ /* 0x000fe400078e33ff */
[----:B------:R-:W-:Y:S02]  /*0310*/  LEA.HI R3, R3, R0, RZ, 0x8 ;  /* 0x0000000003037211 */ /* 0x000fe400078f40ff */
[----:B------:R-:W-:Y:S01]  /*0320*/  SHF.L.U32 R12, R2, 0x3, RZ ;  /* 0x00000003020c7819 */ /* 0x000fe200000006ff */
[----:B------:R-:W-:-:S03]  /*0330*/  IMAD.MOV R2, RZ, RZ, -R2 ;  /* 0x000000ffff027224 */ /* 0x000fc600078e0a02 */
[----:B------:R-:W-:Y:S01]  /*0340*/  LEA.HI.SX32 R3, R3, -R12, 0x18 ;  /* 0x8000000c03037211 */ /* 0x000fe200078fc2ff */
[----:B------:R-:W-:Y:S02]  /*0350*/  IMAD R13, R4, R2, R5 ;  /* 0x00000002040d7224 */ /* 0x000fe400078e0205 */
[----:B------:R-:W-:Y:S01]  /*0360*/  IMAD.MOV.U32 R2, RZ, RZ, RZ ;  /* 0x000000ffff027224 */ /* 0x000fe200078e00ff */
[----:B------:R-:W-:Y:S02]  /*0370*/  VIMNMX R10, R3, 0x8, PT ;  /* 0x00000008030a7848 */ /* 0x000fe40003fe0100 */
[----:B------:R-:W-:Y:S02]  /*0380*/  IABS R4, R13 ;  /* 0x0000000d00047213 */ /* 0x000fe40000000000 */
[----:B------:R-:W-:-:S04]  /*0390*/  IABS R7, R10 ;  /* 0x0000000a00077213 */ /* 0x000fc80000000000 */
[----:B------:R-:W2:Y:S08]  /*03a0*/  I2F.RP R0, R7 ;  /* 0x0000000700007306 */ /* 0x000eb00000209400 */
[----:B--2---:R-:W2:Y:S02]  /*03b0*/  MUFU.RCP R0, R0 ;  /* 0x0000000000007308 */ /* 0x004ea40000001000 */
[----:B--2---:R-:W-:-:S06]  /*03c0*/  VIADD R3, R0, 0xffffffe ;  /* 0x0ffffffe00037836 */ /* 0x004fcc0000000000 */
[----:B------:R-:W2:Y:S02]  /*03d0*/  F2I.FTZ.U32.TRUNC.NTZ R3, R3 ;  /* 0x0000000300037305 */ /* 0x000ea4000021f000 */
[----:B--2---:R-:W-:-:S04]  /*03e0*/  IMAD.MOV R6, RZ, RZ, -R3 ;  /* 0x000000ffff067224 */ /* 0x004fc800078e0a03 */
[----:B------:R-:W-:Y:S01]  /*03f0*/  IMAD R5, R6, R7, RZ ;  /* 0x0000000706057224 */ /* 0x000fe200078e02ff */
[----:B------:R-:W-:-:S03]  /*0400*/  IABS R6, R10 ;  /* 0x0000000a00067213 */ /* 0x000fc60000000000 */
[----:B------:R-:W-:Y:S01]  /*0410*/  IMAD.HI.U32 R2, R3, R5, R2 ;  /* 0x0000000503027227 */ /* 0x000fe200078e0002 */
[----:B------:R-:W-:Y:S02]  /*0420*/  MOV R3, R4 ;  /* 0x0000000400037202 */ /* 0x000fe40000000f00 */
[----:B------:R-:W2:Y:S01]  /*0430*/  I2F.RP R4, R32 ;  /* 0x0000002000047306 */ /* 0x000ea20000209400 */
[----:B------:R-:W-:Y:S02]  /*0440*/  IMAD.MOV R0, RZ, RZ, -R6 ;  /* 0x000000ffff007224 */ /* 0x000fe400078e0a06 */
[----:B------:R-:W-:-:S04]  /*0450*/  IMAD.HI.U32 R2, R2, R3, RZ ;  /* 0x0000000302027227 */ /* 0x000fc800078e00ff */
[----:B------:R-:W-:Y:S02]  /*0460*/  IMAD R0, R2, R0, R3 ;  /* 0x0000000002007224 */ /* 0x000fe400078e0203 */
[----:B------:R-:W3:Y:S03]  /*0470*/  I2F.RP R3, R31 ;  /* 0x0000001f00037306 */ /* 0x000ee60000209400 */
[----:B------:R-:W-:-:S05]  /*0480*/  ISETP.GT.U32.AND P1, PT, R7, R0, PT ;  /* 0x000000000700720c */ /* 0x000fca0003f24070 */
[----:B--2---:R-:W2:Y:S08]  /*0490*/  MUFU.RCP R4, R4 ;  /* 0x0000000400047308 */ /* 0x004eb00000001000 */
[----:B------:R-:W-:Y:S01]  /*04a0*/  @!P1 IMAD.IADD R0, R0, 0x1, -R7 ;  /* 0x0000000100009824 */ /* 0x000fe200078e0a07 */
[----:B---3--:R-:W3:Y:S01]  /*04b0*/  MUFU.RCP R3, R3 ;  /* 0x0000000300037308 */ /* 0x008ee20000001000 */
[----:B------:R-:W-:Y:S01]  /*04c0*/  @!P1 VIADD R2, R2, 0x1 ;  /* 0x0000000102029836 */ /* 0x000fe20000000000 */
[----:B------:R-:W-:-:S02]  /*04d0*/  ISETP.NE.AND P1, PT, R10, RZ, PT ;  /* 0x000000ff0a00720c */ /* 0x000fc40003f25270 */
[----:B------:R-:W-:Y:S02]  /*04e0*/  ISETP.GE.U32.AND P0, PT, R0, R7, PT ;  /* 0x000000070000720c */ /* 0x000fe40003f06070 */
[----:B------:R-:W-:Y:S01]  /*04f0*/  LOP3.LUT R0, R13, R10, RZ, 0x3c, !PT ;  /* 0x0000000a0d007212 */ /* 0x000fe200078e3cff */
[----:B--2---:R-:W-:-:S03]  /*0500*/  VIADD R6, R4, 0xffffffe ;  /* 0x0ffffffe04067836 */ /* 0x004fc60000000000 */
[----:B------:R-:W-:Y:S01]  /*0510*/  ISETP.GE.AND P2, PT, R0, RZ, PT ;  /* 0x000000ff0000720c */ /* 0x000fe20003f46270 */
[----:B------:R2:W4:Y:S01]  /*0520*/  F2I.FTZ.U32.TRUNC.NTZ R7, R6 ;  /* 0x0000000600077305 */ /* 0x000522000021f000 */
[----:B------:R-:W-:-:S05]  /*0530*/  LOP3.LUT R0, R29, 0x60, RZ, 0xc0, !PT ;  /* 0x000000601d007812 */ /* 0x000fca00078ec0ff */
[----:B------:R-:W-:Y:S01]  /*0540*/  @P0 IADD3 R2, R2, 0x1, RZ ;  /* 0x0000000102020810 */ /* 0x000fe20007ffe0ff */
[----:B---3--:R-:W-:Y:S01]  /*0550*/  VIADD R4, R3, 0xffffffe ;  /* 0x0ffffffe03047836 */ /* 0x008fe20000000000 */
[----:B------:R-:W-:Y:S02]  /*0560*/  SHF.R.U32.HI R3, RZ, 0x5, R29 ;  /* 0x00000005ff037819 */ /* 0x000fe4000001161d */
[----:B------:R-:W-:Y:S01]  /*0570*/  SHF.R.U32.HI R9, RZ, 0x1, R0 ;  /* 0x00000001ff097819 */ /* 0x000fe20000011600 */
[----:B------:R-:W-:Y:S01]  /*0580*/  IMAD.MOV.U32 R14, RZ, RZ, R2 ;  /* 0x000000ffff0e7224 */ /* 0x000fe200078e0002 */
[----:B------:R-:W3:Y:S01]  /*0590*/  F2I.FTZ.U32.TRUNC.NTZ R5, R4 ;  /* 0x0000000400057305 */ /* 0x000ee2000021f000 */
[----:B------:R-:W-:Y:S01]  /*05a0*/  SHF.L.U32 R2, R8, 0x2, RZ ;  /* 0x0000000208027819 */ /* 0x000fe200000006ff */
[----:B--2---:R-:W-:Y:S01]  /*05b0*/  IMAD.MOV.U32 R6, RZ, RZ, RZ ;  /* 0x000000ffff067224 */ /* 0x004fe200078e00ff */
[----:B------:R-:W-:Y:S01]  /*05c0*/  SGXT.U32 R3, R3, 0x2 ;  /* 0x000000020303781a */ /* 0x000fe20000000000 */
[----:B------:R-:W-:Y:S01]  /*05d0*/  @!P2 IMAD.MOV R14, RZ, RZ, -R14 ;  /* 0x000000ffff0ea224 */ /* 0x000fe200078e0a0e */
[----:B------:R-:W-:Y:S01]  /*05e0*/  @!P1 LOP3.LUT R14, RZ, R10, RZ, 0x33, !PT ;  /* 0x0000000aff0e9212 */ /* 0x000fe200078e33ff */
[----:B----4-:R-:W-:Y:S01]  /*05f0*/  IMAD.MOV R11, RZ, RZ, -R7 ;  /* 0x000000ffff0b7224 */ /* 0x010fe200078e0a07 */
[----:B------:R-:W-:-:S03]  /*0600*/  LOP3.LUT R2, R2, R9, RZ, 0x3c, !PT ;  /* 0x0000000902027212 */ /* 0x000fc600078e3cff */
[----:B------:R-:W-:Y:S01]  /*0610*/  IMAD.SHL.U32 R0, R14, 0x40, RZ ;  /* 0x000000400e007824 */ /* 0x000fe200078e00ff */
[----:B------:R-:W-:Y:S01]  /*0620*/  LOP3.LUT R185, R2, 0x40, RZ, 0x3c, !PT ;  /* 0x0000004002b97812 */ /* 0x000fe200078e3cff */
[----:B------:R-:W-:-:S03]  /*0630*/  IMAD R11, R11, R32, RZ ;  /* 0x000000200b0b7224 */ /* 0x000fc600078e02ff */
[----:B------:R-:W-:Y:S01]  /*0640*/  LOP3.LUT R9, R0, R3, RZ, 0xfc, !PT ;  /* 0x0000000300097212 */ /* 0x000fe200078efcff */
[----:B------:R-:W-:Y:S02]  /*0650*/  IMAD.MOV R3, RZ, RZ, -R14 ;  /* 0x000000ffff037224 */ /* 0x000fe400078e0a0e */
[----:B---3--:R-:W-:Y:S01]  /*0660*/  IMAD.MOV R4, RZ, RZ, -R5 ;  /* 0x000000ffff047224 */ /* 0x008fe200078e0a05 */
[----:B------:R-:W-:Y:S01]  /*0670*/  LOP3.LUT R16, R9, 0x3c, RZ, 0xfc, !PT ;  /* 0x0000003c09107812 */ /* 0x000fe200078efcff */
[----:B------:R-:W-:Y:S01]  /*0680*/  IMAD R3, R10, R3, R13 ;  /* 0x000000030a037224 */ /* 0x000fe200078e020d */
[----:B------:R-:W-:Y:S01]  /*0690*/  IABS R15, R9 ;  /* 0x00000009000f7213 */ /* 0x000fe20000000000 */
[----:B------:R-:W-:Y:S01]  /*06a0*/  IMAD R13, R4, R31, RZ ;  /* 0x0000001f040d7224 */ /* 0x000fe200078e02ff */
[----:B------:R-:W-:Y:S01]  /*06b0*/  IABS R17, R16 ;  /* 0x0000001000117213 */ /* 0x000fe20000000000 */
[----:B------:R-:W-:Y:S01]  /*06c0*/  IMAD.HI.U32 R6, R7, R11, R6 ;  /* 0x0000000b07067227 */ /* 0x000fe200078e0006 */
[----:B------:R-:W-:-:S02]  /*06d0*/  SHF.L.U32 R11, R29, 0x4, RZ ;  /* 0x000000041d0b7819 */ /* 0x000fc400000006ff */
[----:B------:R-:W-:Y:S01]  /*06e0*/  ISETP.GE.AND P3, PT, R16, RZ, PT ;  /* 0x000000ff1000720c */ /* 0x000fe20003f66270 */
[----:B------:R-:W-:Y:S01]  /*06f0*/  IMAD.MOV.U32 R4, RZ, RZ, RZ ;  /* 0x000000ffff047224 */ /* 0x000fe200078e00ff */
[C---:B------:R-:W-:Y:S01]  /*0700*/  LOP3.LUT R36, R9.reuse, 0x14, RZ, 0xfc, !PT ;  /* 0x0000001409247812 */ /* 0x040fe200078efcff */
[----:B------:R-:W-:Y:S01]  /*0710*/  IMAD.HI.U32 R7, R6, R15, RZ ;  /* 0x0000000f06077227 */ /* 0x000fe200078e00ff */
[----:B------:R-:W-:Y:S02]  /*0720*/  LOP3.LUT R37, R9, 0x18, RZ, 0xfc, !PT ;  /* 0x0000001809257812 */ /* 0x000fe400078efcff */
[----:B------:R-:W-:Y:S01]  /*0730*/  IABS R21, R36 ;  /* 0x0000002400157213 */ /* 0x000fe20000000000 */
[----:B------:R-:W-:Y:S01]  /*0740*/  IMAD.HI.U32 R4, R5, R13, R4 ;  /* 0x0000000d05047227 */ /* 0x000fe200078e0004 */
[C---:B------:R-:W-:Y:S02]  /*0750*/  LOP3.LUT R38, R9.reuse, 0x1c, RZ, 0xfc, !PT ;  /* 0x0000001c09267812 */ /* 0x040fe400078efcff */
[----:B------:R-:W-:Y:S01]  /*0760*/  LOP3.LUT R40, R9, 0x24, RZ, 0xfc, !PT ;  /* 0x0000002409287812 */ /* 0x000fe200078efcff */
[----:B------:R-:W-:Y:S01]  /*0770*/  IMAD.IADD R5, R12, 0x1, R3 ;  /* 0x000000010c057824 */ /* 0x000fe200078e0203 */
[----:B------:R-:W-:Y:S01]  /*0780*/  LOP3.LUT R3, R11, 0x70, RZ, 0xc0, !PT ;  /* 0x000000700b037812 */ /* 0x000fe200078ec0ff */
[----:B------:R-:W-:Y:S01]  /*0790*/  IMAD.HI.U32 R10, R6, R17, RZ ;  /* 0x00000011060a7227 */ /* 0x000fe200078e00ff */
[----:B------:R-:W-:-:S02]  /*07a0*/  LOP3.LUT R11, R9, 0xc, RZ, 0xfc, !PT ;  /* 0x0000000c090b7812 */ /* 0x000fc400078efcff */
[----:B------:R-:W-:Y:S01]  /*07b0*/  LEA R3, R8, R3, 0x7 ;  /* 0x0000000308037211 */ /* 0x000fe200078e38ff */
[----:B------:R-:W-:Y:S01]  /*07c0*/  IMAD.MOV R7, RZ, RZ, -R7 ;  /* 0x000000ffff077224 */ /* 0x000fe200078e0a07 */
[----:B------:R-:W-:Y:S01]  /*07d0*/  ISETP.GE.AND P1, PT, R11, RZ, PT ;  /* 0x000000ff0b00720c */ /* 0x000fe20003f26270 */
[----:B------:R-:W-:Y:S01]  /*07e0*/  IMAD.MOV R10, RZ, RZ, -R10 ;  /* 0x000000ffff0a7224 */ /* 0x000fe200078e0a0a */
[----:B------:R-:W-:Y:S01]  /*07f0*/  LOP3.LUT R12, R9, 0x10, RZ, 0xfc, !PT ;  /* 0x00000010090c7812 */ /* 0x000fe200078efcff */
[----:B------:R-:W-:Y:S01]  /*0800*/  IMAD R5, R5, 0x100, R8 ;  /* 0x0000010005057824 */ /* 0x000fe200078e0208 */
[----:B------:R-:W-:Y:S01]  /*0810*/  LOP3.LUT R8, R9, 0x4, RZ, 0xfc, !PT ;  /* 0x0000000409087812 */ /* 0x000fe200078efcff */
[C---:B------:R-:W-:Y:S01]  /*0820*/  IMAD R7, R32.reuse, R7, R15 ;  /* 0x0000000720077224 */ /* 0x040fe200078e020f */
[----:B------:R-:W-:Y:S01]  /*0830*/  IABS R19, R12 ;  /* 0x0000000c00137213 */ /* 0x000fe20000000000 */
[----:B------:R-:W-:Y:S01]  /*0840*/  IMAD R20, R32, R10, R17 ;  /* 0x0000000a20147224 */ /* 0x000fe200078e0211 */
[----:B------:R-:W-:-:S02]  /*0850*/  IABS R13, R8 ;  /* 0x00000008000d7213 */ /* 0x000fc40000000000 */
[----:B------:R-:W-:Y:S02]  /*0860*/  ISETP.GE.AND P6, PT, R8, RZ, PT ;  /* 0x000000ff0800720c */ /* 0x000fe40003fc6270 */
[----:B------:R-:W-:Y:S01]  /*0870*/  ISETP.GT.U32.AND P4, PT, R32, R20, PT ;  /* 0x000000142000720c */ /* 0x000fe20003f84070 */
[----:B------:R-:W-:Y:S01]  /*0880*/  IMAD.HI.U32 R8, R6, R13, RZ ;  /* 0x0000000d06087227 */ /* 0x000fe200078e00ff */
[----:B------:R-:W-:Y:S02]  /*0890*/  ISETP.GT.U32.AND P2, PT, R32, R7, PT ;  /* 0x000000072000720c */ /* 0x000fe40003f44070 */
[----:B------:R-:W-:Y:S01]  /*08a0*/  IABS R17, R11 ;  /* 0x0000000b00117213 */ /* 0x000fe20000000000 */
[----:B------:R-:W-:Y:S01]  /*08b0*/  IMAD.MOV R8, RZ, RZ, -R8 ;  /* 0x000000ffff087224 */ /* 0x000fe200078e0a08 */
[----:B------:R-:W-:Y:S02]  /*08c0*/  LOP3.LUT R10, R9, 0x8, RZ, 0xfc, !PT ;  /* 0x00000008090a7812 */ /* 0x000fe400078efcff */
[----:B------:R-:W-:Y:S01]  /*08d0*/  ISETP.GE.AND P0, PT, R12, RZ, PT ;  /* 0x000000ff0c00720c */ /* 0x000fe20003f06270 */
[----:B------:R-:W-:Y:S01]  /*08e0*/  IMAD R8, R32, R8, R13 ;  /* 0x0000000820087224 */ /* 0x000fe200078e020d */
[----:B------:R-:W-:Y:S01]  /*08f0*/  IABS R15, R10 ;  /* 0x0000000a000f7213 */ /* 0x000fe20000000000 */
[----:B------:R-:W-:Y:S01]  /*0900*/  IMAD.HI.U32 R11, R6, R17, RZ ;  /* 0x00000011060b7227 */ /* 0x000fe200078e00ff */
[----:B------:R-:W-:-:S02]  /*0910*/  ISETP.GE.AND P5, PT, R10, RZ, PT ;  /* 0x000000ff0a00720c */ /* 0x000fc40003fa6270 */
[----:B------:R-:W-:Y:S01]  /*0920*/  LOP3.LUT R39, R9, 0x20, RZ, 0xfc, !PT ;  /* 0x0000002009277812 */ /* 0x000fe200078efcff */
[--C-:B------:R-:W-:Y:S01]  /*0930*/  @!P4 IMAD.IADD R20, R20, 0x1, -R32.reuse ;  /* 0x000000011414c824 */ /* 0x100fe200078e0a20 */
[----:B------:R-:W-:Y:S01]  /*0940*/  IABS R25, R40 ;  /* 0x0000002800197213 */ /* 0x000fe20000000000 */
[----:B------:R-:W-:Y:S01]  /*0950*/  @!P2 IMAD.IADD R7, R7, 0x1, -R32 ;  /* 0x000000010707a824 */ /* 0x000fe200078e0a20 */
[C---:B------:R-:W-:Y:S01]  /*0960*/  ISETP.GT.U32.AND P2, PT, R32.reuse, R8, PT ;  /* 0x000000082000720c */ /* 0x040fe20003f44070 */
[----:B------:R-:W-:Y:S01]  /*0970*/  IMAD.MOV R16, RZ, RZ, -R11 ;  /* 0x000000ffff107224 */ /* 0x000fe200078e0a0b */
[----:B------:R-:W-:Y:S01]  /*0980*/  ISETP.GT.U32.AND P4, PT, R32, R20, PT ;  /* 0x000000142000720c */ /* 0x000fe20003f84070 */
[----:B------:R-:W-:Y:S01]  /*0990*/  IMAD.HI.U32 R10, R6, R15, RZ ;  /* 0x0000000f060a7227 */ /* 0x000fe200078e00ff */
[----:B------:R-:W-:Y:S02]  /*09a0*/  IABS R23, R39 ;  /* 0x0000002700177213 */ /* 0x000fe40000000000 */
[C---:B------:R-:W-:Y:S01]  /*09b0*/  LOP3.LUT R41, R9.reuse, 0x28, RZ, 0xfc, !PT ;  /* 0x0000002809297812 */ /* 0x040fe200078efcff */
[----:B------:R-:W-:Y:S01]  /*09c0*/  IMAD R13, R32, R16, R17 ;  /* 0x00000010200d7224 */ /* 0x000fe200078e0211 */
[C---:B------:R-:W-:Y:S01]  /*09d0*/  LOP3.LUT R43, R9.reuse, 0x30, RZ, 0xfc, !PT ;  /* 0x00000030092b7812 */ /* 0x040fe200078efcff */
[----:B------:R-:W-:Y:S01]  /*09e0*/  IMAD.MOV R14, RZ, RZ, -R10 ;  /* 0x000000ffff0e7224 */ /* 0x000fe200078e0a0a */
[----:B------:R-:W-:Y:S01]  /*09f0*/  IABS R27, R41 ;  /* 0x00000029001b7213 */ /* 0x000fe20000000000 */
[----:B------:R-:W-:Y:S01]  /*0a00*/  IMAD.HI.U32 R10, R6, R19, RZ ;  /* 0x00000013060a7227 */ /* 0x000fe200078e00ff */
[----:B------:R-:W-:-:S02]  /*0a10*/  LOP3.LUT R42, R9, 0x2c, RZ, 0xfc, !PT ;  /* 0x0000002c092a7812 */ /* 0x000fc400078efcff */
[C---:B------:R-:W-:Y:S01]  /*0a20*/  LOP3.LUT R44, R9.reuse, 0x34, RZ, 0xfc, !PT ;  /* 0x00000034092c7812 */ /* 0x040fe200078efcff */
[----:B------:R-:W-:Y:S01]  /*0a30*/  @!P2 IMAD.IADD R8, R8, 0x1, -R32 ;  /* 0x000000010808a824 */ /* 0x000fe200078e0a20 */
[----:B------:R-:W-:Y:S01]  /*0a40*/  @!P4 IADD3 R20, R20, -R32, RZ ;  /* 0x800000201414c210 */ /* 0x000fe20007ffe0ff */
[C---:B------:R-:W-:Y:S01]  /*0a50*/  IMAD R11, R32.reuse, R14, R15 ;  /* 0x0000000e200b7224 */ /* 0x040fe200078e020f */
[----:B------:R-:W-:Y:S01]  /*0a60*/  ISETP.GT.U32.AND P2, PT, R32, R7, PT ;  /* 0x000000072000720c */ /* 0x000fe20003f44070 */
[----:B------:R-:W-:Y:S01]  /*0a70*/  IMAD.HI.U32 R12, R6, R21, RZ ;  /* 0x00000015060c7227 */ /* 0x000fe200078e00ff */
[----:B------:R-:W-:Y:S02]  /*0a80*/  ISETP.GT.U32.AND P4, PT, R32, R8, PT ;  /* 0x000000082000720c */ /* 0x000fe40003f84070 */
[----:B------:R-:W-:Y:S01]  /*0a90*/  IADD3 R10, -R10, RZ, RZ ;  /* 0x000000ff0a0a7210 */ /* 0x000fe20007ffe1ff */
[----:B------:R-:W-:Y:S01]  /*0aa0*/  IMAD.MOV R12, RZ, RZ, -R12 ;  /* 0x000000ffff0c7224 */ /* 0x000fe200078e0a0c */
[----:B------:R-:W-:Y:S01]  /*0ab0*/  LOP3.LUT R34, R9, 0x38, RZ, 0xfc, !PT ;  /* 0x0000003809227812 */ /* 0x000fe200078efcff */
[----:B------:R-:W-:Y:S01]  /*0ac0*/  IMAD.MOV.U32 R30, RZ, RZ, R20 ;  /* 0x000000ffff1e7224 */ /* 0x000fe200078e0014 */
[----:B------:R-:W-:Y:S01]  /*0ad0*/  IABS R33, R44 ;  /* 0x0000002c00217213 */ /* 0x000fe20000000000 */
[C---:B------:R-:W-:Y:S01]  /*0ae0*/  IMAD R15, R32.reuse, R10, R19 ;  /* 0x0000000a200f7224 */ /* 0x040fe200078e0213 */
[----:B------:R-:W-:Y:S01]  /*0af0*/  IABS R19, R37 ;  /* 0x0000002500137213 */ /* 0x000fe20000000000 */
[C---:B------:R-:W-:Y:S01]  /*0b00*/  IMAD R16, R32.reuse, R12, R21 ;  /* 0x0000000c20107224 */ /* 0x040fe200078e0215 */
[----:B------:R-:W-:Y:S01]  /*0b10*/  IABS R21, R38 ;  /* 0x0000002600157213 */ /* 0x000fe20000000000 */
[--C-:B------:R-:W-:Y:S01]  /*0b20*/  @!P2 IMAD.IADD R7, R7, 0x1, -R32.reuse ;  /* 0x000000010707a824 */ /* 0x100fe200078e0a20 */
[----:B------:R-:W-:Y:S01]  /*0b30*/  ISETP.GT.U32.AND P2, PT, R32, R11, PT ;  /* 0x0000000b2000720c */ /* 0x000fe20003f44070 */
[----:B------:R-:W-:Y:S01]  /*0b40*/  @!P4 IMAD.IADD R8, R8, 0x1, -R32 ;  /* 0x000000010808c824 */ /* 0x000fe200078e0a20 */
[----:B------:R-:W-:Y:S01]  /*0b50*/  ISETP.GT.U32.AND P4, PT, R32, R13, PT ;  /* 0x0000000d2000720c */ /* 0x000fe20003f84070 */
[----:B------:R-:W-:Y:S01]  /*0b60*/  IMAD.HI.U32 R10, R6, R19, RZ ;  /* 0x00000013060a7227 */ /* 0x000fe200078e00ff */
[----:B------:R-:W-:-:S03]  /*0b70*/  IABS R35, R34 ;  /* 0x0000002200237213 */ /* 0x000fc60000000000 */
[----:B------:R-:W-:Y:S02]  /*0b80*/  @!P3 IMAD.MOV R30, RZ, RZ, -R30 ;  /* 0x000000ffff1eb224 */ /* 0x000fe400078e0a1e */
[----:B------:R-:W-:-:S04]  /*0b90*/  IMAD.HI.U32 R12, R6, R21, RZ ;  /* 0x00000015060c7227 */ /* 0x000fc800078e00ff */
[--C-:B------:R-:W-:Y:S01]  /*0ba0*/  @!P2 IMAD.IADD R11, R11, 0x1, -R32.reuse ;  /* 0x000000010b0ba824 */ /* 0x100fe200078e0a20 */
[----:B------:R-:W-:Y:S01]  /*0bb0*/  ISETP.GE.AND P2, PT, R9, RZ, PT ;  /* 0x000000ff0900720c */ /* 0x000fe20003f46270 */
[----:B------:R-:W-:Y:S01]  /*0bc0*/  @!P4 IMAD.IADD R13, R13, 0x1, -R32 ;  /* 0x000000010d0dc824 */ /* 0x000fe200078e0a20 */
[----:B------:R-:W-:Y:S01]  /*0bd0*/  ISETP.GT.U32.AND P4, PT, R32, R15, PT ;  /* 0x0000000f2000720c */ /* 0x000fe20003f84070 */
[----:B------:R-:W-:-:S03]  /*0be0*/  IMAD.HI.U32 R17, R6, R25, RZ ;  /* 0x0000001906117227 */ /* 0x000fc600078e00ff */
[----:B------:R-:W-:Y:S01]  /*0bf0*/  ISETP.GT.U32.AND P3, PT, R32, R13, PT ;  /* 0x0000000d2000720c */ /* 0x000fe20003f64070 */
[----:B------:R-:W-:-:S04]  /*0c00*/  IMAD.HI.U32 R14, R6, R23, RZ ;  /* 0x00000017060e7227 */ /* 0x000fc800078e00ff */
[----:B------:R-:W-:Y:S01]  /*0c10*/  IMAD.MOV R10, RZ, RZ, -R10 ;  /* 0x000000ffff0a7224 */ /* 0x000fe200078e0a0a */
[----:B------:R-:W-:Y:S01]  /*0c20*/  IADD3 R14, -R14, RZ, RZ ;  /* 0x000000ff0e0e7210 */ /* 0x000fe20007ffe1ff */
[----:B------:R-:W-:Y:S02]  /*0c30*/  IMAD.MOV R12, RZ, RZ, -R12 ;  /* 0x000000ffff0c7224 */ /* 0x000fe400078e0a0c */
[----:B------:R-:W-:Y:S02]  /*0c40*/  @!P4 IMAD.IADD R15, R15, 0x1, -R32 ;  /* 0x000000010f0fc824 */ /* 0x000fe400078e0a20 */
[----:B------:R-:W-:Y:S02]  /*0c50*/  IMAD.MOV R22, RZ, RZ, -R17 ;  /* 0x000000ffff167224 */ /* 0x000fe400078e0a11 */
[C---:B------:R-:W-:Y:S01]  /*0c60*/  IMAD R17, R32.reuse, R10, R19 ;  /* 0x0000000a20117224 */ /* 0x040fe200078e0213 */
[C---:B------:R-:W-:Y:S01]  /*0c70*/  ISETP.GT.U32.AND P4, PT, R32.reuse, R15, PT ;  /* 0x0000000f2000720c */ /* 0x040fe20003f84070 */
[C---:B------:R-:W-:Y:S01]  /*0c80*/  IMAD R19, R32.reuse, R12, R21 ;  /* 0x0000000c20137224 */ /* 0x040fe200078e0215 */
[----:B------:R-:W-:Y:S01]  /*0c90*/  MOV R10, R7 ;  /* 0x00000007000a7202 */ /* 0x000fe20000000f00 */
[----:B------:R-:W-:Y:S01]  /*0ca0*/  IMAD R21, R32, R14, R23 ;  /* 0x0000000e20157224 */ /* 0x000fe200078e0217 */
[----:B------:R-:W-:Y:S01]  /*0cb0*/  @!P3 IADD3 R13, R13, -R32, RZ ;  /* 0x800000200d0db210 */ /* 0x000fe20007ffe0ff */
[----:B------:R-:W-:Y:S01]  /*0cc0*/  IMAD.HI.U32 R18, R6, R27, RZ ;  /* 0x0000001b06127227 */ /* 0x000fe200078e00ff */
[----:B------:R-:W-:-:S02]  /*0cd0*/  ISETP.GT.U32.AND P3, PT, R32, R19, PT ;  /* 0x000000132000720c */ /* 0x000fc40003f64070 */
[----:B------:R-:W-:Y:S01]  /*0ce0*/  MOV R12, R8 ;  /* 0x00000008000c7202 */ /* 0x000fe20000000f00 */
[----:B------:R-:W-:Y:S01]  /*0cf0*/  @!P2 IMAD.MOV R10, RZ, RZ, -R10 ;  /* 0x000000ffff0aa224 */ /* 0x000fe200078e0a0a */
[C---:B------:R-:W-:Y:S01]  /*0d00*/  ISETP.GT.U32.AND P2, PT, R32.reuse, R11, PT ;  /* 0x0000000b2000720c */ /* 0x040fe20003f44070 */
[----:B------:R-:W-:Y:S02]  /*0d10*/  IMAD.MOV R18, RZ, RZ, -R18 ;  /* 0x000000ffff127224 */ /* 0x000fe400078e0a12 */
[----:B------:R-:W-:Y:S01]  /*0d20*/  @!P4 IMAD.IADD R15, R15, 0x1, -R32 ;  /* 0x000000010f0fc824 */ /* 0x000fe200078e0a20 */
[C---:B------:R-:W-:Y:S01]  /*0d30*/  ISETP.GT.U32.AND P4, PT, R32.reuse, R21, PT ;  /* 0x000000152000720c */ /* 0x040fe20003f84070 */
[----:B------:R-:W-:Y:S01]  /*0d40*/  @!P6 IMAD.MOV R12, RZ, RZ, -R12 ;  /* 0x000000ffff0ce224 */ /* 0x000fe200078e0a0c */
[C---:B------:R-:W-:Y:S01]  /*0d50*/  ISETP.GT.U32.AND P6, PT, R32.reuse, R16, PT ;  /* 0x000000102000720c */ /* 0x040fe20003fc4070 */
[----:B------:R-:W-:Y:S01]  /*0d60*/  IMAD R24, R32, R18, R27 ;  /* 0x0000001220187224 */ /* 0x000fe200078e021b */
[----:B------:R-:W-:Y:S01]  /*0d70*/  IABS R27, R43 ;  /* 0x0000002b001b7213 */ /* 0x000fe20000000000 */
[----:B------:R-:W-:-:S02]  /*0d80*/  @!P3 IMAD.IADD R19, R19, 0x1, -R32 ;  /* 0x000000011313b824 */ /* 0x000fc400078e0a20 */
[C---:B------:R-:W-:Y:S01]  /*0d90*/  IMAD R23, R32.reuse, R22, R25 ;  /* 0x0000001620177224 */ /* 0x040fe200078e0219 */
[----:B------:R-:W-:Y:S01]  /*0da0*/  IABS R25, R42 ;  /* 0x0000002a00197213 */ /* 0x000fe20000000000 */
[----:B------:R-:W-:Y:S01]  /*0db0*/  @!P2 IMAD.IADD R11, R11, 0x1, -R32 ;  /* 0x000000010b0ba824 */ /* 0x000fe200078e0a20 */
[----:B------:R-:W-:Y:S01]  /*0dc0*/  ISETP.GT.U32.AND P2, PT, R32, R17, PT ;  /* 0x000000112000720c */ /* 0x000fe20003f44070 */
[----:B------:R-:W-:-:S04]  /*0dd0*/  IMAD.HI.U32 R8, R6, R27, RZ ;  /* 0x0000001b06087227 */ /* 0x000fc800078e00ff */
[----:B------:R-:W-:Y:S01]  /*0de0*/  @!P4 IMAD.IADD R21, R21, 0x1, -R32 ;  /* 0x000000011515c824 */ /* 0x000fe200078e0a20 */
[----:B------:R-:W-:Y:S01]  /*0df0*/  ISETP.GT.U32.AND P4, PT, R32, R19, PT ;  /* 0x000000132000720c */ /* 0x000fe20003f84070 */
[----:B------:R-:W-:Y:S01]  /*0e00*/  IMAD.MOV.U32 R14, RZ, RZ, R11 ;  /* 0x000000ffff0e7224 */ /* 0x000fe200078e000b */
[----:B------:R-:W-:Y:S01]  /*0e10*/  LOP3.LUT R11, RZ, R188, RZ, 0x33, !PT ;  /* 0x000000bcff0b7212 */ /* 0x000fe200078e33ff */
[----:B------:R-:W-:-:S03]  /*0e20*/  IMAD.HI.U32 R7, R6, R25, RZ ;  /* 0x0000001906077227 */ /* 0x000fc600078e00ff */
[----:B------:R-:W-:Y:S01]  /*0e30*/  @!P5 IADD3 R14, -R14, RZ, RZ ;  /* 0x000000ff0e0ed210 */ /* 0x000fe20007ffe1ff */
[----:B------:R-:W-:Y:S01]  /*0e40*/  IMAD.MOV R8, RZ, RZ, -R8 ;  /* 0x000000ffff087224 */ /* 0x000fe200078e0a08 */
[----:B------:R-:W-:Y:S01]  /*0e50*/  @!P2 IADD3 R17, R17, -R32, RZ ;  /* 0x800000201111a210 */ /* 0x000fe20007ffe0ff */
[----:B------:R-:W-:Y:S01]  /*0e60*/  @!P6 IMAD.IADD R16, R16, 0x1, -R32 ;  /* 0x000000011010e824 */ /* 0x000fe200078e0a20 */
[C---:B------:R-:W-:Y:S01]  /*0e70*/  ISETP.GT.U32.AND P6, PT, R32.reuse, R23, PT ;  /* 0x000000172000720c */ /* 0x040fe20003fc4070 */
[----:B------:R-:W-:Y:S01]  /*0e80*/  IMAD.MOV R7, RZ, RZ, -R7 ;  /* 0x000000ffff077224 */ /* 0x000fe200078e0a07 */
[C---:B------:R-:W-:Y:S01]  /*0e90*/  ISETP.GT.U32.AND P5, PT, R32.reuse, R21, PT ;  /* 0x000000152000720c */ /* 0x040fe20003fa4070 */
[C---:B------:R-:W-:Y:S01]  /*0ea0*/  IMAD R26, R32.reuse, R8, R27 ;  /* 0x00000008201a7224 */ /* 0x040fe200078e021b */
[----:B------:R-:W-:Y:S01]  /*0eb0*/  ISETP.GT.U32.AND P2, PT, R32, R16, PT ;  /* 0x000000102000720c */ /* 0x000fe20003f44070 */
[----:B------:R-:W-:Y:S01]  /*0ec0*/  IMAD.HI.U32 R9, R6, R33, RZ ;  /* 0x0000002106097227 */ /* 0x000fe200078e00ff */
[----:B------:R-:W-:-:S02]  /*0ed0*/  ISETP.GT.U32.AND P3, PT, R32, R17, PT ;  /* 0x000000112000720c */ /* 0x000fc40003f64070 */
[----:B------:R-:W-:Y:S01]  /*0ee0*/  IABS R8, R5 ;  /* 0x0000000500087213 */ /* 0x000fe20000000000 */
[C---:B------:R-:W-:Y:S02]  /*0ef0*/  IMAD R25, R32.reuse, R7, R25 ;  /* 0x0000000720197224 */ /* 0x040fe400078e0219 */
[----:B------:R-:W-:Y:S01]  /*0f00*/  @!P4 IMAD.IADD R19, R19, 0x1, -R32 ;  /* 0x000000011313c824 */ /* 0x000fe200078e0a20 */
[----:B------:R-:W-:Y:S01]  /*0f10*/  ISETP.GT.U32.AND P4, PT, R32, R26, PT ;  /* 0x0000001a2000720c */ /* 0x000fe20003f84070 */
[----:B------:R-:W-:Y:S02]  /*0f20*/  IMAD.HI.U32 R6, R6, R35, RZ ;  /* 0x0000002306067227 */ /* 0x000fe400078e00ff */
[----:B------:R-:W-:Y:S02]  /*0f30*/  @!P5 IADD3 R21, R21, -R32, RZ ;  /* 0x800000201515d210 */ /* 0x000fe40007ffe0ff */
[----:B------:R-:W-:Y:S02]  /*0f40*/  IMAD.MOV R9, RZ, RZ, -R9 ;  /* 0x000000ffff097224 */ /* 0x000fe400078e0a09 */
[----:B------:R-:W-:-:S02]  /*0f50*/  VIADD R7, R5, 0x80 ;  /* 0x0000008005077836 */ /* 0x000fc40000000000 */
[----:B------:R-:W-:Y:S02]  /*0f60*/  IMAD.MOV R6, RZ, RZ, -R6 ;  /* 0x000000ffff067224 */ /* 0x000fe400078e0a06 */
[----:B------:R-:W-:Y:S01]  /*0f70*/  IMAD R27, R32, R9, R33 ;  /* 0x00000009201b7224 */ /* 0x000fe200078e0221 */
[----:B------:R-:W-:Y:S01]  /*0f80*/  IABS R9, R7 ;  /* 0x0000000700097213 */ /* 0x000fe20000000000 */
[--C-:B------:R-:W-:Y:S01]  /*0f90*/  @!P6 IMAD.IADD R23, R23, 0x1, -R32.reuse ;  /* 0x000000011717e824 */ /* 0x100fe200078e0a20 */
[----:B------:R-:W-:Y:S01]  /*0fa0*/  @!P4 IADD3 R26, R26, -R32, RZ ;  /* 0x800000201a1ac210 */ /* 0x000fe20007ffe0ff */
[C---:B------:R-:W-:Y:S01]  /*0fb0*/  IMAD R28, R32.reuse, R6, R35 ;  /* 0x00000006201c7224 */ /* 0x040fe200078e0223 */
[----:B------:R-:W-:Y:S01]  /*0fc0*/  ISETP.GT.U32.AND P5, PT, R32, R27, PT ;  /* 0x0000001b2000720c */ /* 0x000fe20003fa4070 */
[----:B------:R-:W-:Y:S01]  /*0fd0*/  IMAD.HI.U32 R6, R4, R8, RZ ;  /* 0x0000000804067227 */ /* 0x000fe200078e00ff */
[----:B------:R-:W-:Y:S02]  /*0fe0*/  ISETP.GT.U32.AND P6, PT, R32, R23, PT ;  /* 0x000000172000720c */ /* 0x000fe40003fc4070 */
[----:B------:R-:W-:Y:S01]  /*0ff0*/  ISETP.GE.AND P4, PT, R38, RZ, PT ;  /* 0x000000ff2600720c */ /* 0x000fe20003f86270 */
[----:B------:R-:W-:Y:S01]  /*1000*/  @!P2 IMAD.IADD R16, R16, 0x1, -R32 ;  /* 0x000000011010a824 */ /* 0x000fe200078e0a20 */
[----:B------:R-:W-:Y:S01]  /*1010*/  ISETP.GT.U32.AND P2, PT, R32, R24, PT ;  /* 0x000000182000720c */ /* 0x000fe20003f44070 */
[----:B------:R-:W-:-:S04]  /*1020*/  IMAD.HI.U32 R4, R4, R9, RZ ;  /* 0x0000000904047227 */ /* 0x000fc800078e00ff */
[----:B------:R-:W-:Y:S01]  /*1030*/  @!P3 IMAD.IADD R17, R17, 0x1, -R32 ;  /* 0x000000011111b824 */ /* 0x000fe200078e0a20 */
[----:B------:R-:W-:Y:S01]  /*1040*/  ISETP.GT.U32.AND P3, PT, R32, R25, PT ;  /* 0x000000192000720c */ /* 0x000fe20003f64070 */
[----:B------:R-:W-:Y:S02]  /*1050*/  IMAD.MOV R6, RZ, RZ, -R6 ;  /* 0x000000ffff067224 */ /* 0x000fe400078e0a06 */
[----:B------:R-:W-:Y:S02]  /*1060*/  IMAD.MOV R20, RZ, RZ, -R4 ;  /* 0x000000ffff147224 */ /* 0x000fe400078e0a04 */
[C---:B------:R-:W-:Y:S02]  /*1070*/  IMAD R4, R31.reuse, R6, R8 ;  /* 0x000000061f047224 */ /* 0x040fe400078e0208 */
[----:B------:R-:W-:Y:S02]  /*1080*/  IMAD R6, R31, R20, R9 ;  /* 0x000000141f067224 */ /* 0x000fe400078e0209 */
[----:B------:R-:W-:Y:S01]  /*1090*/  @!P0 IMAD.MOV R15, RZ, RZ, -R15 ;  /* 0x000000ffff0f8224 */ /* 0x000fe200078e0a0f */
[----:B------:R-:W2:Y:S01]  /*10a0*/  LDC.64 R8, c[0x0][0x230] ;  /* 0x00008c00ff087b82 */ /* 0x000ea20000000a00 */
[--C-:B------:R-:W-:Y:S01]  /*10b0*/  @!P6 IMAD.IADD R23, R23, 0x1, -R32.reuse ;  /* 0x000000011717e824 */ /* 0x100fe200078e0a20 */
[----:B------:R-:W-:Y:S01]  /*10c0*/  ISETP.GT.U32.AND P0, PT, R31, R6, PT ;  /* 0x000000061f00720c */ /* 0x000fe20003f04070 */
[--C-:B------:R-:W-:Y:S01]  /*10d0*/  @!P5 IMAD.IADD R27, R27, 0x1, -R32.reuse ;  /* 0x000000011b1bd824 */ /* 0x100fe200078e0a20 */
[----:B------:R-:W-:Y:S01]  /*10e0*/  ISETP.GE.AND P6, PT, R36, RZ, PT ;  /* 0x000000ff2400720c */ /* 0x000fe20003fc6270 */
[--C-:B------:R-:W-:Y:S01]  /*10f0*/  @!P2 IMAD.IADD R24, R24, 0x1, -R32.reuse ;  /* 0x000000011818a824 */ /* 0x100fe200078e0a20 */
[C---:B------:R-:W-:Y:S01]  /*1100*/  ISETP.GT.U32.AND P2, PT, R32.reuse, R28, PT ;  /* 0x0000001c2000720c */ /* 0x040fe20003f44070 */
[----:B------:R-:W-:Y:S01]  /*1110*/  IMAD.MOV.U32 R18, RZ, RZ, R13 ;  /* 0x000000ffff127224 */ /* 0x000fe200078e000d */
[----:B------:R-:W-:Y:S01]  /*1120*/  ISETP.GE.AND P5, PT, R39, RZ, PT ;  /* 0x000000ff2700720c */ /* 0x000fe20003fa6270 */
[----:B------:R-:W-:Y:S01]  /*1130*/  @!P3 IMAD.IADD R25, R25, 0x1, -R32 ;  /* 0x000000011919b824 */ /* 0x000fe200078e0a20 */
[----:B------:R-:W-:Y:S01]  /*1140*/  ISETP.GE.AND P3, PT, R37, RZ, PT ;  /* 0x000000ff2500720c */ /* 0x000fe20003f66270 */
[----:B------:R-:W-:Y:S01]  /*1150*/  @!P4 IMAD.MOV R19, RZ, RZ, -R19 ;  /* 0x000000ffff13c224 */ /* 0x000fe200078e0a13 */
[----:B------:R-:W-:Y:S01]  /*1160*/  ISETP.GT.U32.AND P4, PT, R32, R27, PT ;  /* 0x0000001b2000720c */ /* 0x000fe20003f84070 */
[----:B------:R-:W-:Y:S01]  /*1170*/  IMAD.MOV.U32 R20, RZ, RZ, R16 ;  /* 0x000000ffff147224 */ /* 0x000fe200078e0010 */
[----:B------:R-:W-:Y:S01]  /*1180*/  @!P1 IADD3 R18, -R18, RZ, RZ ;  /* 0x000000ff12129210 */ /* 0x000fe20007ffe1ff */
[----:B------:R-:W-:Y:S01]  /*1190*/  IMAD.MOV.U32 R22, RZ, RZ, R17 ;  /* 0x000000ffff167224 */ /* 0x000fe200078e0011 */
[----:B------:R-:W-:Y:S01]  /*11a0*/  ISETP.GT.U32.AND P1, PT, R31, R4, PT ;  /* 0x000000041f00720c */ /* 0x000fe20003f24070 */
[----:B------:R-:W-:Y:S01]  /*11b0*/  @!P0 IMAD.IADD R6, R6, 0x1, -R31 ;  /* 0x0000000106068824 */ /* 0x000fe200078e0a1f */
[----:B------:R-:W3:Y:S01]  /*11c0*/  LDC.64 R16, c[0x0][0x238] ;  /* 0x00008e00ff107b82 */ /* 0x000ee20000000a00 */
[----:B------:R-:W-:Y:S01]  /*11d0*/  @!P6 IMAD.MOV R20, RZ, RZ, -R20 ;  /* 0x000000ffff14e224 */ /* 0x000fe200078e0a14 */
[----:B------:R-:W-:Y:S01]  /*11e0*/  ISETP.GT.U32.AND P6, PT, R32, R26, PT ;  /* 0x0000001a2000720c */ /* 0x000fe20003fc4070 */
[--C-:B------:R-:W-:Y:S01]  /*11f0*/  @!P2 IMAD.IADD R28, R28, 0x1, -R32.reuse ;  /* 0x000000011c1ca824 */ /* 0x100fe200078e0a20 */
[----:B------:R-:W-:Y:S01]  /*1200*/  ISETP.GT.U32.AND P2, PT, R32, R24, PT ;  /* 0x000000182000720c */ /* 0x000fe20003f44070 */
[----:B------:R-:W-:Y:S01]  /*1210*/  @!P5 IMAD.MOV R21, RZ, RZ, -R21 ;  /* 0x000000ffff15d224 */ /* 0x000fe200078e0a15 */
[----:B------:R-:W-:Y:S01]  /*1220*/  @!P3 IADD3 R22, -R22, RZ, RZ ;  /* 0x000000ff1616b210 */ /* 0x000fe20007ffe1ff */
[----:B------:R-:W-:Y:S01]  /*1230*/  @!P4 IMAD.IADD R27, R27, 0x1, -R32 ;  /* 0x000000011b1bc824 */ /* 0x000fe200078e0a20 */
[----:B------:R-:W-:-:S02]  /*1240*/  ISETP.GT.U32.AND P3, PT, R32, R25, PT ;  /* 0x000000192000720c */ /* 0x000fc40003f64070 */
[----:B------:R-:W-:Y:S01]  /*1250*/  ISETP.GT.U32.AND P5, PT, R31, R6, PT ;  /* 0x000000061f00720c */ /* 0x000fe20003fa4070 */
[--C-:B------:R-:W-:Y:S01]  /*1260*/  @!P1 IMAD.IADD R4, R4, 0x1, -R31.reuse ;  /* 0x0000000104049824 */ /* 0x100fe200078e0a1f */
[----:B------:R-:W-:Y:S02]  /*1270*/  ISETP.GE.AND P4, PT, R43, RZ, PT ;  /* 0x000000ff2b00720c */ /* 0x000fe40003f86270 */
[----:B------:R-:W-:Y:S01]  /*1280*/  ISETP.GT.U32.AND P1, PT, R32, R28, PT ;  /* 0x0000001c2000720c */ /* 0x000fe20003f24070 */
[--C-:B------:R-:W-:Y:S01]  /*1290*/  @!P6 IMAD.IADD R26, R26, 0x1, -R32.reuse ;  /* 0x000000011a1ae824 */ /* 0x100fe200078e0a20 */
[----:B------:R-:W-:Y:S02]  /*12a0*/  ISETP.GT.U32.AND P0, PT, R31, R4, PT ;  /* 0x000000041f00720c */ /* 0x000fe40003f04070 */
[----:B------:R-:W-:Y:S02]  /*12b0*/  @!P2 IADD3 R24, R24, -R32, RZ ;  /* 0x800000201818a210 */ /* 0x000fe40007ffe0ff */
[----:B------:R-:W-:Y:S01]  /*12c0*/  ISETP.GE.AND P2, PT, R40, RZ, PT ;  /* 0x000000ff2800720c */ /* 0x000fe20003f46270 */
[----:B------:R-:W-:Y:S01]  /*12d0*/  @!P3 IMAD.IADD R25, R25, 0x1, -R32 ;  /* 0x000000011919b824 */ /* 0x000fe200078e0a20 */
[----:B------:R-:W-:Y:S01]  /*12e0*/  ISETP.GE.AND P3, PT, R41, RZ, PT ;  /* 0x000000ff2900720c */ /* 0x000fe20003f66270 */
[----:B------:R-:W-:Y:S01]  /*12f0*/  @!P5 IMAD.IADD R6, R6, 0x1, -R31 ;  /* 0x000000010606d824 */ /* 0x000fe200078e0a1f */
[----:B------:R-:W-:Y:S01]  /*1300*/  ISETP.GE.AND P5, PT, R5, RZ, PT ;  /* 0x000000ff0500720c */ /* 0x000fe20003fa6270 */
[----:B------:R-:W-:Y:S01]  /*1310*/  @!P4 IMAD.MOV R26, RZ, RZ, -R26 ;  /* 0x000000ffff1ac224 */ /* 0x000fe200078e0a1a */
[----:B------:R-:W-:Y:S01]  /*1320*/  ISETP.GE.AND P4, PT, R7, RZ, PT ;  /* 0x000000ff0700720c */ /* 0x000fe20003f86270 */
[----:B------:R-:W-:Y:S01]  /*1330*/  @!P1 IMAD.IADD R28, R28, 0x1, -R32 ;  /* 0x000000011c1c9824 */ /* 0x000fe200078e0a20 */
[----:B------:R-:W-:Y:S01]  /*1340*/  ISETP.GE.AND P1, PT, R44, RZ, PT ;  /* 0x000000ff2c00720c */ /* 0x000fe20003f26270 */
[----:B---3--:R-:W-:Y:S01]  /*1350*/  IMAD.SHL.U32 R153, R16, 0x2, RZ ;  /* 0x0000000210997824 */ /* 0x008fe200078e00ff */
[----:B------:R-:W-:Y:S01]  /*1360*/  @!P0 IADD3 R4, R4, -R31, RZ ;  /* 0x8000001f04048210 */ /* 0x000fe20007ffe0ff */
[----:B--2---:R-:W-:Y:S01]  /*1370*/  VIADD R31, R8, 0xffffffff ;  /* 0xffffffff081f7836 */ /* 0x004fe20000000000 */
[----:B------:R-:W-:Y:S01]  /*1380*/  ISETP.GE.AND P0, PT, R34, RZ, PT ;  /* 0x000000ff2200720c */ /* 0x000fe20003f06270 */
[----:B------:R-:W-:Y:S01]  /*1390*/  @!P2 IMAD.MOV R23, RZ, RZ, -R23 ;  /* 0x000000ffff17a224 */ /* 0x000fe200078e0a17 */
[----:B------:R-:W-:Y:S01]  /*13a0*/  ISETP.GE.AND P6, PT, R42, RZ, PT ;  /* 0x000000ff2a00720c */ /* 0x000fe20003fc6270 */
[----:B------:R-:W-:Y:S01]  /*13b0*/  @!P3 IMAD.MOV R24, RZ, RZ, -R24 ;  /* 0x000000ffff18b224 */ /* 0x000fe200078e0a18 */
[----:B------:R-:W-:Y:S01]  /*13c0*/  ISETP.NE.AND P2, PT, R189, RZ, PT ;  /* 0x000000ffbd00720c */ /* 0x000fe20003f45270 */
[----:B------:R-:W-:Y:S01]  /*13d0*/  @!P5 IMAD.MOV R4, RZ, RZ, -R4 ;  /* 0x000000ffff04d224 */ /* 0x000fe200078e0a04 */
[----:B------:R-:W-:Y:S01]  /*13e0*/  LOP3.LUT R13, RZ, R189, RZ, 0x33, !PT ;  /* 0x000000bdff0d7212 */ /* 0x000fe200078e33ff */
[----:B------:R-:W-:Y:S01]  /*13f0*/  STL [R1+0x28], R153 ;  /* 0x0000289901007387 */ /* 0x000fe20000100800 */
[----:B------:R-:W-:Y:S01]  /*1400*/  ISETP.NE.AND P3, PT, R188, RZ, PT ;  /* 0x000000ffbc00720c */ /* 0x000fe20003f65270 */
[----:B------:R-:W-:Y:S01]  /*1410*/  @!P1 IMAD.MOV R27, RZ, RZ, -R27 ;  /* 0x000000ffff1b9224 */ /* 0x000fe200078e0a1b */
[----:B------:R-:W-:Y:S01]  /*1420*/  @!P4 IADD3 R6, -R6, RZ, RZ ;  /* 0x000000ff0606c210 */ /* 0x000fe20007ffe1ff */
[----:B------:R-:W-:Y:S01]  /*1430*/  IMAD R197, R16, 0xd, RZ ;  /* 0x0000000d10c57824 */ /* 0x000fe200078e02ff */
[C---:B------:R-:W-:Y:S01]  /*1440*/  SEL R152, R13.reuse, R10, !P2 ;  /* 0x0000000a0d987207 */ /* 0x040fe20005000000 */
[----:B------:R-:W-:Y:S01]  /*1450*/  @!P0 IMAD.MOV R28, RZ, RZ, -R28 ;  /* 0x000000ffff1c8224 */ /* 0x000fe200078e0a1c */
[----:B------:R-:W-:Y:S01]  /*1460*/  SEL R160, R13, R14, !P2 ;  /* 0x0000000e0da07207 */ /* 0x000fe20005000000 */
[----:B------:R-:W-:Y:S01]  /*1470*/  IMAD R14, R201, R17, RZ ;  /* 0x00000011c90e7224 */ /* 0x000fe200078e02ff */
[----:B------:R-:W-:Y:S01]  /*1480*/  SEL R156, R13, R12, !P2 ;  /* 0x0000000c0d9c7207 */ /* 0x000fe20005000000 */
[----:B------:R-:W-:Y:S01]  /*1490*/  IMAD R152, R152, UR5, RZ ;  /* 0x0000000598987c24 */ /* 0x000fe2000f8e02ff */
[C---:B------:R-:W-:Y:S01]  /*14a0*/  SEL R4, R11.reuse, R4, !P3 ;  /* 0x000000040b047207 */ /* 0x040fe20005800000 */
[----:B------:R-:W-:Y:S01]  /*14b0*/  IMAD R160, R160, UR5, RZ ;  /* 0x00000005a0a07c24 */ /* 0x000fe2000f8e02ff */
[----:B------:R-:W-:Y:S01]  /*14c0*/  SEL R10, R11, R6, !P3 ;  /* 0x000000060b0a7207 */ /* 0x000fe20005800000 */
[----:B------:R-:W-:Y:S01]  /*14d0*/  VIADD R11, R8, 0xfffffffd ;  /* 0xfffffffd080b7836 */ /* 0x000fe20000000000 */
[----:B------:R-:W-:Y:S01]  /*14e0*/  @!P6 IADD3 R25, -R25, RZ, RZ ;  /* 0x000000ff1919e210 */ /* 0x000fe20007ffe1ff */
[----:B------:R-:W-:Y:S01]  /*14f0*/  IMAD R156, R156, UR5, RZ ;  /* 0x000000059c9c7c24 */ /* 0x000fe2000f8e02ff */
[----:B------:R-:W-:Y:S01]  /*1500*/  SEL R164, R13, R18, !P2 ;  /* 0x000000120da47207 */ /* 0x000fe20005000000 */
[-C--:B------:R-:W-:Y:S01]  /*1510*/  IMAD R10, R10, R9.reuse, RZ ;  /* 0x000000090a0a7224 */ /* 0x080fe200078e02ff */
[----:B------:R-:W-:Y:S01]  /*1520*/  LEA R37, P1, R14, UR8, 0x2 ;  /* 0x000000080e257c11 */ /* 0x000fe2000f8210ff */
[----:B------:R-:W-:Y:S01]  /*1530*/  VIADD R6, R8, 0xfffffffe ;  /* 0xfffffffe08067836 */ /* 0x000fe20000000000 */
[----:B------:R-:W-:Y:S01]  /*1540*/  ISETP.GE.U32.AND P5, PT, R11, 0x7fffffde, PT ;  /* 0x7fffffde0b00780c */ /* 0x000fe20003fa6070 */
[----:B------:R-:W-:Y:S01]  /*1550*/  IMAD R11, R4, R9, RZ ;  /* 0x00000009040b7224 */ /* 0x000fe200078e02ff */
[C---:B------:R-:W-:Y:S01]  /*1560*/  SEL R168, R13.reuse, R15, !P2 ;  /* 0x0000000f0da87207 */ /* 0x040fe20005000000 */
[----:B------:R-:W-:Y:S01]  /*1570*/  IMAD R164, R164, UR5, RZ ;  /* 0x00000005a4a47c24 */ /* 0x000fe2000f8e02ff */
[----:B------:R-:W-:Y:S01]  /*1580*/  SEL R172, R13, R20, !P2 ;  /* 0x000000140dac7207 */ /* 0x000fe20005000000 */
[----:B------:R-:W-:Y:S01]  /*1590*/  IMAD.SHL.U32 R4, R11, 0x4, RZ ;  /* 0x000000040b047824 */ /* 0x000fe200078e00ff */
[C---:B------:R-:W-:Y:S01]  /*15a0*/  SEL R176, R13.reuse, R22, !P2 ;  /* 0x000000160db07207 */ /* 0x040fe20005000000 */
[----:B------:R-:W-:Y:S01]  /*15b0*/  IMAD R168, R168, UR5, RZ ;  /* 0x00000005a8a87c24 */ /* 0x000fe2000f8e02ff */
        /* <DEDUP_REMOVED lines=16> */
[----:B------:R-:W-:Y:S01]  /*16c0*/  SEL R212, R13, R30, !P2 ;  /* 0x0000001e0dd47207 */ /* 0x000fe20005000000 */
[----:B------:R-:W-:Y:S01]  /*16d0*/  IMAD R204, R204, UR5, RZ ;  /* 0x00000005cccc7c24 */ /* 0x000fe2000f8e02ff */
[----:B------:R-:W-:Y:S01]  /*16e0*/  LEA.HI.X.SX32 R9, R14, UR9, 0x2, P1 ;  /* 0x000000090e097c11 */ /* 0x000fe200088f16ff */
[----:B------:R-:W-:Y:S01]  /*16f0*/  IMAD R208, R208, UR5, RZ ;  /* 0x00000005d0d07c24 */ /* 0x000fe2000f8e02ff */
[-C--:B------:R-:W-:Y:S01]  /*1700*/  LEA R162, P2, R152, R37.reuse, 0x2 ;  /* 0x0000002598a27211 */ /* 0x080fe200078410ff */
[----:B------:R-:W-:Y:S01]  /*1710*/  IMAD R212, R212, UR5, RZ ;  /* 0x00000005d4d47c24 */ /* 0x000fe2000f8e02ff */
[----:B------:R-:W-:Y:S01]  /*1720*/  LEA R194, P1, R156, R37, 0x2 ;  /* 0x000000259cc27211 */ /* 0x000fe200078210ff */
[----:B------:R-:W-:Y:S01]  /*1730*/  UMOV UR8, 0x400 ;  /* 0x0000040000087882 */ /* 0x000fe20000000000 */
[----:B------:R-:W-:Y:S01]  /*1740*/  LEA.HI.X.SX32 R163, R152, R9, 0x2, P2 ;  /* 0x0000000998a37211 */ /* 0x000fe200010f16ff */
[----:B-1----:R-:W-:Y:S01]  /*1750*/  ULEA UR8, UR4, UR8, 0x18 ;  /* 0x0000000804087291 */ /* 0x002fe2000f8ec03f */
[----:B------:R-:W-:Y:S01]  /*1760*/  LEA R62, P2, R160, R37, 0x2 ;  /* 0x00000025a03e7211 */ /* 0x000fe200078410ff */
[----:B------:R-:W-:Y:S01]  /*1770*/  VIADD R12, R8, 0xfffffffc ;  /* 0xfffffffc080c7836 */ /* 0x000fe20000000000 */
[----:B------:R-:W-:Y:S01]  /*1780*/  LEA.HI.X.SX32 R195, R156, R9, 0x2, P1 ;  /* 0x000000099cc37211 */ /* 0x000fe200008f16ff */
[----:B------:R-:W-:Y:S01]  /*1790*/  IMAD R18, R16, 0x3, RZ ;  /* 0x0000000310127824 */ /* 0x000fe200078e02ff */
[----:B------:R-:W-:Y:S01]  /*17a0*/  LEA R48, P1, R164, R37, 0x2 ;  /* 0x00000025a4307211 */ /* 0x000fe200078210ff */
[----:B------:R-:W-:Y:S01]  /*17b0*/  VIADD R25, R3, UR8 ;  /* 0x0000000803197c36 */ /* 0x000fe20008000000 */
[----:B------:R-:W-:Y:S01]  /*17c0*/  LEA.HI.X.SX32 R63, R160, R9, 0x2, P2 ;  /* 0x00000009a03f7211 */ /* 0x000fe200010f16ff */
[----:B------:R-:W-:Y:S01]  /*17d0*/  IMAD.SHL.U32 R13, R16, 0x4, RZ ;  /* 0x00000004100d7824 */ /* 0x000fe200078e00ff */
[----:B------:R-:W-:Y:S01]  /*17e0*/  LEA R60, P2, R168, R37, 0x2 ;  /* 0x00000025a83c7211 */ /* 0x000fe200078410ff */
[----:B------:R-:W-:Y:S01]  /*17f0*/  STL [R1+0x24], R18 ;  /* 0x0000241201007387 */ /* 0x000fe20000100800 */
[----:B------:R-:W-:Y:S01]  /*1800*/  LEA.HI.X.SX32 R49, R164, R9, 0x2, P1 ;  /* 0x00000009a4317211 */ /* 0x000fe200008f16ff */
[----:B------:R-:W-:Y:S01]  /*1810*/  IMAD R193, R16, 0xe, RZ ;  /* 0x0000000e10c17824 */ /* 0x000fe200078e02ff */
[----:B------:R-:W-:Y:S01]  /*1820*/  LEA R46, P1, R172, R37, 0x2 ;  /* 0x00000025ac2e7211 */ /* 0x000fe200078210ff */
[----:B------:R1:W-:Y:S01]  /*1830*/  STL [R1+0x20], R13 ;  /* 0x0000200d01007387 */ /* 0x0003e20000100800 */
[----:B------:R-:W-:Y:S01]  /*1840*/  LEA.HI.X.SX32 R61, R168, R9, 0x2, P2 ;  /* 0x00000009a83d7211 */ /* 0x000fe200010f16ff */
[----:B------:R-:W-:Y:S01]  /*1850*/  IMAD R181, R16, 0xf, RZ ;  /* 0x0000000f10b57824 */ /* 0x000fe200078e02ff */
[----:B------:R-:W-:Y:S01]  /*1860*/  LEA R32, P2, R176, R37, 0x2 ;  /* 0x00000025b0207211 */ /* 0x000fe200078410ff */
[----:B------:R-:W-:Y:S01]  /*1870*/  IMAD.SHL.U32 R177, R16, 0x10, RZ ;  /* 0x0000001010b17824 */ /* 0x000fe200078e00ff */
[----:B------:R-:W-:Y:S01]  /*1880*/  LEA.HI.X.SX32 R47, R172, R9, 0x2, P1 ;  /* 0x00000009ac2f7211 */ /* 0x000fe200008f16ff */
[----:B------:R-:W-:Y:S01]  /*1890*/  IMAD R173, R16, 0x11, RZ ;  /* 0x0000001110ad7824 */ /* 0x000fe200078e02ff */
[----:B------:R-:W-:Y:S01]  /*18a0*/  LEA R44, P1, R180, R37, 0x2 ;  /* 0x00000025b42c7211 */ /* 0x000fe200078210ff */
[----:B------:R-:W-:Y:S01]  /*18b0*/  IMAD R169, R16, 0x12, RZ ;  /* 0x0000001210a97824 */ /* 0x000fe200078e02ff */
        /* <DEDUP_REMOVED lines=16> */
[----:B------:R-:W-:Y:S01]  /*19c0*/  ISETP.GE.U32.AND P0, PT, R6, 0x7fffffdf, PT ;  /* 0x7fffffdf0600780c */ /* 0x000fe20003f06070 */
[----:B------:R-:W-:Y:S01]  /*19d0*/  VIADD R6, R8, 0xfffffffb ;  /* 0xfffffffb08067836 */ /* 0x000fe20000000000 */
[----:B------:R-:W-:Y:S01]  /*19e0*/  LEA.HI.X.SX32 R57, R192, R9, 0x2, P2 ;  /* 0x00000009c0397211 */ /* 0x000fe200010f16ff */
[----:B------:R-:W-:Y:S01]  /*19f0*/  IMAD R165, R16, 0x1b, RZ ;  /* 0x0000001b10a57824 */ /* 0x000fe200078e02ff */
[----:B------:R-:W-:Y:S01]  /*1a00*/  LEA R54, P2, R200, R37, 0x2 ;  /* 0x00000025c8367211 */ /* 0x000fe200078410ff */
[----:B------:R-:W-:Y:S01]  /*1a10*/  IMAD R161, R16, 0x1c, RZ ;  /* 0x0000001c10a17824 */ /* 0x000fe200078e02ff */
[----:B------:R-:W-:Y:S01]  /*1a20*/  LEA.HI.X.SX32 R41, R196, R9, 0x2, P1 ;  /* 0x00000009c4297211 */ /* 0x000fe200008f16ff */
[----:B------:R-:W-:Y:S01]  /*1a30*/  IMAD R157, R16, 0x1d, RZ ;  /* 0x0000001d109d7824 */ /* 0x000fe200078e02ff */
[----:B------:R-:W-:Y:S01]  /*1a40*/  LEA R38, P1, R204, R37, 0x2 ;  /* 0x00000025cc267211 */ /* 0x000fe200078210ff */
[----:B------:R-:W2:Y:S01]  /*1a50*/  LDC R27, c[0x0][0x230] ;  /* 0x00008c00ff1b7b82 */ /* 0x000ea20000000800 */
[----:B------:R-:W-:-:S02]  /*1a60*/  LEA.HI.X.SX32 R55, R200, R9, 0x2, P2 ;  /* 0x00000009c8377211 */ /* 0x000fc400010f16ff */
[----:B------:R-:W-:Y:S01]  /*1a70*/  ISETP.GE.U32.AND P3, PT, R6, 0x7fffffdc, PT ;  /* 0x7fffffdc0600780c */ /* 0x000fe20003f66070 */
[----:B------:R-:W-:Y:S01]  /*1a80*/  IMAD.SHL.U32 R6, R10, 0x4, RZ ;  /* 0x000000040a067824 */ /* 0x000fe200078e00ff */
[----:B------:R-:W-:Y:S02]  /*1a90*/  LEA R52, P2, R208, R37, 0x2 ;  /* 0x00000025d0347211 */ /* 0x000fe400078410ff */
[----:B------:R-:W-:Y:S02]  /*1aa0*/  LEA.HI.X.SX32 R39, R204, R9, 0x2, P1 ;  /* 0x00000009cc277211 */ /* 0x000fe400008f16ff */
[----:B------:R-:W-:Y:S02]  /*1ab0*/  ISETP.GE.U32.AND P6, PT, R31, 0x7fffffe0, PT ;  /* 0x7fffffe01f00780c */ /* 0x000fe40003fc6070 */
[----:B------:R-:W-:Y:S02]  /*1ac0*/  LEA R36, P1, R212, R37, 0x2 ;  /* 0x00000025d4247211 */ /* 0x000fe400078210ff */
[----:B------:R-:W-:-:S02]  /*1ad0*/  LEA.HI.X.SX32 R53, R208, R9, 0x2, P2 ;  /* 0x00000009d0357211 */ /* 0x000fc400010f16ff */
[----:B------:R-:W-:Y:S02]  /*1ae0*/  IADD3 R68, P2, R4, UR6, RZ ;  /* 0x0000000604447c10 */ /* 0x000fe4000ff5e0ff */
[----:B------:R-:W-:Y:S01]  /*1af0*/  LEA.HI.X.SX32 R37, R212, R9, 0x2, P1 ;  /* 0x00000009d4257211 */ /* 0x000fe200008f16ff */
[----:B------:R-:W-:Y:S01]  /*1b00*/  VIADD R9, R8, 0xfffffff9 ;  /* 0xfffffff908097836 */ /* 0x000fe20000000000 */
[----:B------:R-:W-:Y:S02]  /*1b10*/  IADD3 R206, P1, R6, UR6, RZ ;  /* 0x0000000606ce7c10 */ /* 0x000fe4000ff3e0ff */
[----:B------:R-:W-:Y:S02]  /*1b20*/  LEA.HI.X.SX32 R69, R11, UR7, 0x2, P2 ;  /* 0x000000070b457c11 */ /* 0x000fe400090f16ff */
[----:B------:R-:W-:Y:S02]  /*1b30*/  LEA.HI.X.SX32 R207, R10, UR7, 0x2, P1 ;  /* 0x000000070acf7c11 */ /* 0x000fe400088f16ff */
[----:B------:R-:W-:Y:S01]  /*1b40*/  ISETP.GE.U32.AND P1, PT, R9, 0x7fffffda, PT ;  /* 0x7fffffda0900780c */ /* 0x000fe20003f26070 */
[----:B------:R-:W-:Y:S01]  /*1b50*/  @!PT LDS RZ, [RZ] ;  /* 0x00000000fffff984 */ /* 0x000fe20000000800 */
[----:B------:R-:W-:Y:S01]  /*1b60*/  @!PT LDS RZ, [RZ] ;  /* 0x00000000fffff984 */ /* 0x000fe20000000800 */
[----:B------:R-:W-:Y:S01]  /*1b70*/  @!PT LDS RZ, [RZ] ;  /* 0x00000000fffff984 */ /* 0x000fe20000000800 */
[----:B------:R3:W-:Y:S01]  /*1b80*/  LDGSTS.E [R25], desc[UR16][R68.64], !P6 ;  /* 0x0000000044197fae */ /* 0x0007e2000f121850 */
[----:B------:R-:W-:Y:S01]  /*1b90*/  ISETP.GE.U32.AND P4, PT, R12, 0x7fffffdd, PT ;  /* 0x7fffffdd0c00780c */ /* 0x000fe20003f86070 */
[----:B------:R-:W-:Y:S01]  /*1ba0*/  IMAD.WIDE R66, R16, 0x4, R68 ;  /* 0x0000000410427825 */ /* 0x000fe200078e0244 */
[C---:B------:R-:W-:Y:S01]  /*1bb0*/  IADD3 R9, R8.reuse, -0x8, RZ ;  /* 0xfffffff808097810 */ /* 0x040fe20007ffe0ff */
[----:B------:R4:W-:Y:S01]  /*1bc0*/  LDGSTS.E [R25+0x4000], desc[UR16][R206.64], !P6 ;  /* 0x04000000ce197fae */ /* 0x0009e2000f121850 */
[----:B------:R-:W-:Y:S01]  /*1bd0*/  IADD3 R12, R8, -0x6, RZ ;  /* 0xfffffffa080c7810 */ /* 0x000fe20007ffe0ff */
[----:B------:R-:W-:Y:S01]  /*1be0*/  IMAD.WIDE R202, R16, 0x4, R206 ;  /* 0x0000000410ca7825 */ /* 0x000fe200078e02ce */
[----:B------:R-:W-:Y:S01]  /*1bf0*/  ISETP.GE.U32.AND P6, PT, R9, 0x7fffffd9, PT ;  /* 0x7fffffd90900780c */ /* 0x000fe20003fc6070 */
[----:B------:R5:W-:Y:S01]  /*1c00*/  LDGSTS.E [R25+0x4], desc[UR16][R66.64], !P0 ;  /* 0x0000400042197fae */ /* 0x000be2000c121850 */
[----:B------:R-:W-:Y:S01]  /*1c10*/  ISETP.GE.U32.AND P2, PT, R12, 0x7fffffdb, PT ;  /* 0x7fffffdb0c00780c */ /* 0x000fe20003f46070 */
[----:B------:R-:W-:Y:S01]  /*1c20*/  VIADD R9, R8, 0xfffffff7 ;  /* 0xfffffff708097836 */ /* 0x000fe20000000000 */
[----:B------:R-:W-:Y:S01]  /*1c30*/  LOP3.LUT R15, R3, 0x10, RZ, 0x3c, !PT ;  /* 0x00000010030f7812 */ /* 0x000fe200078e3cff */
[----:B------:R-:W-:Y:S01]  /*1c40*/  IMAD.WIDE R214, R153, 0x4, R68 ;  /* 0x0000000499d67825 */ /* 0x000fe200078e0244 */
[----:B------:R5:W-:Y:S01]  /*1c50*/  LDGSTS.E [R25+0x4004], desc[UR16][R202.64], !P0 ;  /* 0x04004000ca197fae */ /* 0x000be2000c121850 */
[----:B------:R-:W-:-:S02]  /*1c60*/  LOP3.LUT R19, R3, 0x70, RZ, 0x3c, !PT ;  /* 0x0000007003137812 */ /* 0x000fc400078e3cff */
[----:B------:R-:W-:Y:S01]  /*1c70*/  IMAD.WIDE R186, R153, 0x4, R206 ;  /* 0x0000000499ba7825 */ /* 0x000fe200078e02ce */
[----:B------:R-:W-:Y:S01]  /*1c80*/  ISETP.GE.U32.AND P0, PT, R9, 0x7fffffd8, PT ;  /* 0x7fffffd80900780c */ /* 0x000fe20003f06070 */
[----:B------:R5:W-:Y:S01]  /*1c90*/  LDGSTS.E [R25+0x8], desc[UR16][R214.64], !P5 ;  /* 0x00008000d6197fae */ /* 0x000be2000e921850 */
[----:B------:R-:W-:Y:S01]  /*1ca0*/  IADD3 R9, R8, -0xb, RZ ;  /* 0xfffffff508097810 */ /* 0x000fe20007ffe0ff */
[C---:B------:R-:W-:Y:S02]  /*1cb0*/  IMAD.WIDE R166, R18.reuse, 0x4, R68 ;  /* 0x0000000412a67825 */ /* 0x040fe400078e0244 */
[----:B------:R5:W-:Y:S02]  /*1cc0*/  LDGSTS.E [R25+0x4008], desc[UR16][R186.64], !P5 ;  /* 0x04008000ba197fae */ /* 0x000be4000e921850 */
[----:B------:R-:W-:Y:S02]  /*1cd0*/  IMAD.WIDE R182, R18, 0x4, R206 ;  /* 0x0000000412b67825 */ /* 0x000fe400078e02ce */
[----:B------:R5:W-:Y:S02]  /*1ce0*/  LDGSTS.E [R25+0xc], desc[UR16][R166.64], !P4 ;  /* 0x0000c000a6197fae */ /* 0x000be4000e121850 */
[----:B------:R-:W-:-:S02]  /*1cf0*/  VIADD R12, R8, 0xfffffff6 ;  /* 0xfffffff6080c7836 */ /* 0x000fc40000000000 */
[----:B------:R-:W-:Y:S01]  /*1d00*/  VIADD R26, R15, UR8 ;  /* 0x000000080f1a7c36 */ /* 0x000fe20008000000 */
[----:B------:R5:W-:Y:S01]  /*1d10*/  LDGSTS.E [R25+0x400c], desc[UR16][R182.64], !P4 ;  /* 0x0400c000b6197fae */ /* 0x000be2000e121850 */
[----:B------:R-:W-:Y:S01]  /*1d20*/  IMAD.WIDE R174, R13, 0x4, R68 ;  /* 0x000000040dae7825 */ /* 0x000fe200078e0244 */
[----:B------:R-:W-:Y:S02]  /*1d30*/  ISETP.GE.U32.AND P5, PT, R12, 0x7fffffd7, PT ;  /* 0x7fffffd70c00780c */ /* 0x000fe40003fa6070 */
[----:B------:R-:W-:Y:S01]  /*1d40*/  ISETP.GE.U32.AND P4, PT, R9, 0x7fffffd6, PT ;  /* 0x7fffffd60900780c */ /* 0x000fe20003f86070 */
[----:B------:R-:W-:Y:S01]  /*1d50*/  IMAD.WIDE R170, R13, 0x4, R206 ;  /* 0x000000040daa7825 */ /* 0x000fe200078e02ce */
[----:B------:R5:W-:Y:S01]  /*1d60*/  LDGSTS.E [R26], desc[UR16][R174.64], !P3 ;  /* 0x00000000ae1a7fae */ /* 0x000be2000d921850 */
[----:B------:R-:W-:Y:S02]  /*1d70*/  LOP3.LUT R15, R3, 0x20, RZ, 0x3c, !PT ;  /* 0x00000020030f7812 */ /* 0x000fe400078e3cff */
[----:B------:R-:W-:Y:S01]  /*1d80*/  VIADD R9, R8, 0xfffffff4 ;  /* 0xfffffff408097836 */ /* 0x000fe20000000000 */
[----:B------:R5:W-:Y:S01]  /*1d90*/  LDGSTS.E [R26+0x4000], desc[UR16][R170.64], !P3 ;  /* 0x04000000aa1a7fae */ /* 0x000be2000d921850 */
[----:B------:R-:W-:-:S02]  /*1da0*/  IMAD R12, R16, 0x5, RZ ;  /* 0x00000005100c7824 */ /* 0x000fc400078e02ff */
[----:B-1----:R-:W-:Y:S01]  /*1db0*/  IMAD R13, R16, 0x6, RZ ;  /* 0x00000006100d7824 */ /* 0x002fe200078e02ff */
[----:B------:R-:W-:Y:S01]  /*1dc0*/  ISETP.GE.U32.AND P3, PT, R9, 0x7fffffd5, PT ;  /* 0x7fffffd50900780c */ /* 0x000fe20003f66070 */
[C---:B------:R-:W-:Y:S01]  /*1dd0*/  IMAD.WIDE R198, R12.reuse, 0x4, R68 ;  /* 0x000000040cc67825 */ /* 0x040fe200078e0244 */
[----:B------:R-:W-:Y:S03]  /*1de0*/  STL [R1+0x1c], R12 ;  /* 0x00001c0c01007387 */ /* 0x000fe60000100800 */
[----:B------:R-:W-:Y:S01]  /*1df0*/  IMAD.WIDE R158, R12, 0x4, R206 ;  /* 0x000000040c9e7825 */ /* 0x000fe200078e02ce */
[----:B------:R1:W-:Y:S03]  /*1e00*/  LDGSTS.E [R26+0x4], desc[UR16][R198.64], !P2 ;  /* 0x00004000c61a7fae */ /* 0x0003e6000d121850 */
[----:B------:R-:W-:Y:S01]  /*1e10*/  VIADD R9, R8, 0xfffffff3 ;  /* 0xfffffff308097836 */ /* 0x000fe20000000000 */
[----:B------:R3:W-:Y:S01]  /*1e20*/  STL [R1+0x18], R13 ;  /* 0x0000180d01007387 */ /* 0x0007e20000100800 */
[----:B------:R-:W-:-:S02]  /*1e30*/  IMAD R18, R16, 0x7, RZ ;  /* 0x0000000710127824 */ /* 0x000fc400078e02ff */
[----:B------:R-:W-:Y:S01]  /*1e40*/  IMAD.WIDE R154, R13, 0x4, R68 ;  /* 0x000000040d9a7825 */ /* 0x000fe200078e0244 */
[----:B------:R1:W-:Y:S01]  /*1e50*/  LDGSTS.E [R26+0x4004], desc[UR16][R158.64], !P2 ;  /* 0x040040009e1a7fae */ /* 0x0003e2000d121850 */
[----:B------:R-:W-:Y:S02]  /*1e60*/  ISETP.GE.U32.AND P2, PT, R9, 0x7fffffd4, PT ;  /* 0x7fffffd40900780c */ /* 0x000fe40003f46070 */
[----:B------:R-:W-:Y:S01]  /*1e70*/  IMAD.WIDE R134, R13, 0x4, R206 ;  /* 0x000000040d867825 */ /* 0x000fe200078e02ce */
[----:B------:R1:W-:Y:S01]  /*1e80*/  LDGSTS.E [R26+0x8], desc[UR16][R154.64], !P1 ;  /* 0x000080009a1a7fae */ /* 0x0003e2000c921850 */
[----:B---3--:R-:W-:Y:S02]  /*1e90*/  SHF.L.U32 R13, R16, 0x3, RZ ;  /* 0x00000003100d7819 */ /* 0x008fe400000006ff */
[C---:B------:R-:W-:Y:S01]  /*1ea0*/  IMAD.WIDE R178, R18.reuse, 0x4, R68 ;  /* 0x0000000412b27825 */ /* 0x040fe200078e0244 */
[----:B------:R3:W-:Y:S03]  /*1eb0*/  LDGSTS.E [R26+0x4008], desc[UR16][R134.64], !P1 ;  /* 0x04008000861a7fae */ /* 0x0007e6000c921850 */
[----:B------:R-:W-:Y:S01]  /*1ec0*/  IMAD.WIDE R148, R18, 0x4, R206 ;  /* 0x0000000412947825 */ /* 0x000fe200078e02ce */
[----:B------:R3:W-:Y:S03]  /*1ed0*/  LDGSTS.E [R26+0xc], desc[UR16][R178.64], !P6 ;  /* 0x0000c000b21a7fae */ /* 0x0007e6000f121850 */
[C---:B------:R-:W-:Y:S01]  /*1ee0*/  VIADD R12, R8.reuse, 0xfffffff2 ;  /* 0xfffffff2080c7836 */ /* 0x040fe20000000000 */
[----:B------:R3:W-:Y:S01]  /*1ef0*/  LDGSTS.E [R26+0x400c], desc[UR16][R148.64], !P6 ;  /* 0x0400c000941a7fae */ /* 0x0007e2000f121850 */
[----:B------:R-:W-:-:S02]  /*1f00*/  VIADD R9, R8, 0xfffffff1 ;  /* 0xfffffff108097836 */ /* 0x000fc40000000000 */
[----:B------:R-:W-:Y:S01]  /*1f10*/  VIADD R24, R15, UR8 ;  /* 0x000000080f187c36 */ /* 0x000fe20008000000 */
[----:B------:R-:W-:Y:S01]  /*1f20*/  ISETP.GE.U32.AND P1, PT, R12, 0x7fffffd3, PT ;  /* 0x7fffffd30c00780c */ /* 0x000fe20003f26070 */
[----:B------:R-:W-:Y:S01]  /*1f30*/  IMAD.WIDE R144, R13, 0x4, R68 ;  /* 0x000000040d907825 */ /* 0x000fe200078e0244 */
[----:B------:R-:W-:Y:S01]  /*1f40*/  ISETP.GE.U32.AND P6, PT, R9, 0x7fffffd2, PT ;  /* 0x7fffffd20900780c */ /* 0x000fe20003fc6070 */
[----:B------:R4:W-:Y:S01]  /*1f50*/  STL [R1+0x14], R18 ;  /* 0x0000141201007387 */ /* 0x0009e20000100800 */
[----:B------:R-:W-:Y:S01]  /*1f60*/  LOP3.LUT R15, R3, 0x30, RZ, 0x3c, !PT ;  /* 0x00000030030f7812 */ /* 0x000fe200078e3cff */
[----:B------:R-:W-:Y:S02]  /*1f70*/  IMAD.WIDE R132, R13, 0x4, R206 ;  /* 0x000000040d847825 */ /* 0x000fe400078e02ce */
[----:B------:R2:W-:Y:S02]  /*1f80*/  STL [R1+0x10], R13 ;  /* 0x0000100d01007387 */ /* 0x0005e40000100800 */
[----:B------:R-:W-:-:S02]  /*1f90*/  VIADD R9, R8, 0xfffffff0 ;  /* 0xfffffff008097836 */ /* 0x000fc40000000000 */
[C---:B------:R-:W-:Y:S01]  /*1fa0*/  IMAD R12, R16.reuse, 0x9, RZ ;  /* 0x00000009100c7824 */ /* 0x040fe200078e02ff */
[----:B------:R3:W-:Y:S01]  /*1fb0*/  LDGSTS.E [R24], desc[UR16][R144.64], !P0 ;  /* 0x0000000090187fae */ /* 0x0007e2000c121850 */
[----:B----4-:R-:W-:Y:S02]  /*1fc0*/  IMAD R18, R16, 0xb, RZ ;  /* 0x0000000b10127824 */ /* 0x010fe400078e02ff */
[----:B------:R-:W-:Y:S01]  /*1fd0*/  IMAD.WIDE R146, R12, 0x4, R68 ;  /* 0x000000040c927825 */ /* 0x000fe200078e0244 */
[----:B------:R4:W-:Y:S01]  /*1fe0*/  LDGSTS.E [R24+0x4000], desc[UR16][R132.64], !P0 ;  /* 0x0400000084187fae */ /* 0x0009e2000c121850 */
[----:B------:R-:W-:Y:S02]  /*1ff0*/  ISETP.GE.U32.AND P0, PT, R9, 0x7fffffd1, PT ;  /* 0x7fffffd10900780c */ /* 0x000fe40003f06070 */
[----:B--2---:R-:W-:Y:S01]  /*2000*/  IMAD R13, R16, 0xa, RZ ;  /* 0x0000000a100d7824 */ /* 0x004fe200078e02ff */
[----:B------:R2:W-:Y:S01]  /*2010*/  LDGSTS.E [R24+0x4], desc[UR16][R146.64], !P5 ;  /* 0x0000400092187fae */ /* 0x0005e2000e921850 */
[----:B------:R-:W-:-:S03]  /*2020*/  IMAD.WIDE R142, R12, 0x4, R206 ;  /* 0x000000040c8e7825 */ /* 0x000fc600078e02ce */
[----:B------:R5:W-:Y:S01]  /*2030*/  STL [R1+0xc], R12 ;  /* 0x00000c0c01007387 */ /* 0x000be20000100800 */
[C---:B------:R-:W-:Y:S02]  /*2040*/  VIADD R9, R8.reuse, 0xffffffef ;  /* 0xffffffef08097836 */ /* 0x040fe40000000000 */
[----:B------:R-:W-:Y:S01]  /*2050*/  IMAD.WIDE R116, R13, 0x4, R68 ;  /* 0x000000040d747825 */ /* 0x000fe200078e0244 */
[----:B------:R2:W-:Y:S02]  /*2060*/  LDGSTS.E [R24+0x4004], desc[UR16][R142.64], !P5 ;  /* 0x040040008e187fae */ /* 0x0005e4000e921850 */
[----:B------:R-:W-:Y:S01]  /*2070*/  ISETP.GE.U32.AND P5, PT, R9, 0x7fffffd0, PT ;  /* 0x7fffffd00900780c */ /* 0x000fe20003fa6070 */
[----:B------:R-:W-:Y:S01]  /*2080*/  IMAD.WIDE R114, R13, 0x4, R206 ;  /* 0x000000040d727825 */ /* 0x000fe200078e02ce */
[----:B------:R1:W-:Y:S01]  /*2090*/  STL [R1+0x8], R13 ;  /* 0x0000080d01007387 */ /* 0x0003e20000100800 */
[----:B-----5:R-:W-:Y:S02]  /*20a0*/  IADD3 R12, R8, -0x12, RZ ;  /* 0xffffffee080c7810 */ /* 0x020fe40007ffe0ff */
[C---:B------:R-:W-:Y:S01]  /*20b0*/  IMAD.WIDE R150, R18.reuse, 0x4, R68 ;  /* 0x0000000412967825 */ /* 0x040fe200078e0244 */
[----:B------:R5:W-:Y:S03]  /*20c0*/  LDGSTS.E [R24+0x8], desc[UR16][R116.64], !P4 ;  /* 0x0000800074187fae */ /* 0x000be6000e121850 */
[----:B------:R-:W-:Y:S01]  /*20d0*/  IMAD.WIDE R136, R18, 0x4, R206 ;  /* 0x0000000412887825 */ /* 0x000fe200078e02ce */
[----:B------:R5:W-:Y:S01]  /*20e0*/  LDGSTS.E [R24+0x4008], desc[UR16][R114.64], !P4 ;  /* 0x0400800072187fae */ /* 0x000be2000e121850 */
[----:B------:R-:W-:-:S02]  /*20f0*/  ISETP.GE.U32.AND P4, PT, R12, 0x7fffffcf, PT ;  /* 0x7fffffcf0c00780c */ /* 0x000fc40003f86070 */
[----:B------:R-:W-:Y:S01]  /*2100*/  VIADD R9, R8, 0xffffffed ;  /* 0xffffffed08097836 */ /* 0x000fe20000000000 */
[----:B------:R5:W-:Y:S01]  /*2110*/  LDGSTS.E [R24+0xc], desc[UR16][R150.64], !P3 ;  /* 0x0000c00096187fae */ /* 0x000be2000d921850 */
[----:B-1----:R-:W-:Y:S01]  /*2120*/  IMAD R13, R16, 0xc, RZ ;  /* 0x0000000c100d7824 */ /* 0x002fe200078e02ff */
[----:B------:R-:W-:Y:S01]  /*2130*/  IADD3 R12, R8, -0x16, RZ ;  /* 0xffffffea080c7810 */ /* 0x000fe20007ffe0ff */
[----:B------:R-:W-:Y:S01]  /*2140*/  VIADD R23, R15, UR8 ;  /* 0x000000080f177c36 */ /* 0x000fe20008000000 */
[----:B------:R1:W-:Y:S01]  /*2150*/  LDGSTS.E [R24+0x400c], desc[UR16][R136.64], !P3 ;  /* 0x0400c00088187fae */ /* 0x0003e2000d921850 */
[----:B------:R-:W-:Y:S01]  /*2160*/  IMAD.WIDE R130, R13, 0x4, R68 ;  /* 0x000000040d827825 */ /* 0x000fe200078e0244 */
[----:B------:R-:W-:Y:S01]  /*2170*/  ISETP.GE.U32.AND P3, PT, R9, 0x7fffffce, PT ;  /* 0x7fffffce0900780c */ /* 0x000fe20003f66070 */
[----:B------:R-:W3:Y:S01]  /*2180*/  LDC R15, c[0x0][0x230] ;  /* 0x00008c00ff0f7b82 */ /* 0x000ee20000000800 */
[----:B------:R4:W-:Y:S01]  /*2190*/  STL [R1+0x4], R18 ;  /* 0x0000041201007387 */ /* 0x0009e20000100800 */
[----:B------:R-:W-:-:S03]  /*21a0*/  IMAD.WIDE R128, R13, 0x4, R206 ;  /* 0x000000040d807825 */ /* 0x000fc600078e02ce */
[----:B------:R1:W-:Y:S01]  /*21b0*/  LDGSTS.E [R23], desc[UR16][R130.64], !P2 ;  /* 0x0000000082177fae */ /* 0x0003e2000d121850 */
[C---:B------:R-:W-:Y:S02]  /*21c0*/  VIADD R9, R8.reuse, 0xffffffec ;  /* 0xffffffec08097836 */ /* 0x040fe40000000000 */
[----:B------:R-:W-:Y:S01]  /*21d0*/  IMAD.WIDE R140, R197, 0x4, R68 ;  /* 0x00000004c58c7825 */ /* 0x000fe200078e0244 */
[----:B------:R1:W-:Y:S02]  /*21e0*/  LDGSTS.E [R23+0x4000], desc[UR16][R128.64], !P2 ;  /* 0x0400000080177fae */ /* 0x0003e4000d121850 */
[----:B------:R-:W-:Y:S01]  /*21f0*/  ISETP.GE.U32.AND P2, PT, R9, 0x7fffffcd, PT ;  /* 0x7fffffcd0900780c */ /* 0x000fe20003f46070 */
[----:B------:R-:W-:Y:S01]  /*2200*/  IMAD.WIDE R120, R197, 0x4, R206 ;  /* 0x00000004c5787825 */ /* 0x000fe200078e02ce */
[----:B------:R1:W-:Y:S01]  /*2210*/  LDGSTS.E [R23+0x4], desc[UR16][R140.64], !P1 ;  /* 0x000040008c177fae */ /* 0x0003e2000c921850 */
[----:B----4-:R-:W-:Y:S02]  /*2220*/  LOP3.LUT R18, R3, 0x60, RZ, 0x3c, !PT ;  /* 0x0000006003127812 */ /* 0x010fe400078e3cff */
[----:B------:R-:W-:Y:S01]  /*2230*/  VIADD R9, R8, 0xffffffeb ;  /* 0xffffffeb08097836 */ /* 0x000fe20000000000 */
[----:B------:R4:W-:Y:S01]  /*2240*/  STL [R1], R13 ;  /* 0x0000000d01007387 */ /* 0x0009e20000100800 */
[----:B------:R-:W-:Y:S01]  /*2250*/  IMAD.WIDE R100, R193, 0x4, R68 ;  /* 0x00000004c1647825 */ /* 0x000fe200078e0244 */
[----:B------:R-:W-:-:S02]  /*2260*/  IADD3 R20, R18, UR8, RZ ;  /* 0x0000000812147c10 */ /* 0x000fc4000fffe0ff */
[----:B------:R1:W-:Y:S01]  /*2270*/  LDGSTS.E [R23+0x4004], desc[UR16][R120.64], !P1 ;  /* 0x0400400078177fae */ /* 0x0003e2000c921850 */
[----:B------:R-:W-:Y:S01]  /*2280*/  IMAD.WIDE R106, R193, 0x4, R206 ;  /* 0x00000004c16a7825 */ /* 0x000fe200078e02ce */
[----:B------:R-:W-:Y:S01]  /*2290*/  ISETP.GE.U32.AND P1, PT, R9, 0x7fffffcc, PT ;  /* 0x7fffffcc0900780c */ /* 0x000fe20003f26070 */
[----:B------:R-:W2:Y:S01]  /*22a0*/  LDC R18, c[0x0][0x230] ;  /* 0x00008c00ff127b82 */ /* 0x000ea20000000800 */
[----:B------:R1:W-:Y:S01]  /*22b0*/  LDGSTS.E [R23+0x8], desc[UR16][R100.64], !P6 ;  /* 0x0000800064177fae */ /* 0x0003e2000f121850 */
[----:B------:R-:W-:Y:S01]  /*22c0*/  IMAD.WIDE R138, R181, 0x4, R68 ;  /* 0x00000004b58a7825 */ /* 0x000fe200078e0244 */
[----:B----4-:R-:W-:Y:S02]  /*22d0*/  LOP3.LUT R13, R3, 0x40, RZ, 0x3c, !PT ;  /* 0x00000040030d7812 */ /* 0x010fe400078e3cff */
[----:B------:R4:W-:Y:S01]  /*22e0*/  LDGSTS.E [R23+0x4008], desc[UR16][R106.64], !P6 ;  /* 0x040080006a177fae */ /* 0x0009e2000f121850 */
[----:B------:R-:W-:Y:S01]  /*22f0*/  IMAD.WIDE R126, R181, 0x4, R206 ;  /* 0x00000004b57e7825 */ /* 0x000fe200078e02ce */
[----:B------:R-:W-:-:S02]  /*2300*/  ISETP.GE.U32.AND P6, PT, R12, 0x7fffffcb, PT ;  /* 0x7fffffcb0c00780c */ /* 0x000fc40003fc6070 */
[----:B------:R4:W-:Y:S01]  /*2310*/  LDGSTS.E [R23+0xc], desc[UR16][R138.64], !P0 ;  /* 0x0000c0008a177fae */ /* 0x0009e2000c121850 */
[C---:B------:R-:W-:Y:S02]  /*2320*/  VIADD R9, R8.reuse, 0xffffffe9 ;  /* 0xffffffe908097836 */ /* 0x040fe40000000000 */
[----:B------:R-:W-:Y:S01]  /*2330*/  VIADD R22, R13, UR8 ;  /* 0x000000080d167c36 */ /* 0x000fe20008000000 */
[----:B------:R4:W-:Y:S01]  /*2340*/  LDGSTS.E [R23+0x400c], desc[UR16][R126.64], !P0 ;  /* 0x0400c0007e177fae */ /* 0x0009e2000c121850 */
[----:B------:R-:W-:Y:S01]  /*2350*/  IMAD.WIDE R220, R177, 0x4, R68 ;  /* 0x00000004b1dc7825 */ /* 0x000fe200078e0244 */
[----:B------:R-:W-:Y:S02]  /*2360*/  ISETP.GE.U32.AND P0, PT, R9, 0x7fffffca, PT ;  /* 0x7fffffca0900780c */ /* 0x000fe40003f06070 */
[----:B------:R-:W-:Y:S01]  /*2370*/  LOP3.LUT R13, R3, 0x50, RZ, 0x3c, !PT ;  /* 0x00000050030d7812 */ /* 0x000fe200078e3cff */
[----:B------:R-:W-:Y:S01]  /*2380*/  IMAD.WIDE R118, R177, 0x4, R206 ;  /* 0x00000004b1767825 */ /* 0x000fe200078e02ce */
[----:B------:R4:W-:Y:S03]  /*2390*/  LDGSTS.E [R22], desc[UR16][R220.64], !P5 ;  /* 0x00000000dc167fae */ /* 0x0009e6000e921850 */
[----:B------:R-:W-:Y:S01]  /*23a0*/  VIADD R9, R8, 0xffffffe8 ;  /* 0xffffffe808097836 */ /* 0x000fe20000000000 */
[----:B------:R4:W-:Y:S01]  /*23b0*/  LDGSTS.E [R22+0x4000], desc[UR16][R118.64], !P5 ;  /* 0x0400000076167fae */ /* 0x0009e2000e921850 */
[----:B------:R-:W-:-:S03]  /*23c0*/  IMAD.WIDE R218, R173, 0x4, R68 ;  /* 0x00000004adda7825 */ /* 0x000fc600078e0244 */
[----:B------:R-:W-:Y:S01]  /*23d0*/  ISETP.GE.U32.AND P5, PT, R9, 0x7fffffc9, PT ;  /* 0x7fffffc90900780c */ /* 0x000fe20003fa6070 */
[----:B------:R-:W-:Y:S01]  /*23e0*/  IMAD.WIDE R102, R173, 0x4, R206 ;  /* 0x00000004ad667825 */ /* 0x000fe200078e02ce */
[----:B------:R-:W-:Y:S01]  /*23f0*/  IADD3 R9, R8, -0x19, RZ ;  /* 0xffffffe708097810 */ /* 0x000fe20007ffe0ff */
[----:B------:R4:W-:Y:S02]  /*2400*/  LDGSTS.E [R22+0x4], desc[UR16][R218.64], !P4 ;  /* 0x00004000da167fae */ /* 0x0009e4000e121850 */
[----:B------:R-:W-:Y:S02]  /*2410*/  IMAD.WIDE R108, R169, 0x4, R68 ;  /* 0x00000004a96c7825 */ /* 0x000fe400078e0244 */
[----:B------:R4:W-:Y:S01]  /*2420*/  LDGSTS.E [R22+0x4004], desc[UR16][R102.64], !P4 ;  /* 0x0400400066167fae */ /* 0x0009e2000e121850 */
[----:B------:R-:W-:Y:S01]  /*2430*/  ISETP.GE.U32.AND P4, PT, R9, 0x7fffffc8, PT ;  /* 0x7fffffc80900780c */ /* 0x000fe20003f86070 */
[----:B------:R-:W-:Y:S02]  /*2440*/  IMAD.WIDE R112, R169, 0x4, R206 ;  /* 0x00000004a9707825 */ /* 0x000fe400078e02ce */
[----:B------:R4:W-:Y:S02]  /*2450*/  LDGSTS.E [R22+0x8], desc[UR16][R108.64], !P3 ;  /* 0x000080006c167fae */ /* 0x0009e4000d921850 */
[----:B------:R-:W-:-:S02]  /*2460*/  IMAD.WIDE R96, R223, 0x4, R68 ;  /* 0x00000004df607825 */ /* 0x000fc400078e0244 */
[----:B------:R4:W-:Y:S02]  /*2470*/  LDGSTS.E [R22+0x4008], desc[UR16][R112.64], !P3 ;  /* 0x0400800070167fae */ /* 0x0009e4000d921850 */
[----:B------:R-:W-:Y:S02]  /*2480*/  IMAD.WIDE R124, R223, 0x4, R206 ;  /* 0x00000004df7c7825 */ /* 0x000fe400078e02ce */
[----:B------:R4:W-:Y:S02]  /*2490*/  LDGSTS.E [R22+0xc], desc[UR16][R96.64], !P2 ;  /* 0x0000c00060167fae */ /* 0x0009e4000d121850 */
[C---:B------:R-:W-:Y:S02]  /*24a0*/  VIADD R9, R8.reuse, 0xffffffe5 ;  /* 0xffffffe508097836 */ /* 0x040fe40000000000 */
[----:B------:R-:W-:Y:S01]  /*24b0*/  VIADD R12, R8, 0xffffffe6 ;  /* 0xffffffe6080c7836 */ /* 0x000fe20000000000 */
[----:B------:R4:W-:Y:S01]  /*24c0*/  LDGSTS.E [R22+0x400c], desc[UR16][R124.64], !P2 ;  /* 0x0400c0007c167fae */ /* 0x0009e2000d121850 */
[----:B------:R-:W-:Y:S01]  /*24d0*/  VIADD R21, R13, UR8 ;  /* 0x000000080d157c36 */ /* 0x000fe20008000000 */
[----:B------:R-:W-:Y:S01]  /*24e0*/  ISETP.GE.U32.AND P2, PT, R9, 0x7fffffc6, PT ;  /* 0x7fffffc60900780c */ /* 0x000fe20003f46070 */
[----:B------:R-:W-:Y:S01]  /*24f0*/  IMAD.WIDE R122, R227, 0x4, R68 ;  /* 0x00000004e37a7825 */ /* 0x000fe200078e0244 */
[----:B------:R-:W-:-:S03]  /*2500*/  ISETP.GE.U32.AND P3, PT, R12, 0x7fffffc7, PT ;  /* 0x7fffffc70c00780c */ /* 0x000fc60003f66070 */
[----:B------:R-:W-:Y:S01]  /*2510*/  IMAD.WIDE R86, R227, 0x4, R206 ;  /* 0x00000004e3567825 */ /* 0x000fe200078e02ce */
[----:B------:R4:W-:Y:S03]  /*2520*/  LDGSTS.E [R21], desc[UR16][R122.64], !P1 ;  /* 0x000000007a157fae */ /* 0x0009e6000c921850 */
[----:B------:R-:W-:Y:S01]  /*2530*/  VIADD R9, R8, 0xffffffe4 ;  /* 0xffffffe408097836 */ /* 0x000fe20000000000 */
[----:B------:R4:W-:Y:S01]  /*2540*/  LDGSTS.E [R21+0x4000], desc[UR16][R86.64], !P1 ;  /* 0x0400000056157fae */ /* 0x0009e2000c921850 */
[----:B------:R-:W-:-:S03]  /*2550*/  IMAD.WIDE R216, R231, 0x4, R68 ;  /* 0x00000004e7d87825 */ /* 0x000fc600078e0244 */
[----:B------:R-:W-:Y:S01]  /*2560*/  ISETP.GE.U32.AND P1, PT, R9, 0x7fffffc5, PT ;  /* 0x7fffffc50900780c */ /* 0x000fe20003f26070 */
[----:B------:R-:W-:Y:S01]  /*2570*/  IMAD.WIDE R92, R231, 0x4, R206 ;  /* 0x00000004e75c7825 */ /* 0x000fe200078e02ce */
[----:B------:R4:W-:Y:S01]  /*2580*/  LDGSTS.E [R21+0x4], desc[UR16][R216.64], !P6 ;  /* 0x00004000d8157fae */ /* 0x0009e2000f121850 */
[C---:B------:R-:W-:Y:S02]  /*2590*/  IADD3 R9, R8.reuse, -0x1d, RZ ;  /* 0xffffffe308097810 */ /* 0x040fe40007ffe0ff */
[----:B------:R-:W-:Y:S01]  /*25a0*/  IMAD.WIDE R80, R235, 0x4, R68 ;  /* 0x00000004eb507825 */ /* 0x000fe200078e0244 */
[----:B------:R4:W-:Y:S01]  /*25b0*/  LDGSTS.E [R21+0x4004], desc[UR16][R92.64], !P6 ;  /* 0x040040005c157fae */ /* 0x0009e2000f121850 */
[----:B------:R-:W-:Y:S02]  /*25c0*/  ISETP.GE.U32.AND P6, PT, R9, 0x7fffffc4, PT ;  /* 0x7fffffc40900780c */ /* 0x000fe40003fc6070 */
[----:B------:R-:W-:Y:S01]  /*25d0*/  IMAD.WIDE R88, R235, 0x4, R206 ;  /* 0x00000004eb587825 */ /* 0x000fe200078e02ce */
[----:B------:R4:W-:Y:S03]  /*25e0*/  LDGSTS.E [R21+0x8], desc[UR16][R80.64], !P0 ;  /* 0x0000800050157fae */ /* 0x0009e6000c121850 */
[----:B------:R-:W-:Y:S01]  /*25f0*/  VIADD R12, R8, 0xffffffe2 ;  /* 0xffffffe2080c7836 */ /* 0x000fe20000000000 */
[----:B------:R4:W-:Y:S01]  /*2600*/  LDGSTS.E [R21+0x4008], desc[UR16][R88.64], !P0 ;  /* 0x0400800058157fae */ /* 0x0009e2000c121850 */
[----:B------:R-:W-:-:S03]  /*2610*/  IMAD.WIDE R98, R240, 0x4, R68 ;  /* 0x00000004f0627825 */ /* 0x000fc600078e0244 */
[----:B------:R-:W-:Y:S01]  /*2620*/  ISETP.GE.U32.AND P0, PT, R12, 0x7fffffc3, PT ;  /* 0x7fffffc30c00780c */ /* 0x000fe20003f06070 */
[----:B------:R-:W-:Y:S01]  /*2630*/  IMAD.WIDE R104, R240, 0x4, R206 ;  /* 0x00000004f0687825 */ /* 0x000fe200078e02ce */
[----:B------:R4:W-:Y:S03]  /*2640*/  LDGSTS.E [R21+0xc], desc[UR16][R98.64], !P5 ;  /* 0x0000c00062157fae */ /* 0x0009e6000e921850 */
[----:B------:R-:W-:Y:S01]  /*2650*/  IMAD.WIDE R94, R244, 0x4, R68 ;  /* 0x00000004f45e7825 */ /* 0x000fe200078e0244 */
[----:B------:R4:W-:Y:S03]  /*2660*/  LDGSTS.E [R21+0x400c], desc[UR16][R104.64], !P5 ;  /* 0x0400c00068157fae */ /* 0x0009e6000e921850 */
[----:B------:R-:W-:Y:S01]  /*2670*/  VIADD R13, R8, 0xffffffe0 ;  /* 0xffffffe0080d7836 */ /* 0x000fe20000000000 */
[----:B------:R4:W-:Y:S01]  /*2680*/  LDGSTS.E [R20], desc[UR16][R94.64], !P4 ;  /* 0x000000005e147fae */ /* 0x0009e2000e121850 */
[----:B------:R-:W-:-:S03]  /*2690*/  IMAD.WIDE R82, R244, 0x4, R206 ;  /* 0x00000004f4527825 */ /* 0x000fc600078e02ce */
[----:B------:R-:W-:Y:S01]  /*26a0*/  ISETP.GE.AND P5, PT, R201, R13, PT ;  /* 0x0000000dc900720c */ /* 0x000fe20003fa6270 */
[----:B------:R-:W-:Y:S01]  /*26b0*/  IMAD.WIDE R50, R248, 0x4, R68 ;  /* 0x00000004f8327825 */ /* 0x000fe200078e0244 */
[----:B------:R4:W-:Y:S03]  /*26c0*/  LDGSTS.E [R20+0x4000], desc[UR16][R82.64], !P4 ;  /* 0x0400000052147fae */ /* 0x0009e6000e121850 */
[----:B------:R-:W-:Y:S01]  /*26d0*/  VIADD R12, R8, 0x1f ;  /* 0x0000001f080c7836 */ /* 0x000fe20000000000 */
[----:B------:R4:W-:Y:S01]  /*26e0*/  LDGSTS.E [R20+0x4], desc[UR16][R50.64], !P3 ;  /* 0x0000400032147fae */ /* 0x0009e2000d921850 */
[----:B------:R-:W-:-:S03]  /*26f0*/  IMAD.WIDE R78, R248, 0x4, R206 ;  /* 0x00000004f84e7825 */ /* 0x000fc600078e02ce */
[----:B------:R-:W-:Y:S01]  /*2700*/  ISETP.GT.AND P4, PT, R12, 0x1f, PT ;  /* 0x0000001f0c00780c */ /* 0x000fe20003f84270 */
[----:B------:R-:W-:Y:S01]  /*2710*/  VIADD R9, R8, 0xffffffe1 ;  /* 0xffffffe108097836 */ /* 0x000fe20000000000 */
[----:B------:R4:W-:Y:S01]  /*2720*/  LDGSTS.E [R20+0x4004], desc[UR16][R78.64], !P3 ;  /* 0x040040004e147fae */ /* 0x0009e2000d921850 */
[----:B------:R-:W-:-:S03]  /*2730*/  IMAD.WIDE R90, R252, 0x4, R68 ;  /* 0x00000004fc5a7825 */ /* 0x000fc600078e0244 */
[----:B------:R-:W-:Y:S01]  /*2740*/  ISETP.GE.U32.AND P3, PT, R9, 0x7fffffc2, PT ;  /* 0x7fffffc20900780c */ /* 0x000fe20003f66070 */
[----:B------:R-:W-:Y:S01]  /*2750*/  IMAD.WIDE R72, R252, 0x4, R206 ;  /* 0x00000004fc487825 */ /* 0x000fe200078e02ce */
[----:B------:R-:W-:Y:S01]  /*2760*/  SEL R9, RZ, 0x4, P5 ;  /* 0x00000004ff097807 */ /* 0x000fe20002800000 */
[----:B------:R4:W-:Y:S01]  /*2770*/  LDGSTS.E [R20+0x8], desc[UR16][R90.64], !P2 ;  /* 0x000080005a147fae */ /* 0x0009e2000d121850 */
[----:B------:R-:W-:Y:S01]  /*2780*/  ISETP.GE.AND P5, PT, R201, R8, PT ;  /* 0x00000008c900720c */ /* 0x000fe20003fa6270 */
[----:B------:R-:W-:Y:S01]  /*2790*/  IMAD.WIDE R110, R165, 0x4, R68 ;  /* 0x00000004a56e7825 */ /* 0x000fe200078e0244 */
[----:B------:R-:W-:Y:S01]  /*27a0*/  SEL R8, RZ, 0x4, !P4 ;  /* 0x00000004ff087807 */ /* 0x000fe20006000000 */
[----:B------:R4:W-:Y:S01]  /*27b0*/  LDGSTS.E [R20+0x4008], desc[UR16][R72.64], !P2 ;  /* 0x0400800048147fae */ /* 0x0009e2000d121850 */
[----:B------:R-:W-:Y:S01]  /*27c0*/  ISETP.GE.U32.AND P4, PT, R13, 0x7fffffc1, PT ;  /* 0x7fffffc10d00780c */ /* 0x000fe20003f86070 */
[----:B------:R-:W-:Y:S01]  /*27d0*/  IMAD.WIDE R34, R165, 0x4, R206 ;  /* 0x00000004a5227825 */ /* 0x000fe200078e02ce */
[----:B------:R-:W5:Y:S01]  /*27e0*/  LDC R13, c[0x0][0x230] ;  /* 0x00008c00ff0d7b82 */ /* 0x000f620000000800 */
[----:B------:R-:W-:Y:S01]  /*27f0*/  SEL R8, R8, RZ, !P5 ;  /* 0x000000ff08087207 */ /* 0x000fe20006800000 */
[----:B------:R4:W-:Y:S01]  /*2800*/  LDGSTS.E [R20+0xc], desc[UR16][R110.64], !P1 ;  /* 0x0000c0006e147fae */ /* 0x0009e2000c921850 */
[----:B------:R-:W-:Y:S01]  /*2810*/  ISETP.GT.AND P5, PT, R12, 0x3f, PT ;  /* 0x0000003f0c00780c */ /* 0x000fe20003fa4270 */
[----:B------:R-:W-:-:S02]  /*2820*/  VIADD R19, R19, UR8 ;  /* 0x0000000813137c36 */ /* 0x000fc40008000000 */
[----:B------:R4:W-:Y:S01]  /*2830*/  LDGSTS.E [R20+0x400c], desc[UR16][R34.64], !P1 ;  /* 0x0400c00022147fae */ /* 0x0009e2000c921850 */
[----:B------:R-:W-:Y:S01]  /*2840*/  SEL R9, R9, RZ, P5 ;  /* 0x000000ff09097207 */ /* 0x000fe20002800000 */
[----:B------:R-:W-:Y:S01]  /*2850*/  IMAD.WIDE R210, R161, 0x4, R68 ;  /* 0x00000004a1d27825 */ /* 0x000fe200078e0244 */
[----:B------:R-:W-:Y:S02]  /*2860*/  ISETP.NE.U32.AND P5, PT, R8, RZ, PT ;  /* 0x000000ff0800720c */ /* 0x000fe40003fa5070 */
[----:B------:R-:W-:Y:S01]  /*2870*/  ISETP.NE.U32.AND P2, PT, R9, RZ, PT ;  /* 0x000000ff0900720c */ /* 0x000fe20003f45070 */
[----:B---3--:R-:W-:Y:S01]  /*2880*/  VIADD R8, R15, 0xffffffdf ;  /* 0xffffffdf0f087836 */ /* 0x008fe20000000000 */
[----:B------:R-:W3:Y:S01]  /*2890*/  LDC R9, c[0x0][0x230] ;  /* 0x00008c00ff097b82 */ /* 0x000ee20000000800 */
[----:B------:R-:W-:Y:S01]  /*28a0*/  IMAD.WIDE R84, R161, 0x4, R206 ;  /* 0x00000004a1547825 */ /* 0x000fe200078e02ce */
[----:B------:R4:W-:Y:S02]  /*28b0*/  LDGSTS.E [R19], desc[UR16][R210.64], !P6 ;  /* 0x00000000d2137fae */ /* 0x0009e4000f121850 */
[----:B------:R-:W-:Y:S01]  /*28c0*/  ISETP.GE.U32.AND P1, PT, R8, 0x7fffffc0, PT ;  /* 0x7fffffc00800780c */ /* 0x000fe20003f26070 */
[C---:B------:R-:W-:Y:S01]  /*28d0*/  IMAD R153, R16.reuse, 0x1e, RZ ;  /* 0x0000001e10997824 */ /* 0x040fe200078e02ff */
[----:B------:R4:W-:Y:S01]  /*28e0*/  LDGSTS.E [R19+0x4000], desc[UR16][R84.64], !P6 ;  /* 0x0400000054137fae */ /* 0x0009e2000f121850 */
[----:B------:R-:W-:Y:S01]  /*28f0*/  IMAD.WIDE R30, R157, 0x4, R68 ;  /* 0x000000049d1e7825 */ /* 0x000fe200078e0244 */
[----:B------:R-:W1:Y:S03]  /*2900*/  LDC R15, c[0x0][0x230] ;  /* 0x00008c00ff0f7b82 */ /* 0x000e660000000800 */
[----:B-----5:R-:W-:Y:S01]  /*2910*/  VIADD R8, R13, 0xffffffde ;  /* 0xffffffde0d087836 */ /* 0x020fe20000000000 */
[----:B------:R5:W-:Y:S01]  /*2920*/  LDGSTS.E [R19+0x4], desc[UR16][R30.64], !P0 ;  /* 0x000040001e137fae */ /* 0x000be2000c121850 */
[----:B------:R-:W-:-:S02]  /*2930*/  IMAD R13, R16, 0x1f, RZ ;  /* 0x0000001f100d7824 */ /* 0x000fc400078e02ff */
[----:B------:R-:W-:Y:S01]  /*2940*/  IMAD.WIDE R64, R157, 0x4, R206 ;  /* 0x000000049d407825 */ /* 0x000fe200078e02ce */
[----:B------:R-:W-:-:S03]  /*2950*/  ISETP.GE.U32.AND P6, PT, R8, 0x7fffffbf, PT ;  /* 0x7fffffbf0800780c */ /* 0x000fc60003fc6070 */
[C---:B------:R-:W-:Y:S01]  /*2960*/  IMAD.WIDE R76, R153.reuse, 0x4, R68 ;  /* 0x00000004994c7825 */ /* 0x040fe200078e0244 */
[----:B------:R5:W-:Y:S03]  /*2970*/  LDGSTS.E [R19+0x4004], desc[UR16][R64.64], !P0 ;  /* 0x0400400040137fae */ /* 0x000be6000c121850 */
[----:B--2---:R-:W-:Y:S01]  /*2980*/  VIADD R8, R18, 0xffffffdd ;  /* 0xffffffdd12087836 */ /* 0x004fe20000000000 */
[----:B------:R2:W-:Y:S01]  /*2990*/  LDGSTS.E [R19+0x8], desc[UR16][R76.64], !P3 ;  /* 0x000080004c137fae */ /* 0x0005e2000d921850 */
[----:B------:R-:W-:-:S03]  /*29a0*/  IMAD.WIDE R74, R153, 0x4, R206 ;  /* 0x00000004994a7825 */ /* 0x000fc600078e02ce */
[----:B------:R-:W-:Y:S01]  /*29b0*/  ISETP.GE.U32.AND P0, PT, R8, 0x7fffffbe, PT ;  /* 0x7fffffbe0800780c */ /* 0x000fe20003f06070 */
[----:B------:R-:W-:Y:S01]  /*29c0*/  IMAD.WIDE R28, R13, 0x4, R68 ;  /* 0x000000040d1c7825 */ /* 0x000fe200078e0244 */
[----:B------:R2:W-:Y:S01]  /*29d0*/  LDGSTS.E [R19+0x4008], desc[UR16][R74.64], !P3 ;  /* 0x040080004a137fae */ /* 0x0005e2000d921850 */
[----:B---3--:R-:W-:Y:S02]  /*29e0*/  IADD3 R8, R9, -0x24, RZ ;  /* 0xffffffdc09087810 */ /* 0x008fe40007ffe0ff */
[----:B------:R-:W-:Y:S01]  /*29f0*/  IMAD.WIDE R70, R13, 0x4, R206 ;  /* 0x000000040d467825 */ /* 0x000fe200078e02ce */
[----:B------:R3:W-:Y:S01]  /*2a00*/  LDGSTS.E [R19+0xc], desc[UR16][R28.64], !P4 ;  /* 0x0000c0001c137fae */ /* 0x0007e2000e121850 */
[----:B------:R-:W-:Y:S01]  /*2a10*/  ISETP.GE.U32.AND P3, PT, R8, 0x7fffffbd, PT ;  /* 0x7fffffbd0800780c */ /* 0x000fe20003f66070 */
[----:B------:R-:W4:Y:S01]  /*2a20*/  LDC R9, c[0x0][0x230] ;  /* 0x00008c00ff097b82 */ /* 0x000f220000000800 */
[----:B------:R-:W-:Y:S01]  /*2a30*/  VIADD R18, R2, UR8 ;  /* 0x0000000802127c36 */ /* 0x000fe20008000000 */
[----:B------:R3:W-:Y:S01]  /*2a40*/  LDGSTS.E [R19+0x400c], desc[UR16][R70.64], !P4 ;  /* 0x0400c00046137fae */ /* 0x0007e2000e121850 */
[----:B-1----:R-:W-:-:S02]  /*2a50*/  VIADD R8, R15, 0xffffffdb ;  /* 0xffffffdb0f087836 */ /* 0x002fc40000000000 */
[----:B------:R-:W-:Y:S01]  /*2a60*/  VIADD R15, R185, UR8 ;  /* 0x00000008b90f7c36 */ /* 0x000fe20008000000 */
[----:B------:R-:W0:Y:S02]  /*2a70*/  LDGDEPBAR ;  /* 0x00000000000079af */ /* 0x000e240000000000 */
[----:B------:R-:W-:Y:S01]  /*2a80*/  ISETP.GE.U32.AND P4, PT, R8, 0x7fffffbc, PT ;  /* 0x7fffffbc0800780c */ /* 0x000fe20003f86070 */
[----:B------:R-:W-:Y:S01]  /*2a90*/  VIADD R8, R27, 0xffffffda ;  /* 0xffffffda1b087836 */ /* 0x000fe20000000000 */
[----:B------:R-:W-:Y:S01]  /*2aa0*/  LDGSTS.E [R18+0x38000], desc[UR16][R162.64], P5 ;  /* 0x38000000a2127fae */ /* 0x000fe2000a921850 */
[----:B------:R-:W1:Y:S03]  /*2ab0*/  LDC R27, c[0x0][0x230] ;  /* 0x00008c00ff1b7b82 */ /* 0x000e660000000800 */
[----:B------:R-:W-:Y:S04]  /*2ac0*/  LDGSTS.E [R18+0x38400], desc[UR16][R62.64], P5 ;  /* 0x384000003e127fae */ /* 0x000fe8000a921850 */
[----:B------:R-:W-:Y:S01]  /*2ad0*/  LDGSTS.E [R18+0x38800], desc[UR16][R60.64], P5 ;  /* 0x388000003c127fae */ /* 0x000fe2000a921850 */
[----:B------:R-:W5:Y:S03]  /*2ae0*/  LDC R185, c[0x0][0x230] ;  /* 0x00008c00ffb97b82 */ /* 0x000f660000000800 */
[----:B------:R-:W-:Y:S01]  /*2af0*/  LDGSTS.E [R18+0x38c00], desc[UR16][R32.64], P5 ;  /* 0x38c0000020127fae */ /* 0x000fe2000a921850 */
[----:B----4-:R-:W-:-:S03]  /*2b00*/  VIADD R9, R9, 0xffffffd7 ;  /* 0xffffffd709097836 */ /* 0x010fc60000000000 */
[----:B------:R-:W-:Y:S04]  /*2b10*/  LDGSTS.E [R18+0x39000], desc[UR16][R58.64], P5 ;  /* 0x390000003a127fae */ /* 0x000fe8000a921850 */
[----:B------:R-:W-:Y:S04]  /*2b20*/  LDGSTS.E [R18+0x39400], desc[UR16][R56.64], P5 ;  /* 0x3940000038127fae */ /* 0x000fe8000a921850 */
[----:B------:R-:W-:Y:S01]  /*2b30*/  LDGSTS.E [R18+0x39800], desc[UR16][R54.64], P5 ;  /* 0x3980000036127fae */ /* 0x000fe2000a921850 */
[----:B-1----:R-:W-:-:S03]  /*2b40*/  VIADD R27, R27, 0xffffffd9 ;  /* 0xffffffd91b1b7836 */ /* 0x002fc60000000000 */
[----:B------:R-:W-:Y:S04]  /*2b50*/  LDGSTS.E [R18+0x39c00], desc[UR16][R52.64], P5 ;  /* 0x39c0000034127fae */ /* 0x000fe8000a921850 */
[----:B------:R-:W-:Y:S01]  /*2b60*/  LDGSTS.E [R15+0x38200], desc[UR16][R194.64], P5 ;  /* 0x38200000c20f7fae */ /* 0x000fe2000a921850 */
[----:B-----5:R-:W-:-:S03]  /*2b70*/  VIADD R185, R185, 0xffffffd8 ;  /* 0xffffffd8b9b97836 */ /* 0x020fc60000000000 */
[----:B------:R-:W-:Y:S04]  /*2b80*/  LDGSTS.E [R15+0x38600], desc[UR16][R48.64], P5 ;  /* 0x38600000300f7fae */ /* 0x000fe8000a921850 */
[----:B------:R-:W-:Y:S04]  /*2b90*/  LDGSTS.E [R15+0x38a00], desc[UR16][R46.64], P5 ;  /* 0x38a000002e0f7fae */ /* 0x000fe8000a921850 */
[----:B------:R-:W-:Y:S04]  /*2ba0*/  LDGSTS.E [R15+0x38e00], desc[UR16][R44.64], P5 ;  /* 0x38e000002c0f7fae */ /* 0x000fe8000a921850 */
[----:B------:R-:W-:Y:S04]  /*2bb0*/  LDGSTS.E [R15+0x39200], desc[UR16][R42.64], P5 ;  /* 0x392000002a0f7fae */ /* 0x000fe8000a921850 */
[----:B------:R-:W-:Y:S04]  /*2bc0*/  LDGSTS.E [R15+0x39600], desc[UR16][R40.64], P5 ;  /* 0x39600000280f7fae */ /* 0x000fe8000a921850 */
[----:B------:R-:W-:Y:S04]  /*2bd0*/  LDGSTS.E [R15+0x39a00], desc[UR16][R38.64], P5 ;  /* 0x39a00000260f7fae */ /* 0x000fe8000a921850 */
[----:B------:R-:W-:Y:S01]  /*2be0*/  LDGSTS.E [R15+0x39e00], desc[UR16][R36.64], P5 ;  /* 0x39e00000240f7fae */ /* 0x000fe2000a921850 */
[----:B------:R-:W-:-:S02]  /*2bf0*/  ISETP.GE.U32.AND P5, PT, R8, 0x7fffffbb, PT ;  /* 0x7fffffbb0800780c */ /* 0x000fc40003fa6070 */
[----:B------:R-:W-:Y:S01]  /*2c00*/  SHF.L.U32 R8, R16, 0x5, RZ ;  /* 0x0000000510087819 */ /* 0x000fe200000006ff */
[----:B------:R-:W0:Y:S04]  /*2c10*/  LDGDEPBAR ;  /* 0x00000000000079af */ /* 0x000e280000000000 */
[C---:B------:R-:W-:Y:S01]  /*2c20*/  IMAD.WIDE R68, R8.reuse, 0x4, R68 ;  /* 0x0000000408447825 */ /* 0x040fe200078e0244 */
[----:B------:R-:W-:Y:S03]  /*2c30*/  BAR.SYNC.DEFER_BLOCKING 0x0 ;  /* 0x0000000000007b1d */ /* 0x000fe60000010000 */
[----:B------:R-:W-:-:S04]  /*2c40*/  IMAD.WIDE R206, R8, 0x4, R206 ;  /* 0x0000000408ce7825 */ /* 0x000fc800078e02ce */
[----:B------:R-:W-:-:S04]  /*2c50*/  IMAD.WIDE R66, R8, 0x4, R66 ;  /* 0x0000000408427825 */ /* 0x000fc800078e0242 */
[----:B------:R-:W-:-:S04]  /*2c60*/  IMAD.WIDE R202, R8, 0x4, R202 ;  /* 0x0000000408ca7825 */ /* 0x000fc800078e02ca */
[----:B------:R-:W-:-:S04]  /*2c70*/  IMAD.WIDE R214, R8, 0x4, R214 ;  /* 0x0000000408d67825 */ /* 0x000fc800078e02d6 */
[----:B------:R-:W-:-:S04]  /*2c80*/  IMAD.WIDE R186, R8, 0x4, R186 ;  /* 0x0000000408ba7825 */ /* 0x000fc800078e02ba */
[C---:B------:R-:W-:Y:S01]  /*2c90*/  IMAD.WIDE R166, R8.reuse, 0x4, R166 ;  /* 0x0000000408a67825 */ /* 0x040fe200078e02a6 */
[----:B------:R-:W-:Y:S01]  /*2ca0*/  @!PT LDS RZ, [RZ] ;  /* 0x00000000fffff984 */ /* 0x000fe20000000800 */
[----:B------:R-:W-:Y:S01]  /*2cb0*/  @!PT LDS RZ, [RZ] ;  /* 0x00000000fffff984 */ /* 0x000fe20000000800 */
[----:B------:R-:W-:Y:S01]  /*2cc0*/  @!PT LDS RZ, [RZ] ;  /* 0x00000000fffff984 */ /* 0x000fe20000000800 */
[----:B------:R1:W-:Y:S03]  /*2cd0*/  LDGSTS.E [R25+0x8000], desc[UR16][R68.64], !P1 ;  /* 0x0800000044197fae */ /* 0x0003e6000c921850 */
[C---:B------:R-:W-:Y:S01]  /*2ce0*/  IMAD.WIDE R182, R8.reuse, 0x4, R182 ;  /* 0x0000000408b67825 */ /* 0x040fe200078e02b6 */
[----:B------:R4:W-:Y:S01]  /*2cf0*/  LDGSTS.E [R25+0xc000], desc[UR16][R206.64], !P1 ;  /* 0x0c000000ce197fae */ /* 0x0009e2000c921850 */
[----:B------:R-:W-:Y:S02]  /*2d00*/  ISETP.GE.U32.AND P1, PT, R27, 0x7fffffba, PT ;  /* 0x7fffffba1b00780c */ /* 0x000fe40003f26070 */
[----:B------:R-:W5:Y:S01]  /*2d10*/  LDC R27, c[0x0][0x230] ;  /* 0x00008c00ff1b7b82 */ /* 0x000f620000000800 */
[----:B------:R4:W-:Y:S01]  /*2d20*/  LDGSTS.E [R25+0x8004], desc[UR16][R66.64], !P6 ;  /* 0x0800400042197fae */ /* 0x0009e2000f121850 */
[----:B------:R-:W-:-:S03]  /*2d30*/  IMAD.WIDE R174, R8, 0x4, R174 ;  /* 0x0000000408ae7825 */ /* 0x000fc600078e02ae */
[----:B------:R4:W-:Y:S01]  /*2d40*/  LDGSTS.E [R25+0xc004], desc[UR16][R202.64], !P6 ;  /* 0x0c004000ca197fae */ /* 0x0009e2000f121850 */
[C---:B------:R-:W-:Y:S01]  /*2d50*/  IMAD.WIDE R170, R8.reuse, 0x4, R170 ;  /* 0x0000000408aa7825 */ /* 0x040fe200078e02aa */
[----:B------:R-:W-:Y:S02]  /*2d60*/  ISETP.GE.U32.AND P6, PT, R185, 0x7fffffb9, PT ;  /* 0x7fffffb9b900780c */ /* 0x000fe40003fc6070 */
[----:B------:R4:W-:Y:S01]  /*2d70*/  LDGSTS.E [R25+0x8008], desc[UR16][R214.64], !P0 ;  /* 0x08008000d6197fae */ /* 0x0009e2000c121850 */
[C---:B------:R-:W-:Y:S01]  /*2d80*/  IMAD.WIDE R198, R8.reuse, 0x4, R198 ;  /* 0x0000000408c67825 */ /* 0x040fe200078e02c6 */
[----:B------:R-:W2:Y:S02]  /*2d90*/  LDC R185, c[0x0][0x230] ;  /* 0x00008c00ffb97b82 */ /* 0x000ea40000000800 */
[----:B------:R4:W-:Y:S01]  /*2da0*/  LDGSTS.E [R25+0xc008], desc[UR16][R186.64], !P0 ;  /* 0x0c008000ba197fae */ /* 0x0009e2000c121850 */
[----:B------:R-:W-:Y:S01]  /*2db0*/  ISETP.GE.U32.AND P0, PT, R9, 0x7fffffb8, PT ;  /* 0x7fffffb80900780c */ /* 0x000fe20003f06070 */
[----:B------:R-:W-:-:S02]  /*2dc0*/  IMAD.WIDE R158, R8, 0x4, R158 ;  /* 0x00000004089e7825 */ /* 0x000fc400078e029e */
[----:B------:R4:W-:Y:S02]  /*2dd0*/  LDGSTS.E [R25+0x800c], desc[UR16][R166.64], !P3 ;  /* 0x0800c000a6197fae */ /* 0x0009e4000d921850 */
[----:B------:R-:W3:Y:S01]  /*2de0*/  LDC R9, c[0x0][0x230] ;  /* 0x00008c00ff097b82 */ /* 0x000ee20000000800 */
[C---:B------:R-:W-:Y:S01]  /*2df0*/  IMAD.WIDE R154, R8.reuse, 0x4, R154 ;  /* 0x00000004089a7825 */ /* 0x040fe200078e029a */
[----:B------:R4:W-:Y:S03]  /*2e00*/  LDGSTS.E [R25+0xc00c], desc[UR16][R182.64], !P3 ;  /* 0x0c00c000b6197fae */ /* 0x0009e6000d921850 */
[----:B-----5:R-:W-:Y:S01]  /*2e10*/  VIADD R27, R27, 0xffffffd6 ;  /* 0xffffffd61b1b7836 */ /* 0x020fe20000000000 */
[----:B------:R5:W-:Y:S01]  /*2e20*/  LDGSTS.E [R26+0x8000], desc[UR16][R174.64], !P4 ;  /* 0x08000000ae1a7fae */ /* 0x000be2000e121850 */
[----:B------:R-:W-:-:S03]  /*2e30*/  IMAD.WIDE R134, R8, 0x4, R134 ;  /* 0x0000000408867825 */ /* 0x000fc600078e0286 */
[----:B------:R5:W-:Y:S01]  /*2e40*/  LDGSTS.E [R26+0xc000], desc[UR16][R170.64], !P4 ;  /* 0x0c000000aa1a7fae */ /* 0x000be2000e121850 */
[----:B------:R-:W-:Y:S01]  /*2e50*/  ISETP.GE.U32.AND P3, PT, R27, 0x7fffffb7, PT ;  /* 0x7fffffb71b00780c */ /* 0x000fe20003f66070 */
[C---:B------:R-:W-:Y:S01]  /*2e60*/  IMAD.WIDE R178, R8.reuse, 0x4, R178 ;  /* 0x0000000408b27825 */ /* 0x040fe200078e02b2 */
[----:B------:R-:W1:Y:S01]  /*2e70*/  LDC R27, c[0x0][0x230] ;  /* 0x00008c00ff1b7b82 */ /* 0x000e620000000800 */
[----:B------:R5:W-:Y:S02]  /*2e80*/  LDGSTS.E [R26+0x8004], desc[UR16][R198.64], !P5 ;  /* 0x08004000c61a7fae */ /* 0x000be4000e921850 */
[C---:B------:R-:W-:Y:S01]  /*2e90*/  IMAD.WIDE R148, R8.reuse, 0x4, R148 ;  /* 0x0000000408947825 */ /* 0x040fe200078e0294 */
[----:B--2---:R-:W-:Y:S01]  /*2ea0*/  IADD3 R185, R185, -0x2b, RZ ;  /* 0xffffffd5b9b97810 */ /* 0x004fe20007ffe0ff */
[----:B------:R2:W-:Y:S02]  /*2eb0*/  LDGSTS.E [R26+0xc004], desc[UR16][R158.64], !P5 ;  /* 0x0c0040009e1a7fae */ /* 0x0005e4000e921850 */
[----:B------:R-:W-:Y:S01]  /*2ec0*/  IMAD.WIDE R144, R8, 0x4, R144 ;  /* 0x0000000408907825 */ /* 0x000fe200078e0290 */
[----:B------:R-:W-:Y:S01]  /*2ed0*/  ISETP.GE.U32.AND P4, PT, R185, 0x7fffffb6, PT ;  /* 0x7fffffb6b900780c */ /* 0x000fe20003f86070 */
[----:B------:R2:W-:Y:S01]  /*2ee0*/  LDGSTS.E [R26+0x8008], desc[UR16][R154.64], !P1 ;  /* 0x080080009a1a7fae */ /* 0x0005e2000c921850 */
[----:B------:R-:W4:Y:S01]  /*2ef0*/  LDC R185, c[0x0][0x230] ;  /* 0x00008c00ffb97b82 */ /* 0x000f220000000800 */
[----:B---3--:R-:W-:-:S02]  /*2f00*/  VIADD R9, R9, 0xffffffd4 ;  /* 0xffffffd409097836 */ /* 0x008fc40000000000 */
[C---:B------:R-:W-:Y:S01]  /*2f10*/  IMAD.WIDE R132, R8.reuse, 0x4, R132 ;  /* 0x0000000408847825 */ /* 0x040fe200078e0284 */
[----:B------:R3:W-:Y:S02]  /*2f20*/  LDGSTS.E [R26+0xc008], desc[UR16][R134.64], !P1 ;  /* 0x0c008000861a7fae */ /* 0x0007e4000c921850 */
[----:B------:R-:W-:Y:S01]  /*2f30*/  ISETP.GE.U32.AND P5, PT, R9, 0x7fffffb5, PT ;  /* 0x7fffffb50900780c */ /* 0x000fe20003fa6070 */
[C---:B------:R-:W-:Y:S01]  /*2f40*/  IMAD.WIDE R146, R8.reuse, 0x4, R146 ;  /* 0x0000000408927825 */ /* 0x040fe200078e0292 */
[----:B------:R-:W5:Y:S01]  /*2f50*/  LDC R9, c[0x0][0x230] ;  /* 0x00008c00ff097b82 */ /* 0x000f620000000800 */
[----:B------:R3:W-:Y:S02]  /*2f60*/  LDGSTS.E [R26+0x800c], desc[UR16][R178.64], !P6 ;  /* 0x0800c000b21a7fae */ /* 0x0007e4000f121850 */
[----:B------:R-:W-:Y:S02]  /*2f70*/  IMAD.WIDE R142, R8, 0x4, R142 ;  /* 0x00000004088e7825 */ /* 0x000fe400078e028e */
[----:B------:R3:W-:Y:S02]  /*2f80*/  LDGSTS.E [R26+0xc00c], desc[UR16][R148.64], !P6 ;  /* 0x0c00c000941a7fae */ /* 0x0007e4000f121850 */
[----:B-1----:R-:W-:-:S02]  /*2f90*/  VIADD R27, R27, 0xffffffd3 ;  /* 0xffffffd31b1b7836 */ /* 0x002fc40000000000 */
[----:B------:R1:W-:Y:S01]  /*2fa0*/  LDGSTS.E [R24+0x8000], desc[UR16][R144.64], !P0 ;  /* 0x0800000090187fae */ /* 0x0003e2000c121850 */
[C---:B------:R-:W-:Y:S02]  /*2fb0*/  IMAD.WIDE R116, R8.reuse, 0x4, R116 ;  /* 0x0000000408747825 */ /* 0x040fe400078e0274 */
[----:B------:R-:W-:Y:S01]  /*2fc0*/  ISETP.GE.U32.AND P1, PT, R27, 0x7fffffb4, PT ;  /* 0x7fffffb41b00780c */ /* 0x000fe20003f26070 */
[----:B------:R1:W-:Y:S01]  /*2fd0*/  LDGSTS.E [R24+0xc000], desc[UR16][R132.64], !P0 ;  /* 0x0c00000084187fae */ /* 0x0003e2000c121850 */
[----:B------:R-:W2:Y:S01]  /*2fe0*/  LDC R27, c[0x0][0x230] ;  /* 0x00008c00ff1b7b82 */ /* 0x000ea20000000800 */
[C---:B------:R-:W-:Y:S02]  /*2ff0*/  IMAD.WIDE R114, R8.reuse, 0x4, R114 ;  /* 0x0000000408727825 */ /* 0x040fe400078e0272 */
[----:B------:R1:W-:Y:S02]  /*3000*/  LDGSTS.E [R24+0x8004], desc[UR16][R146.64], !P3 ;  /* 0x0800400092187fae */ /* 0x0003e4000d921850 */
[----:B------:R-:W-:-:S02]  /*3010*/  IMAD.WIDE R150, R8, 0x4, R150 ;  /* 0x0000000408967825 */ /* 0x000fc400078e0296 */
[----:B------:R1:W-:Y:S02]  /*3020*/  LDGSTS.E [R24+0xc004], desc[UR16][R142.64], !P3 ;  /* 0x0c0040008e187fae */ /* 0x0003e4000d921850 */
[C---:B------:R-:W-:Y:S02]  /*3030*/  IMAD.WIDE R136, R8.reuse, 0x4, R136 ;  /* 0x0000000408887825 */ /* 0x040fe400078e0288 */
[----:B------:R1:W-:Y:S02]  /*3040*/  LDGSTS.E [R24+0x8008], desc[UR16][R116.64], !P4 ;  /* 0x0800800074187fae */ /* 0x0003e4000e121850 */
[----:B-----5:R-:W-:Y:S02]  /*3050*/  VIADD R9, R9, 0xffffffd1 ;  /* 0xffffffd109097836 */ /* 0x020fe40000000000 */
[----:B------:R5:W-:Y:S01]  /*3060*/  LDGSTS.E [R24+0xc008], desc[UR16][R114.64], !P4 ;  /* 0x0c00800072187fae */ /* 0x000be2000e121850 */
[----:B----4-:R-:W-:Y:S01]  /*3070*/  VIADD R185, R185, 0xffffffd2 ;  /* 0xffffffd2b9b97836 */ /* 0x010fe20000000000 */
[----:B------:R-:W-:Y:S01]  /*3080*/  ISETP.GE.U32.AND P4, PT, R191, 0x7fffffb0, PT ;  /* 0x7fffffb0bf00780c */ /* 0x000fe20003f86070 */
[C---:B------:R-:W-:Y:S01]  /*3090*/  IMAD.WIDE R130, R8.reuse, 0x4, R130 ;  /* 0x0000000408827825 */ /* 0x040fe200078e0282 */
[----:B------:R-:W-:Y:S01]  /*30a0*/  ISETP.GE.U32.AND P0, PT, R9, 0x7fffffb2, PT ;  /* 0x7fffffb20900780c */ /* 0x000fe20003f06070 */
[----:B------:R4:W-:Y:S01]  /*30b0*/  LDGSTS.E [R24+0x800c], desc[UR16][R150.64], !P5 ;  /* 0x0800c00096187fae */ /* 0x0009e2000e921850 */
[----:B------:R-:W3:Y:S01]  /*30c0*/  LDC R9, c[0x0][0x230] ;  /* 0x00008c00ff097b82 */ /* 0x000ee20000000800 */
[----:B------:R-:W-:Y:S01]  /*30d0*/  ISETP.GE.U32.AND P6, PT, R185, 0x7fffffb3, PT ;  /* 0x7fffffb3b900780c */ /* 0x000fe20003fc6070 */
[----:B------:R-:W-:Y:S01]  /*30e0*/  IMAD.WIDE R128, R8, 0x4, R128 ;  /* 0x0000000408807825 */ /* 0x000fe200078e0280 */
[----:B------:R4:W-:Y:S01]  /*30f0*/  LDGSTS.E [R24+0xc00c], desc[UR16][R136.64], !P5 ;  /* 0x0c00c00088187fae */ /* 0x0009e2000e921850 */
[----:B--2---:R-:W-:-:S02]  /*3100*/  IADD3 R27, R27, -0x30, RZ ;  /* 0xffffffd01b1b7810 */ /* 0x004fc40007ffe0ff */
[C---:B------:R-:W-:Y:S01]  /*3110*/  IMAD.WIDE R140, R8.reuse, 0x4, R140 ;  /* 0x00000004088c7825 */ /* 0x040fe200078e028c */
[----:B------:R2:W-:Y:S01]  /*3120*/  LDGSTS.E [R23+0x8000], desc[UR16][R130.64], !P1 ;  /* 0x0800000082177fae */ /* 0x0005e2000c921850 */
[----:B------:R-:W-:Y:S01]  /*3130*/  ISETP.GE.U32.AND P3, PT, R27, 0x7fffffb1, PT ;  /* 0x7fffffb11b00780c */ /* 0x000fe20003f66070 */
[----:B------:R-:W1:Y:S01]  /*3140*/  LDC R185, c[0x0][0x230] ;  /* 0x00008c00ffb97b82 */ /* 0x000e620000000800 */
[C---:B------:R-:W-:Y:S01]  /*3150*/  IMAD.WIDE R120, R8.reuse, 0x4, R120 ;  /* 0x0000000408787825 */ /* 0x040fe200078e0278 */
[----:B------:R2:W-:Y:S03]  /*3160*/  LDGSTS.E [R23+0xc000], desc[UR16][R128.64], !P1 ;  /* 0x0c00000080177fae */ /* 0x0005e6000c921850 */
[C---:B------:R-:W-:Y:S01]  /*3170*/  IMAD.WIDE R100, R8.reuse, 0x4, R100 ;  /* 0x0000000408647825 */ /* 0x040fe200078e0264 */
[----:B------:R2:W-:Y:S02]  /*3180*/  LDGSTS.E [R23+0x8004], desc[UR16][R140.64], !P6 ;  /* 0x080040008c177fae */ /* 0x0005e4000f121850 */
[----:B------:R-:W5:Y:S01]  /*3190*/  LDC R191, c[0x0][0x230] ;  /* 0x00008c00ffbf7b82 */ /* 0x000f620000000800 */
[C---:B------:R-:W-:Y:S01]  /*31a0*/  IMAD.WIDE R106, R8.reuse, 0x4, R106 ;  /* 0x00000004086a7825 */ /* 0x040fe200078e026a */
[----:B------:R2:W-:Y:S03]  /*31b0*/  LDGSTS.E [R23+0xc004], desc[UR16][R120.64], !P6 ;  /* 0x0c00400078177fae */ /* 0x0005e6000f121850 */
[C---:B------:R-:W-:Y:S01]  /*31c0*/  IMAD.WIDE R138, R8.reuse, 0x4, R138 ;  /* 0x00000004088a7825 */ /* 0x040fe200078e028a */
[----:B------:R2:W-:Y:S02]  /*31d0*/  LDGSTS.E [R23+0x8008], desc[UR16][R100.64], !P0 ;  /* 0x0800800064177fae */ /* 0x0005e4000c121850 */
[----:B------:R-:W4:Y:S01]  /*31e0*/  LDC R27, c[0x0][0x230] ;  /* 0x00008c00ff1b7b82 */ /* 0x000f220000000800 */
[----:B---3--:R-:W-:Y:S01]  /*31f0*/  VIADD R9, R9, 0xffffffce ;  /* 0xffffffce09097836 */ /* 0x008fe20000000000 */
[----:B------:R3:W-:Y:S01]  /*3200*/  LDGSTS.E [R23+0xc008], desc[UR16][R106.64], !P0 ;  /* 0x0c0080006a177fae */ /* 0x0007e2000c121850 */
[----:B------:R-:W-:-:S03]  /*3210*/  IMAD.WIDE R126, R8, 0x4, R126 ;  /* 0x00000004087e7825 */ /* 0x000fc600078e027e */
[----:B------:R-:W-:Y:S01]  /*3220*/  ISETP.GE.U32.AND P5, PT, R9, 0x7fffffaf, PT ;  /* 0x7fffffaf0900780c */ /* 0x000fe20003fa6070 */
[----:B------:R3:W-:Y:S01]  /*3230*/  LDGSTS.E [R23+0x800c], desc[UR16][R138.64], !P3 ;  /* 0x0800c0008a177fae */ /* 0x0007e2000d921850 */
[----:B------:R-:W2:Y:S01]  /*3240*/  LDC R9, c[0x0][0x230] ;  /* 0x00008c00ff097b82 */ /* 0x000ea20000000800 */
[----:B-1----:R-:W-:Y:S02]  /*3250*/  VIADD R185, R185, 0xffffffcd ;  /* 0xffffffcdb9b97836 */ /* 0x002fe40000000000 */
[----:B------:R1:W-:Y:S01]  /*3260*/  LDGSTS.E [R23+0xc00c], desc[UR16][R126.64], !P3 ;  /* 0x0c00c0007e177fae */ /* 0x0003e2000d921850 */
[C---:B------:R-:W-:Y:S02]  /*3270*/  IMAD.WIDE R220, R8.reuse, 0x4, R220 ;  /* 0x0000000408dc7825 */ /* 0x040fe400078e02dc */
[----:B------:R-:W-:Y:S02]  /*3280*/  ISETP.GE.U32.AND P1, PT, R185, 0x7fffffae, PT ;  /* 0x7fffffaeb900780c */ /* 0x000fe40003f26070 */
[----:B------:R-:W3:Y:S01]  /*3290*/  LDC R185, c[0x0][0x230] ;  /* 0x00008c00ffb97b82 */ /* 0x000ee20000000800 */
[C---:B------:R-:W-:Y:S01]  /*32a0*/  IMAD.WIDE R118, R8.reuse, 0x4, R118 ;  /* 0x0000000408767825 */ /* 0x040fe200078e0276 */
[----:B------:R1:W-:Y:S03]  /*32b0*/  LDGSTS.E [R22+0x8000], desc[UR16][R220.64], !P4 ;  /* 0x08000000dc167fae */ /* 0x0003e6000e121850 */
[----:B------:R-:W-:Y:S01]  /*32c0*/  IMAD.WIDE R218, R8, 0x4, R218 ;  /* 0x0000000408da7825 */ /* 0x000fe200078e02da */
[----:B------:R1:W-:Y:S01]  /*32d0*/  LDGSTS.E [R22+0xc000], desc[UR16][R118.64], !P4 ;  /* 0x0c00000076167fae */ /* 0x0003e2000e121850 */
[----:B----4-:R-:W-:-:S02]  /*32e0*/  IADD3 R27, R27, -0x35, RZ ;  /* 0xffffffcb1b1b7810 */ /* 0x010fc40007ffe0ff */
[C---:B------:R-:W-:Y:S01]  /*32f0*/  IMAD.WIDE R102, R8.reuse, 0x4, R102 ;  /* 0x0000000408667825 */ /* 0x040fe200078e0266 */
[----:B------:R4:W-:Y:S01]  /*3300*/  LDGSTS.E [R22+0x8004], desc[UR16][R218.64], !P5 ;  /* 0x08004000da167fae */ /* 0x0009e2000e921850 */
[----:B------:R-:W-:Y:S02]  /*3310*/  ISETP.GE.U32.AND P0, PT, R27, 0x7fffffac, PT ;  /* 0x7fffffac1b00780c */ /* 0x000fe40003f06070 */
[C---:B------:R-:W-:Y:S01]  /*3320*/  IMAD.WIDE R108, R8.reuse, 0x4, R108 ;  /* 0x00000004086c7825 */ /* 0x040fe200078e026c */
[----:B------:R4:W-:Y:S01]  /*3330*/  LDGSTS.E [R22+0xc004], desc[UR16][R102.64], !P5 ;  /* 0x0c00400066167fae */ /* 0x0009e2000e921850 */
[----:B------:R-:W1:Y:S02]  /*3340*/  LDC R27, c[0x0][0x230] ;  /* 0x00008c00ff1b7b82 */ /* 0x000e640000000800 */
[----:B--2---:R-:W-:Y:S01]  /*3350*/  VIADD R9, R9, 0xffffffca ;  /* 0xffffffca09097836 */ /* 0x004fe20000000000 */
[----:B------:R2:W-:Y:S01]  /*3360*/  LDGSTS.E [R22+0x8008], desc[UR16][R108.64], !P1 ;  /* 0x080080006c167fae */ /* 0x0005e2000c921850 */
[----:B------:R-:W-:-:S03]  /*3370*/  IMAD.WIDE R112, R8, 0x4, R112 ;  /* 0x0000000408707825 */ /* 0x000fc600078e0270 */
[----:B------:R-:W-:Y:S01]  /*3380*/  ISETP.GE.U32.AND P3, PT, R9, 0x7fffffab, PT ;  /* 0x7fffffab0900780c */ /* 0x000fe20003f66070 */
[----:B-----5:R-:W-:Y:S01]  /*3390*/  VIADD R191, R191, 0xffffffcc ;  /* 0xffffffccbfbf7836 */ /* 0x020fe20000000000 */
[----:B------:R-:W5:Y:S01]  /*33a0*/  LDC R9, c[0x0][0x230] ;  /* 0x00008c00ff097b82 */ /* 0x000f620000000800 */
[----:B------:R2:W-:Y:S01]  /*33b0*/  LDGSTS.E [R22+0xc008], desc[UR16][R112.64], !P1 ;  /* 0x0c00800070167fae */ /* 0x0005e2000c921850 */
[----:B---3--:R-:W-:Y:S02]  /*33c0*/  VIADD R185, R185, 0xffffffc8 ;  /* 0xffffffc8b9b97836 */ /* 0x008fe40000000000 */
[----:B------:R-:W-:Y:S01]  /*33d0*/  ISETP.GE.U32.AND P6, PT, R191, 0x7fffffad, PT ;  /* 0x7fffffadbf00780c */ /* 0x000fe20003fc6070 */
[C---:B------:R-:W-:Y:S02]  /*33e0*/  IMAD.WIDE R96, R8.reuse, 0x4, R96 ;  /* 0x0000000408607825 */ /* 0x040fe400078e0260 */
[----:B------:R-:W-:Y:S01]  /*33f0*/  ISETP.GE.U32.AND P5, PT, R185, 0x7fffffa9, PT ;  /* 0x7fffffa9b900780c */ /* 0x000fe20003fa6070 */
[----:B------:R-:W3:Y:S01]  /*3400*/  LDC R191, c[0x0][0x230] ;  /* 0x00008c00ffbf7b82 */ /* 0x000ee20000000800 */
[----:B------:R-:W-:-:S04]  /*3410*/  IMAD.WIDE R124, R8, 0x4, R124 ;  /* 0x00000004087c7825 */ /* 0x000fc800078e027c */
[C---:B------:R-:W-:Y:S01]  /*3420*/  IMAD.WIDE R122, R8.reuse, 0x4, R122 ;  /* 0x00000004087a7825 */ /* 0x040fe200078e027a */
[----:B-1----:R-:W-:Y:S02]  /*3430*/  IADD3 R27, R27, -0x3a, RZ ;  /* 0xffffffc61b1b7810 */ /* 0x002fe40007ffe0ff */
[----:B------:R-:W1:Y:S01]  /*3440*/  LDC R185, c[0x0][0x230] ;  /* 0x00008c00ffb97b82 */ /* 0x000e620000000800 */
[C---:B------:R-:W-:Y:S01]  /*3450*/  IMAD.WIDE R86, R8.reuse, 0x4, R86 ;  /* 0x0000000408567825 */ /* 0x040fe200078e0256 */
[----:B------:R2:W-:Y:S03]  /*3460*/  LDGSTS.E [R22+0x800c], desc[UR16][R96.64], !P6 ;  /* 0x0800c00060167fae */ /* 0x0005e6000f121850 */
[----:B------:R-:W-:Y:S01]  /*3470*/  IMAD.WIDE R216, R8, 0x4, R216 ;  /* 0x0000000408d87825 */ /* 0x000fe200078e02d8 */
[----:B------:R2:W-:Y:S01]  /*3480*/  LDGSTS.E [R22+0xc00c], desc[UR16][R124.64], !P6 ;  /* 0x0c00c0007c167fae */ /* 0x0005e2000f121850 */
[----:B------:R-:W-:-:S02]  /*3490*/  ISETP.GE.U32.AND P6, PT, R27, 0x7fffffa7, PT ;  /* 0x7fffffa71b00780c */ /* 0x000fc40003fc6070 */
[----:B-----5:R-:W-:Y:S01]  /*34a0*/  VIADD R9, R9, 0xffffffc7 ;  /* 0xffffffc709097836 */ /* 0x020fe20000000000 */
[----:B------:R5:W-:Y:S01]  /*34b0*/  LDGSTS.E [R21+0x8000], desc[UR16][R122.64], !P0 ;  /* 0x080000007a157fae */ /* 0x000be2000c121850 */
[C---:B------:R-:W-:Y:S01]  /*34c0*/  IMAD.WIDE R92, R8.reuse, 0x4, R92 ;  /* 0x00000004085c7825 */ /* 0x040fe200078e025c */
[----:B------:R-:W4:Y:S02]  /*34d0*/  LDC R27, c[0x0][0x230] ;  /* 0x00008c00ff1b7b82 */ /* 0x000f240000000800 */
[----:B------:R-:W-:Y:S01]  /*34e0*/  ISETP.GE.U32.AND P1, PT, R9, 0x7fffffa8, PT ;  /* 0x7fffffa80900780c */ /* 0x000fe20003f26070 */
[----:B------:R5:W-:Y:S01]  /*34f0*/  LDGSTS.E [R21+0xc000], desc[UR16][R86.64], !P0 ;  /* 0x0c00000056157fae */ /* 0x000be2000c121850 */
[----:B---3--:R-:W-:Y:S02]  /*3500*/  VIADD R191, R191, 0xffffffc9 ;  /* 0xffffffc9bfbf7836 */ /* 0x008fe40000000000 */
[C---:B------:R-:W-:Y:S01]  /*3510*/  IMAD.WIDE R80, R8.reuse, 0x4, R80 ;  /* 0x0000000408507825 */ /* 0x040fe200078e0250 */
[----:B------:R3:W-:Y:S01]  /*3520*/  LDGSTS.E [R21+0x8004], desc[UR16][R216.64], !P3 ;  /* 0x08004000d8157fae */ /* 0x0007e2000d921850 */
[----:B------:R-:W2:Y:S01]  /*3530*/  LDC R9, c[0x0][0x230] ;  /* 0x00008c00ff097b82 */ /* 0x000ea20000000800 */
[----:B------:R-:W-:Y:S01]  /*3540*/  ISETP.GE.U32.AND P4, PT, R191, 0x7fffffaa, PT ;  /* 0x7fffffaabf00780c */ /* 0x000fe20003f86070 */
[----:B------:R-:W-:Y:S01]  /*3550*/  IMAD.WIDE R88, R8, 0x4, R88 ;  /* 0x0000000408587825 */ /* 0x000fe200078e0258 */
[----:B------:R3:W-:Y:S03]  /*3560*/  LDGSTS.E [R21+0xc004], desc[UR16][R92.64], !P3 ;  /* 0x0c0040005c157fae */ /* 0x0007e6000d921850 */
[----:B-1----:R-:W-:-:S02]  /*3570*/  VIADD R185, R185, 0xffffffc5 ;  /* 0xffffffc5b9b97836 */ /* 0x002fc40000000000 */
[----:B------:R-:W1:Y:S01]  /*3580*/  LDC R191, c[0x0][0x230] ;  /* 0x00008c00ffbf7b82 */ /* 0x000e620000000800 */
[C---:B------:R-:W-:Y:S02]  /*3590*/  IMAD.WIDE R98, R8.reuse, 0x4, R98 ;  /* 0x0000000408627825 */ /* 0x040fe400078e0262 */
[----:B------:R-:W-:Y:S02]  /*35a0*/  ISETP.GE.U32.AND P0, PT, R185, 0x7fffffa6, PT ;  /* 0x7fffffa6b900780c */ /* 0x000fe40003f06070 */
[C---:B------:R-:W-:Y:S01]  /*35b0*/  IMAD.WIDE R104, R8.reuse, 0x4, R104 ;  /* 0x0000000408687825 */ /* 0x040fe200078e0268 */
[----:B------:R3:W-:Y:S02]  /*35c0*/  LDGSTS.E [R21+0x8008], desc[UR16][R80.64], !P4 ;  /* 0x0800800050157fae */ /* 0x0007e4000e121850 */
[----:B------:R-:W5:Y:S01]  /*35d0*/  LDC R185, c[0x0][0x230] ;  /* 0x00008c00ffb97b82 */ /* 0x000f620000000800 */
[----:B------:R-:W-:Y:S01]  /*35e0*/  IMAD.WIDE R94, R8, 0x4, R94 ;  /* 0x00000004085e7825 */ /* 0x000fe200078e025e */
[----:B------:R3:W-:Y:S01]  /*35f0*/  LDGSTS.E [R21+0xc008], desc[UR16][R88.64], !P4 ;  /* 0x0c00800058157fae */ /* 0x0007e2000e121850 */
[----:B----4-:R-:W-:-:S02]  /*3600*/  IADD3 R27, R27, -0x3f, RZ ;  /* 0xffffffc11b1b7810 */ /* 0x010fc40007ffe0ff */
[C---:B------:R-:W-:Y:S01]  /*3610*/  IMAD.WIDE R82, R8.reuse, 0x4, R82 ;  /* 0x0000000408527825 */ /* 0x040fe200078e0252 */
[----:B------:R4:W-:Y:S03]  /*3620*/  LDGSTS.E [R21+0x800c], desc[UR16][R98.64], !P5 ;  /* 0x0800c00062157fae */ /* 0x0009e6000e921850 */
[----:B--2---:R-:W-:Y:S01]  /*3630*/  VIADD R9, R9, 0xffffffc4 ;  /* 0xffffffc409097836 */ /* 0x004fe20000000000 */
[----:B------:R2:W-:Y:S01]  /*3640*/  LDGSTS.E [R21+0xc00c], desc[UR16][R104.64], !P5 ;  /* 0x0c00c00068157fae */ /* 0x0005e2000e921850 */
[----:B------:R-:W-:-:S03]  /*3650*/  IMAD.WIDE R50, R8, 0x4, R50 ;  /* 0x0000000408327825 */ /* 0x000fc600078e0232 */
[----:B------:R-:W-:Y:S01]  /*3660*/  ISETP.GE.U32.AND P3, PT, R9, 0x7fffffa5, PT ;  /* 0x7fffffa50900780c */ /* 0x000fe20003f66070 */
[----:B------:R2:W-:Y:S01]  /*3670*/  LDGSTS.E [R20+0x8000], desc[UR16][R94.64], !P1 ;  /* 0x080000005e147fae */ /* 0x0005e2000c921850 */
[----:B------:R-:W3:Y:S01]  /*3680*/  LDC R9, c[0x0][0x230] ;  /* 0x00008c00ff097b82 */ /* 0x000ee20000000800 */
[----:B-1----:R-:W-:Y:S02]  /*3690*/  VIADD R191, R191, 0xffffffc3 ;  /* 0xffffffc3bfbf7836 */ /* 0x002fe40000000000 */
[----:B------:R1:W-:Y:S01]  /*36a0*/  LDGSTS.E [R20+0xc000], desc[UR16][R82.64], !P1 ;  /* 0x0c00000052147fae */ /* 0x0003e2000c921850 */
[----:B------:R-:W-:Y:S02]  /*36b0*/  IMAD.WIDE R78, R8, 0x4, R78 ;  /* 0x00000004084e7825 */ /* 0x000fe400078e024e */
[----:B------:R-:W-:Y:S01]  /*36c0*/  ISETP.GE.U32.AND P4, PT, R191, 0x7fffffa4, PT ;  /* 0x7fffffa4bf00780c */ /* 0x000fe20003f86070 */
[----:B------:R1:W-:Y:S01]  /*36d0*/  LDGSTS.E [R20+0x8004], desc[UR16][R50.64], !P6 ;  /* 0x0800400032147fae */ /* 0x0003e2000f121850 */
[----:B-----5:R-:W-:-:S02]  /*36e0*/  VIADD R185, R185, 0xffffffc0 ;  /* 0xffffffc0b9b97836 */ /* 0x020fc40000000000 */
[C---:B------:R-:W-:Y:S01]  /*36f0*/  IMAD.WIDE R90, R8.reuse, 0x4, R90 ;  /* 0x00000004085a7825 */ /* 0x040fe200078e025a */
[----:B------:R5:W-:Y:S01]  /*3700*/  LDGSTS.E [R20+0xc004], desc[UR16][R78.64], !P6 ;  /* 0x0c0040004e147fae */ /* 0x000be2000f121850 */
[----:B------:R-:W-:Y:S02]  /*3710*/  ISETP.GE.U32.AND P6, PT, R27, 0x7fffffa2, PT ;  /* 0x7fffffa21b00780c */ /* 0x000fe40003fc6070 */
[----:B------:R-:W-:Y:S01]  /*3720*/  ISETP.GE.AND P1, PT, R201, R185, PT ;  /* 0x000000b9c900720c */ /* 0x000fe20003f26270 */
[----:B------:R-:W4:Y:S01]  /*3730*/  LDC R27, c[0x0][0x230] ;  /* 0x00008c00ff1b7b82 */ /* 0x000f220000000800 */
[----:B------:R-:W-:Y:S01]  /*3740*/  IMAD.WIDE R72, R8, 0x4, R72 ;  /* 0x0000000408487825 */ /* 0x000fe200078e0248 */
[----:B------:R5:W-:Y:S01]  /*3750*/  LDGSTS.E [R20+0x8008], desc[UR16][R90.64], !P0 ;  /* 0x080080005a147fae */ /* 0x000be2000c121850 */
[----:B------:R-:W-:Y:S02]  /*3760*/  SEL R191, RZ, 0x4, P1 ;  /* 0x00000004ffbf7807 */ /* 0x000fe40000800000 */
[----:B------:R-:W-:Y:S01]  /*3770*/  ISETP.GT.AND P1, PT, R12, 0x5f, PT ;  /* 0x0000005f0c00780c */ /* 0x000fe20003f24270 */
[C---:B------:R-:W-:Y:S01]  /*3780*/  IMAD.WIDE R110, R8.reuse, 0x4, R110 ;  /* 0x00000004086e7825 */ /* 0x040fe200078e026e */
[----:B------:R5:W-:Y:S02]  /*3790*/  LDGSTS.E [R20+0xc008], desc[UR16][R72.64], !P0 ;  /* 0x0c00800048147fae */ /* 0x000be4000c121850 */
[----:B------:R-:W-:Y:S01]  /*37a0*/  SEL R191, R191, RZ, P1 ;  /* 0x000000ffbfbf7207 */ /* 0x000fe20000800000 */
[----:B---3--:R-:W-:Y:S01]  /*37b0*/  VIADD R9, R9, 0xffffffc2 ;  /* 0xffffffc209097836 */ /* 0x008fe20000000000 */
[----:B------:R-:W-:Y:S01]  /*37c0*/  ISETP.GE.U32.AND P1, PT, R185, 0x7fffffa1, PT ;  /* 0x7fffffa1b900780c */ /* 0x000fe20003f26070 */
[----:B------:R-:W-:Y:S01]  /*37d0*/  IMAD.WIDE R34, R8, 0x4, R34 ;  /* 0x0000000408227825 */ /* 0x000fe200078e0222 */
[----:B------:R3:W-:Y:S01]  /*37e0*/  LDGSTS.E [R20+0x800c], desc[UR16][R110.64], !P3 ;  /* 0x0800c0006e147fae */ /* 0x0007e2000d921850 */
[----:B------:R-:W-:-:S02]  /*37f0*/  ISETP.NE.U32.AND P0, PT, R191, RZ, PT ;  /* 0x000000ffbf00720c */ /* 0x000fc40003f05070 */
[----:B------:R-:W-:Y:S01]  /*3800*/  ISETP.GE.U32.AND P5, PT, R9, 0x7fffffa3, PT ;  /* 0x7fffffa30900780c */ /* 0x000fe20003fa6070 */
[C---:B------:R-:W-:Y:S01]  /*3810*/  IMAD.WIDE R210, R8.reuse, 0x4, R210 ;  /* 0x0000000408d27825 */ /* 0x040fe200078e02d2 */
[----:B------:R-:W2:Y:S01]  /*3820*/  LDC R9, c[0x0][0x230] ;  /* 0x00008c00ff097b82 */ /* 0x000ea20000000800 */
[----:B------:R3:W-:Y:S02]  /*3830*/  LDGSTS.E [R20+0xc00c], desc[UR16][R34.64], !P3 ;  /* 0x0c00c00022147fae */ /* 0x0007e4000d921850 */
[C---:B------:R-:W-:Y:S02]  /*3840*/  IMAD.WIDE R84, R8.reuse, 0x4, R84 ;  /* 0x0000000408547825 */ /* 0x040fe400078e0254 */
[----:B------:R3:W-:Y:S02]  /*3850*/  LDGSTS.E [R19+0x8000], desc[UR16][R210.64], !P4 ;  /* 0x08000000d2137fae */ /* 0x0007e4000e121850 */
[----:B----4-:R-:W-:Y:S01]  /*3860*/  VIADD R27, R27, 0xffffffbe ;  /* 0xffffffbe1b1b7836 */ /* 0x010fe20000000000 */
[----:B------:R-:W4:Y:S01]  /*3870*/  LDC R191, c[0x0][0x230] ;  /* 0x00008c00ffbf7b82 */ /* 0x000f220000000800 */
[C---:B------:R-:W-:Y:S01]  /*3880*/  IMAD.WIDE R30, R8.reuse, 0x4, R30 ;  /* 0x00000004081e7825 */ /* 0x040fe200078e021e */
[----:B------:R3:W-:Y:S02]  /*3890*/  LDGSTS.E [R19+0xc000], desc[UR16][R84.64], !P4 ;  /* 0x0c00000054137fae */ /* 0x0007e4000e121850 */
[----:B------:R-:W-:Y:S01]  /*38a0*/  ISETP.GE.U32.AND P4, PT, R27, 0x7fffff9f, PT ;  /* 0x7fffff9f1b00780c */ /* 0x000fe20003f86070 */
[C---:B------:R-:W-:Y:S01]  /*38b0*/  IMAD.WIDE R64, R8.reuse, 0x4, R64 ;  /* 0x0000000408407825 */ /* 0x040fe200078e0240 */
[----:B------:R3:W-:Y:S02]  /*38c0*/  LDGSTS.E [R19+0x8004], desc[UR16][R30.64], !P5 ;  /* 0x080040001e137fae */ /* 0x0007e4000e921850 */
[----:B------:R-:W1:Y:S01]  /*38d0*/  LDC R27, c[0x0][0x230] ;  /* 0x00008c00ff1b7b82 */ /* 0x000e620000000800 */
[C---:B------:R-:W-:Y:S01]  /*38e0*/  IMAD.WIDE R76, R8.reuse, 0x4, R76 ;  /* 0x00000004084c7825 */ /* 0x040fe200078e024c */
[----:B------:R3:W-:Y:S03]  /*38f0*/  LDGSTS.E [R19+0xc004], desc[UR16][R64.64], !P5 ;  /* 0x0c00400040137fae */ /* 0x0007e6000e921850 */
[C---:B------:R-:W-:Y:S01]  /*3900*/  IMAD.WIDE R74, R8.reuse, 0x4, R74 ;  /* 0x00000004084a7825 */ /* 0x040fe200078e024a */
[----:B------:R3:W-:Y:S03]  /*3910*/  LDGSTS.E [R19+0x8008], desc[UR16][R76.64], !P6 ;  /* 0x080080004c137fae */ /* 0x0007e6000f121850 */
[----:B--2---:R-:W-:Y:S01]  /*3920*/  VIADD R185, R9, 0xffffffbf ;  /* 0xffffffbf09b97836 */ /* 0x004fe20000000000 */
[----:B------:R2:W-:Y:S01]  /*3930*/  LDGSTS.E [R19+0xc008], desc[UR16][R74.64], !P6 ;  /* 0x0c0080004a137fae */ /* 0x0005e2000f121850 */
[----:B------:R-:W5:Y:S01]  /*3940*/  LDC R9, c[0x0][0x230] ;  /* 0x00008c00ff097b82 */ /* 0x000f620000000800 */
[----:B------:R-:W-:-:S02]  /*3950*/  IMAD.WIDE R28, R8, 0x4, R28 ;  /* 0x00000004081c7825 */ /* 0x000fc400078e021c */
[----:B------:R-:W-:Y:S02]  /*3960*/  ISETP.GE.U32.AND P3, PT, R185, 0x7fffffa0, PT ;  /* 0x7fffffa0b900780c */ /* 0x000fe40003f66070 */
[C---:B------:R-:W-:Y:S01]  /*3970*/  IMAD.WIDE R70, R8.reuse, 0x4, R70 ;  /* 0x0000000408467825 */ /* 0x040fe200078e0246 */
[----:B------:R2:W-:Y:S02]  /*3980*/  LDGSTS.E [R19+0x800c], desc[UR16][R28.64], !P1 ;  /* 0x0800c0001c137fae */ /* 0x0005e4000c921850 */
[----:B------:R-:W3:Y:S01]  /*3990*/  LDC R185, c[0x0][0x230] ;  /* 0x00008c00ffb97b82 */ /* 0x000ee20000000800 */
[C---:B------:R-:W-:Y:S01]  /*39a0*/  IMAD.WIDE R68, R8.reuse, 0x4, R68 ;  /* 0x0000000408447825 */ /* 0x040fe200078e0244 */
[----:B------:R2:W-:Y:S03]  /*39b0*/  LDGSTS.E [R19+0xc00c], desc[UR16][R70.64], !P1 ;  /* 0x0c00c00046137fae */ /* 0x0005e6000c921850 */
[C---:B------:R-:W-:Y:S01]  /*39c0*/  IMAD.WIDE R206, R8.reuse, 0x4, R206 ;  /* 0x0000000408ce7825 */ /* 0x040fe200078e02ce */
[----:B------:R-:W0:Y:S03]  /*39d0*/  LDGDEPBAR ;  /* 0x00000000000079af */ /* 0x000e260000000000 */
[----:B------:R-:W-:-:S04]  /*39e0*/  IMAD.WIDE R66, R8, 0x4, R66 ;  /* 0x0000000408427825 */ /* 0x000fc800078e0242 */
[----:B------:R-:W-:-:S04]  /*39f0*/  IMAD.WIDE R202, R8, 0x4, R202 ;  /* 0x0000000408ca7825 */ /* 0x000fc800078e02ca */
[----:B-----5:R-:W-:Y:S02]  /*3a00*/  VIADD R9, R9, 0xffffffbd ;  /* 0xffffffbd09097836 */ /* 0x020fe40000000000 */
[----:B------:R-:W-:-:S03]  /*3a10*/  IMAD.WIDE R214, R8, 0x4, R214 ;  /* 0x0000000408d67825 */ /* 0x000fc600078e02d6 */
[----:B------:R-:W-:Y:S01]  /*3a20*/  ISETP.GE.U32.AND P5, PT, R9, 0x7fffff9e, PT ;  /* 0x7fffff9e0900780c */ /* 0x000fe20003fa6070 */
[----:B------:R-:W-:Y:S01]  /*3a30*/  IMAD.SHL.U32 R9, R17, 0x20, RZ ;  /* 0x0000002011097824 */ /* 0x000fe200078e00ff */
[----:B---3--:R-:W-:Y:S01]  /*3a40*/  IADD3 R185, R185, -0x44, RZ ;  /* 0xffffffbcb9b97810 */ /* 0x008fe20007ffe0ff */
[----:B-1----:R-:W-:Y:S02]  /*3a50*/  VIADD R17, R27, 0xffffffba ;  /* 0xffffffba1b117836 */ /* 0x002fe40000000000 */
[----:B------:R-:W-:Y:S01]  /*3a60*/  IMAD.WIDE R162, R9, 0x4, R162 ;  /* 0x0000000409a27825 */ /* 0x000fe200078e02a2 */
[----:B------:R-:W1:Y:S01]  /*3a70*/  LDC R27, c[0x0][0x230] ;  /* 0x00008c00ff1b7b82 */ /* 0x000e620000000800 */
[----:B------:R-:W-:Y:S02]  /*3a80*/  ISETP.GE.U32.AND P6, PT, R185, 0x7fffff9d, PT ;  /* 0x7fffff9db900780c */ /* 0x000fe40003fc6070 */
[C---:B------:R-:W-:Y:S01]  /*3a90*/  IMAD.WIDE R62, R9.reuse, 0x4, R62 ;  /* 0x00000004093e7825 */ /* 0x040fe200078e023e */
[----:B------:R3:W-:Y:S03]  /*3aa0*/  LDGSTS.E [R18+0x3a000], desc[UR16][R162.64], P2 ;  /* 0x3a000000a2127fae */ /* 0x0007e60009121850 */
[C---:B------:R-:W-:Y:S01]  /*3ab0*/  IMAD.WIDE R60, R9.reuse, 0x4, R60 ;  /* 0x00000004093c7825 */ /* 0x040fe200078e023c */
[----:B------:R5:W-:Y:S01]  /*3ac0*/  LDGSTS.E [R18+0x3a400], desc[UR16][R62.64], P2 ;  /* 0x3a4000003e127fae */ /* 0x000be20009121850 */
[----:B------:R-:W2:Y:S02]  /*3ad0*/  LDC R185, c[0x0][0x230] ;  /* 0x00008c00ffb97b82 */ /* 0x000ea40000000800 */
[C---:B------:R-:W-:Y:S01]  /*3ae0*/  IMAD.WIDE R32, R9.reuse, 0x4, R32 ;  /* 0x0000000409207825 */ /* 0x040fe200078e0220 */
[----:B------:R5:W-:Y:S03]  /*3af0*/  LDGSTS.E [R18+0x3a800], desc[UR16][R60.64], P2 ;  /* 0x3a8000003c127fae */ /* 0x000be60009121850 */
[C---:B------:R-:W-:Y:S01]  /*3b00*/  IMAD.WIDE R58, R9.reuse, 0x4, R58 ;  /* 0x00000004093a7825 */ /* 0x040fe200078e023a */
[----:B------:R5:W-:Y:S03]  /*3b10*/  LDGSTS.E [R18+0x3ac00], desc[UR16][R32.64], P2 ;  /* 0x3ac0000020127fae */ /* 0x000be60009121850 */
[C---:B------:R-:W-:Y:S01]  /*3b20*/  IMAD.WIDE R56, R9.reuse, 0x4, R56 ;  /* 0x0000000409387825 */ /* 0x040fe200078e0238 */
[----:B------:R5:W-:Y:S03]  /*3b30*/  LDGSTS.E [R18+0x3b000], desc[UR16][R58.64], P2 ;  /* 0x3b0000003a127fae */ /* 0x000be60009121850 */
[----:B------:R-:W-:Y:S01]  /*3b40*/  IMAD.WIDE R54, R9, 0x4, R54 ;  /* 0x0000000409367825 */ /* 0x000fe200078e0236 */
[----:B------:R5:W-:Y:S01]  /*3b50*/  LDGSTS.E [R18+0x3b400], desc[UR16][R56.64], P2 ;  /* 0x3b40000038127fae */ /* 0x000be20009121850 */
[----:B-1----:R-:W-:-:S02]  /*3b60*/  IADD3 R27, R27, -0x48, RZ ;  /* 0xffffffb81b1b7810 */ /* 0x002fc40007ffe0ff */
[C---:B------:R-:W-:Y:S01]  /*3b70*/  IMAD.WIDE R52, R9.reuse, 0x4, R52 ;  /* 0x0000000409347825 */ /* 0x040fe200078e0234 */
[----:B------:R1:W-:Y:S03]  /*3b80*/  LDGSTS.E [R18+0x3b800], desc[UR16][R54.64], P2 ;  /* 0x3b80000036127fae */ /* 0x0003e60009121850 */
        /* <DEDUP_REMOVED lines=14> */
[----:B------:R-:W-:Y:S01]  /*3c70*/  IMAD.WIDE R36, R9, 0x4, R36 ;  /* 0x0000000409247825 */ /* 0x000fe200078e0224 */
[----:B------:R1:W-:Y:S03]  /*3c80*/  LDGSTS.E [R15+0x3ba00], desc[UR16][R38.64], P2 ;  /* 0x3ba00000260f7fae */ /* 0x0003e60009121850 */
[----:B------:R-:W-:Y:S01]  /*3c90*/  IMAD.WIDE R186, R8, 0x4, R186 ;  /* 0x0000000408ba7825 */ /* 0x000fe200078e02ba */
[----:B------:R1:W-:Y:S01]  /*3ca0*/  LDGSTS.E [R15+0x3be00], desc[UR16][R36.64], P2 ;  /* 0x3be00000240f7fae */ /* 0x0003e20009121850 */
[----:B------:R-:W-:-:S02]  /*3cb0*/  ISETP.GE.U32.AND P2, PT, R17, 0x7fffff9b, PT ;  /* 0x7fffff9b1100780c */ /* 0x000fc40003f46070 */
[----:B------:R-:W3:Y:S01]  /*3cc0*/  LDC R17, c[0x0][0x230] ;  /* 0x00008c00ff117b82 */ /* 0x000ee20000000800 */
[----:B------:R-:W0:Y:S01]  /*3cd0*/  LDGDEPBAR ;  /* 0x00000000000079af */ /* 0x000e220000000000 */
[----:B----4-:R-:W-:Y:S02]  /*3ce0*/  VIADD R191, R191, 0xffffffbb ;  /* 0xffffffbbbfbf7836 */ /* 0x010fe40000000000 */
[----:B--2---:R-:W-:-:S04]  /*3cf0*/  VIADD R185, R185, 0xffffffb9 ;  /* 0xffffffb9b9b97836 */ /* 0x004fc80000000000 */
[----:B------:R-:W-:Y:S01]  /*3d00*/  BAR.SYNC.DEFER_BLOCKING 0x0 ;  /* 0x0000000000007b1d */ /* 0x000fe20000010000 */
[----:B------:R-:W-:Y:S01]  /*3d10*/  IMAD.WIDE R166, R8, 0x4, R166 ;  /* 0x0000000408a67825 */ /* 0x000fe200078e02a6 */
[----:B------:R-:W-:-:S03]  /*3d20*/  ISETP.GE.U32.AND P1, PT, R191, 0x7fffff9c, PT ;  /* 0x7fffff9cbf00780c */ /* 0x000fc60003f26070 */
[----:B------:R-:W-:-:S03]  /*3d30*/  IMAD.WIDE R182, R8, 0x4, R182 ;  /* 0x0000000408b67825 */ /* 0x000fc600078e02b6 */
[----:B------:R-:W2:Y:S01]  /*3d40*/  LDC R191, c[0x0][0x230] ;  /* 0x00008c00ffbf7b82 */ /* 0x000ea20000000800 */
[----:B------:R-:W-:-:S04]  /*3d50*/  IMAD.WIDE R174, R8, 0x4, R174 ;  /* 0x0000000408ae7825 */ /* 0x000fc800078e02ae */
[----:B------:R-:W-:-:S04]  /*3d60*/  IMAD.WIDE R170, R8, 0x4, R170 ;  /* 0x0000000408aa7825 */ /* 0x000fc800078e02aa */
[----:B------:R-:W-:-:S04]  /*3d70*/  IMAD.WIDE R198, R8, 0x4, R198 ;  /* 0x0000000408c67825 */ /* 0x000fc800078e02c6 */
[----:B---3--:R-:W-:Y:S02]  /*3d80*/  VIADD R17, R17, 0xffffffb7 ;  /* 0xffffffb711117836 */ /* 0x008fe40000000000 */
        /* <DEDUP_REMOVED lines=12> */
[----:B------:R-:W-:Y:S01]  /*3e50*/  ISETP.GE.U32.AND P4, PT, R27, 0x7fffff99, PT ;  /* 0x7fffff991b00780c */ /* 0x000fe20003f86070 */
[C---:B------:R-:W-:Y:S01]  /*3e60*/  IMAD.WIDE R178, R8.reuse, 0x4, R178 ;  /* 0x0000000408b27825 */ /* 0x040fe200078e02b2 */
[----:B------:R-:W1:Y:S01]  /*3e70*/  LDC R27, c[0x0][0x230] ;  /* 0x00008c00ff1b7b82 */ /* 0x000e620000000800 */
[----:B------:R4:W-:Y:S02]  /*3e80*/  LDGSTS.E [R25+0x10008], desc[UR16][R214.64], !P5 ;  /* 0x10008000d6197fae */ /* 0x0009e4000e921850 */
[C---:B------:R-:W-:Y:S02]  /*3e90*/  IMAD.WIDE R148, R8.reuse, 0x4, R148 ;  /* 0x0000000408947825 */ /* 0x040fe400078e0294 */
[----:B------:R4:W-:Y:S01]  /*3ea0*/  LDGSTS.E [R25+0x14008], desc[UR16][R186.64], !P5 ;  /* 0x14008000ba197fae */ /* 0x0009e2000e921850 */
[----:B------:R-:W-:Y:S01]  /*3eb0*/  ISETP.GE.U32.AND P5, PT, R17, 0x7fffff98, PT ;  /* 0x7fffff981100780c */ /* 0x000fe20003fa6070 */
[C---:B------:R-:W-:Y:S01]  /*3ec0*/  IMAD.WIDE R144, R8.reuse, 0x4, R144 ;  /* 0x0000000408907825 */ /* 0x040fe200078e0290 */
[----:B------:R-:W3:Y:S01]  /*3ed0*/  LDC R17, c[0x0][0x230] ;  /* 0x00008c00ff117b82 */ /* 0x000ee20000000800 */
[----:B------:R4:W-:Y:S02]  /*3ee0*/  LDGSTS.E [R25+0x1000c], desc[UR16][R166.64], !P6 ;  /* 0x1000c000a6197fae */ /* 0x0009e4000f121850 */
[----:B------:R-:W-:-:S02]  /*3ef0*/  IMAD.WIDE R132, R8, 0x4, R132 ;  /* 0x0000000408847825 */ /* 0x000fc400078e0284 */
[----:B------:R4:W-:Y:S02]  /*3f00*/  LDGSTS.E [R25+0x1400c], desc[UR16][R182.64], !P6 ;  /* 0x1400c000b6197fae */ /* 0x0009e4000f121850 */
[C---:B------:R-:W-:Y:S02]  /*3f10*/  IMAD.WIDE R146, R8.reuse, 0x4, R146 ;  /* 0x0000000408927825 */ /* 0x040fe400078e0292 */
[----:B------:R4:W-:Y:S02]  /*3f20*/  LDGSTS.E [R26+0x10000], desc[UR16][R174.64], !P1 ;  /* 0x10000000ae1a7fae */ /* 0x0009e4000c921850 */
[----:B-----5:R-:W-:Y:S02]  /*3f30*/  VIADD R185, R185, 0xffffffb6 ;  /* 0xffffffb6b9b97836 */ /* 0x020fe40000000000 */
[----:B------:R5:W-:Y:S01]  /*3f40*/  LDGSTS.E [R26+0x14000], desc[UR16][R170.64], !P1 ;  /* 0x14000000aa1a7fae */ /* 0x000be2000c921850 */
[C---:B------:R-:W-:Y:S02]  /*3f50*/  IMAD.WIDE R142, R8.reuse, 0x4, R142 ;  /* 0x00000004088e7825 */ /* 0x040fe400078e028e */
[----:B------:R-:W-:Y:S01]  /*3f60*/  ISETP.GE.U32.AND P6, PT, R185, 0x7fffff97, PT ;  /* 0x7fffff97b900780c */ /* 0x000fe20003fc6070 */
[----:B------:R5:W-:Y:S01]  /*3f70*/  LDGSTS.E [R26+0x10004], desc[UR16][R198.64], !P2 ;  /* 0x10004000c61a7fae */ /* 0x000be2000d121850 */
[----:B-1----:R-:W-:Y:S01]  /*3f80*/  VIADD R27, R27, 0xffffffb5 ;  /* 0xffffffb51b1b7836 */ /* 0x002fe20000000000 */
[----:B------:R-:W1:Y:S01]  /*3f90*/  LDC R185, c[0x0][0x230] ;  /* 0x00008c00ffb97b82 */ /* 0x000e620000000800 */
[C---:B------:R-:W-:Y:S01]  /*3fa0*/  IMAD.WIDE R116, R8.reuse, 0x4, R116 ;  /* 0x0000000408747825 */ /* 0x040fe200078e0274 */
[----:B------:R5:W-:Y:S02]  /*3fb0*/  LDGSTS.E [R26+0x14004], desc[UR16][R158.64], !P2 ;  /* 0x140040009e1a7fae */ /* 0x000be4000d121850 */
[----:B------:R-:W-:Y:S01]  /*3fc0*/  ISETP.GE.U32.AND P1, PT, R27, 0x7fffff96, PT ;  /* 0x7fffff961b00780c */ /* 0x000fe20003f26070 */
[----:B---3--:R-:W-:Y:S01]  /*3fd0*/  VIADD R17, R17, 0xffffffb4 ;  /* 0xffffffb411117836 */ /* 0x008fe20000000000 */
[----:B------:R3:W-:Y:S01]  /*3fe0*/  LDGSTS.E [R26+0x10008], desc[UR16][R154.64], !P3 ;  /* 0x100080009a1a7fae */ /* 0x0007e2000d921850 */
[C---:B------:R-:W-:Y:S01]  /*3ff0*/  IMAD.WIDE R114, R8.reuse, 0x4, R114 ;  /* 0x0000000408727825 */ /* 0x040fe200078e0272 */
[----:B------:R-:W2:Y:S02]  /*4000*/  LDC R27, c[0x0][0x230] ;  /* 0x00008c00ff1b7b82 */ /* 0x000ea40000000800 */
[----:B------:R-:W-:Y:S01]  /*4010*/  ISETP.GE.U32.AND P2, PT, R17, 0x7fffff95, PT ;  /* 0x7fffff951100780c */ /* 0x000fe20003f46070 */
[----:B------:R3:W-:Y:S01]  /*4020*/  LDGSTS.E [R26+0x14008], desc[UR16][R134.64], !P3 ;  /* 0x14008000861a7fae */ /* 0x0007e2000d921850 */
[----:B------:R-:W-:-:S03]  /*4030*/  IMAD.WIDE R150, R8, 0x4, R150 ;  /* 0x0000000408967825 */ /* 0x000fc600078e0296 */
[----:B------:R3:W-:Y:S01]  /*4040*/  LDGSTS.E [R26+0x1000c], desc[UR16][R178.64], !P4 ;  /* 0x1000c000b21a7fae */ /* 0x0007e2000e121850 */
[----:B------:R-:W4:Y:S01]  /*4050*/  LDC R17, c[0x0][0x230] ;  /* 0x00008c00ff117b82 */ /* 0x000f220000000800 */
[C---:B------:R-:W-:Y:S02]  /*4060*/  IMAD.WIDE R136, R8.reuse, 0x4, R136 ;  /* 0x0000000408887825 */ /* 0x040fe400078e0288 */
[----:B------:R3:W-:Y:S02]  /*4070*/  LDGSTS.E [R26+0x1400c], desc[UR16][R148.64], !P4 ;  /* 0x1400c000941a7fae */ /* 0x0007e4000e121850 */
[C---:B------:R-:W-:Y:S02]  /*4080*/  IMAD.WIDE R130, R8.reuse, 0x4, R130 ;  /* 0x0000000408827825 */ /* 0x040fe400078e0282 */
[----:B------:R3:W-:Y:S01]  /*4090*/  LDGSTS.E [R24+0x10000], desc[UR16][R144.64], !P5 ;  /* 0x1000000090187fae */ /* 0x0007e2000e921850 */
[----:B-1----:R-:W-:Y:S01]  /*40a0*/  IADD3 R185, R185, -0x4d, RZ ;  /* 0xffffffb3b9b97810 */ /* 0x002fe20007ffe0ff */
[----:B------:R-:W-:-:S02]  /*40b0*/  IMAD.WIDE R128, R8, 0x4, R128 ;  /* 0x0000000408807825 */ /* 0x000fc400078e0280 */
[----:B------:R1:W-:Y:S01]  /*40c0*/  LDGSTS.E [R24+0x14000], desc[UR16][R132.64], !P5 ;  /* 0x1400000084187fae */ /* 0x0003e2000e921850 */
[----:B------:R-:W-:Y:S01]  /*40d0*/  ISETP.GE.U32.AND P3, PT, R185, 0x7fffff94, PT ;  /* 0x7fffff94b900780c */ /* 0x000fe20003f66070 */
[C---:B------:R-:W-:Y:S01]  /*40e0*/  IMAD.WIDE R140, R8.reuse, 0x4, R140 ;  /* 0x00000004088c7825 */ /* 0x040fe200078e028c */
[----:B------:R-:W5:Y:S01]  /*40f0*/  LDC R185, c[0x0][0x230] ;  /* 0x00008c00ffb97b82 */ /* 0x000f620000000800 */
[----:B------:R1:W-:Y:S02]  /*4100*/  LDGSTS.E [R24+0x10004], desc[UR16][R146.64], !P6 ;  /* 0x1000400092187fae */ /* 0x0003e4000f121850 */
[----:B--2---:R-:W-:Y:S02]  /*4110*/  VIADD R27, R27, 0xffffffb2 ;  /* 0xffffffb21b1b7836 */ /* 0x004fe40000000000 */
[----:B------:R2:W-:Y:S01]  /*4120*/  LDGSTS.E [R24+0x14004], desc[UR16][R142.64], !P6 ;  /* 0x140040008e187fae */ /* 0x0005e2000f121850 */
[C---:B------:R-:W-:Y:S02]  /*4130*/  IMAD.WIDE R120, R8.reuse, 0x4, R120 ;  /* 0x0000000408787825 */ /* 0x040fe400078e0278 */
[----:B------:R-:W-:Y:S01]  /*4140*/  ISETP.GE.U32.AND P4, PT, R27, 0x7fffff93, PT ;  /* 0x7fffff931b00780c */ /* 0x000fe20003f86070 */
[----:B------:R2:W-:Y:S01]  /*4150*/  LDGSTS.E [R24+0x10008], desc[UR16][R116.64], !P1 ;  /* 0x1000800074187fae */ /* 0x0005e2000c921850 */
[----:B----4-:R-:W-:Y:S01]  /*4160*/  VIADD R17, R17, 0xffffffb1 ;  /* 0xffffffb111117836 */ /* 0x010fe20000000000 */
[----:B------:R-:W4:Y:S01]  /*4170*/  LDC R27, c[0x0][0x230] ;  /* 0x00008c00ff1b7b82 */ /* 0x000f220000000800 */
[C---:B------:R-:W-:Y:S01]  /*4180*/  IMAD.WIDE R100, R8.reuse, 0x4, R100 ;  /* 0x0000000408647825 */ /* 0x040fe200078e0264 */
[----:B------:R2:W-:Y:S02]  /*4190*/  LDGSTS.E [R24+0x14008], desc[UR16][R114.64], !P1 ;  /* 0x1400800072187fae */ /* 0x0005e4000c921850 */
[----:B------:R-:W-:Y:S01]  /*41a0*/  ISETP.GE.U32.AND P5, PT, R17, 0x7fffff92, PT ;  /* 0x7fffff921100780c */ /* 0x000fe20003fa6070 */
[C---:B------:R-:W-:Y:S01]  /*41b0*/  IMAD.WIDE R106, R8.reuse, 0x4, R106 ;  /* 0x00000004086a7825 */ /* 0x040fe200078e026a */
[----:B------:R2:W-:Y:S02]  /*41c0*/  LDGSTS.E [R24+0x1000c], desc[UR16][R150.64], !P2 ;  /* 0x1000c00096187fae */ /* 0x0005e4000d121850 */
[----:B------:R-:W3:Y:S01]  /*41d0*/  LDC R17, c[0x0][0x230] ;  /* 0x00008c00ff117b82 */ /* 0x000ee20000000800 */
[C---:B------:R-:W-:Y:S01]  /*41e0*/  IMAD.WIDE R138, R8.reuse, 0x4, R138 ;  /* 0x00000004088a7825 */ /* 0x040fe200078e028a */
[----:B------:R2:W-:Y:S03]  /*41f0*/  LDGSTS.E [R24+0x1400c], desc[UR16][R136.64], !P2 ;  /* 0x1400c00088187fae */ /* 0x0005e6000d121850 */
[----:B-----5:R-:W-:Y:S01]  /*4200*/  VIADD R185, R185, 0xffffffb0 ;  /* 0xffffffb0b9b97836 */ /* 0x020fe20000000000 */
[----:B------:R5:W-:Y:S01]  /*4210*/  LDGSTS.E [R23+0x10000], desc[UR16][R130.64], !P3 ;  /* 0x1000000082177fae */ /* 0x000be2000d921850 */
[----:B------:R-:W-:-:S03]  /*4220*/  IMAD.WIDE R126, R8, 0x4, R126 ;  /* 0x00000004087e7825 */ /* 0x000fc600078e027e */
[----:B------:R-:W-:Y:S01]  /*4230*/  ISETP.GE.U32.AND P6, PT, R185, 0x7fffff91, PT ;  /* 0x7fffff91b900780c */ /* 0x000fe20003fc6070 */
[----:B------:R5:W-:Y:S01]  /*4240*/  LDGSTS.E [R23+0x14000], desc[UR16][R128.64], !P3 ;  /* 0x1400000080177fae */ /* 0x000be2000d921850 */
[----:B------:R-:W1:Y:S01]  /*4250*/  LDC R185, c[0x0][0x230] ;  /* 0x00008c00ffb97b82 */ /* 0x000e620000000800 */
[C---:B------:R-:W-:Y:S02]  /*4260*/  IMAD.WIDE R220, R8.reuse, 0x4, R220 ;  /* 0x0000000408dc7825 */ /* 0x040fe400078e02dc */
[----:B------:R5:W-:Y:S02]  /*4270*/  LDGSTS.E [R23+0x10004], desc[UR16][R140.64], !P4 ;  /* 0x100040008c177fae */ /* 0x000be4000e121850 */
[----:B----4-:R-:W-:Y:S02]  /*4280*/  VIADD R27, R27, 0xffffffaf ;  /* 0xffffffaf1b1b7836 */ /* 0x010fe40000000000 */
[----:B------:R4:W-:Y:S01]  /*4290*/  LDGSTS.E [R23+0x14004], desc[UR16][R120.64], !P4 ;  /* 0x1400400078177fae */ /* 0x0009e2000e121850 */
[----:B------:R-:W-:-:S02]  /*42a0*/  IMAD.WIDE R118, R8, 0x4, R118 ;  /* 0x0000000408767825 */ /* 0x000fc400078e0276 */
[----:B------:R-:W-:Y:S01]  /*42b0*/  ISETP.GE.U32.AND P1, PT, R27, 0x7fffff90, PT ;  /* 0x7fffff901b00780c */ /* 0x000fe20003f26070 */
[----:B------:R4:W-:Y:S01]  /*42c0*/  LDGSTS.E [R23+0x10008], desc[UR16][R100.64], !P5 ;  /* 0x1000800064177fae */ /* 0x0009e2000e921850 */
[----:B---3--:R-:W-:Y:S01]  /*42d0*/  IADD3 R17, R17, -0x52, RZ ;  /* 0xffffffae11117810 */ /* 0x008fe20007ffe0ff */
[----:B------:R-:W3:Y:S01]  /*42e0*/  LDC R27, c[0x0][0x230] ;  /* 0x00008c00ff1b7b82 */ /* 0x000ee20000000800 */
[C---:B------:R-:W-:Y:S01]  /*42f0*/  IMAD.WIDE R218, R8.reuse, 0x4, R218 ;  /* 0x0000000408da7825 */ /* 0x040fe200078e02da */
[----:B------:R4:W-:Y:S01]  /*4300*/  LDGSTS.E [R23+0x14008], desc[UR16][R106.64], !P5 ;  /* 0x140080006a177fae */ /* 0x0009e2000e921850 */
[----:B------:R-:W-:Y:S02]  /*4310*/  ISETP.GE.U32.AND P2, PT, R17, 0x7fffff8f, PT ;  /* 0x7fffff8f1100780c */ /* 0x000fe40003f46070 */
[C---:B------:R-:W-:Y:S01]  /*4320*/  IMAD.WIDE R102, R8.reuse, 0x4, R102 ;  /* 0x0000000408667825 */ /* 0x040fe200078e0266 */
[----:B------:R4:W-:Y:S02]  /*4330*/  LDGSTS.E [R23+0x1000c], desc[UR16][R138.64], !P6 ;  /* 0x1000c0008a177fae */ /* 0x0009e4000f121850 */
[----:B------:R-:W2:Y:S01]  /*4340*/  LDC R17, c[0x0][0x230] ;  /* 0x00008c00ff117b82 */ /* 0x000ea20000000800 */
[C---:B------:R-:W-:Y:S01]  /*4350*/  IMAD.WIDE R108, R8.reuse, 0x4, R108 ;  /* 0x00000004086c7825 */ /* 0x040fe200078e026c */
[----:B------:R4:W-:Y:S03]  /*4360*/  LDGSTS.E [R23+0x1400c], desc[UR16][R126.64], !P6 ;  /* 0x1400c0007e177fae */ /* 0x0009e6000f121850 */
[----:B-1----:R-:W-:Y:S01]  /*4370*/  VIADD R185, R185, 0xffffffad ;  /* 0xffffffadb9b97836 */ /* 0x002fe20000000000 */
[----:B------:R1:W-:Y:S01]  /*4380*/  LDGSTS.E [R22+0x10000], desc[UR16][R220.64], !P1 ;  /* 0x10000000dc167fae */ /* 0x0003e2000c921850 */
[----:B------:R-:W-:-:S03]  /*4390*/  IMAD.WIDE R112, R8, 0x4, R112 ;  /* 0x0000000408707825 */ /* 0x000fc600078e0270 */
[----:B------:R-:W-:Y:S01]  /*43a0*/  ISETP.GE.U32.AND P3, PT, R185, 0x7fffff8e, PT ;  /* 0x7fffff8eb900780c */ /* 0x000fe20003f66070 */
[----:B------:R1:W-:Y:S01]  /*43b0*/  LDGSTS.E [R22+0x14000], desc[UR16][R118.64], !P1 ;  /* 0x1400000076167fae */ /* 0x0003e2000c921850 */
[----:B------:R-:W5:Y:S01]  /*43c0*/  LDC R185, c[0x0][0x230] ;  /* 0x00008c00ffb97b82 */ /* 0x000f620000000800 */
[----:B------:R-:W-:Y:S02]  /*43d0*/  VIADD R191, R191, 0xffffffaa ;  /* 0xffffffaabfbf7836 */ /* 0x000fe40000000000 */
[----:B------:R1:W-:Y:S01]  /*43e0*/  LDGSTS.E [R22+0x10004], desc[UR16][R218.64], !P2 ;  /* 0x10004000da167fae */ /* 0x0003e2000d121850 */
[----:B---3--:R-:W-:Y:S02]  /*43f0*/  VIADD R27, R27, 0xffffffac ;  /* 0xffffffac1b1b7836 */ /* 0x008fe40000000000 */
[----:B------:R-:W-:Y:S01]  /*4400*/  ISETP.GE.U32.AND P6, PT, R191, 0x7fffff8b, PT ;  /* 0x7fffff8bbf00780c */ /* 0x000fe20003fc6070 */
[----:B------:R3:W-:Y:S01]  /*4410*/  LDGSTS.E [R22+0x14004], desc[UR16][R102.64], !P2 ;  /* 0x1400400066167fae */ /* 0x0007e2000d121850 */
[----:B------:R-:W-:Y:S01]  /*4420*/  IMAD.WIDE R96, R8, 0x4, R96 ;  /* 0x0000000408607825 */ /* 0x000fe200078e0260 */
[----:B------:R-:W-:Y:S01]  /*4430*/  ISETP.GE.U32.AND P4, PT, R27, 0x7fffff8d, PT ;  /* 0x7fffff8d1b00780c */ /* 0x000fe20003f86070 */
[----:B------:R-:W4:Y:S01]  /*4440*/  LDC R191, c[0x0][0x230] ;  /* 0x00008c00ffbf7b82 */ /* 0x000f220000000800 */
[----:B------:R3:W-:Y:S01]  /*4450*/  LDGSTS.E [R22+0x10008], desc[UR16][R108.64], !P3 ;  /* 0x100080006c167fae */ /* 0x0007e2000d921850 */
[----:B--2---:R-:W-:-:S02]  /*4460*/  VIADD R17, R17, 0xffffffab ;  /* 0xffffffab11117836 */ /* 0x004fc40000000000 */
[C---:B------:R-:W-:Y:S01]  /*4470*/  IMAD.WIDE R124, R8.reuse, 0x4, R124 ;  /* 0x00000004087c7825 */ /* 0x040fe200078e027c */
[----:B------:R2:W-:Y:S02]  /*4480*/  LDGSTS.E [R22+0x14008], desc[UR16][R112.64], !P3 ;  /* 0x1400800070167fae */ /* 0x0005e4000d921850 */
[----:B------:R-:W-:Y:S01]  /*4490*/  ISETP.GE.U32.AND P5, PT, R17, 0x7fffff8c, PT ;  /* 0x7fffff8c1100780c */ /* 0x000fe20003fa6070 */
[----:B------:R-:W1:Y:S01]  /*44a0*/  LDC R27, c[0x0][0x230] ;  /* 0x00008c00ff1b7b82 */ /* 0x000e620000000800 */
[----:B------:R-:W-:-:S03]  /*44b0*/  IMAD.WIDE R122, R8, 0x4, R122 ;  /* 0x00000004087a7825 */ /* 0x000fc600078e027a */
[----:B------:R2:W-:Y:S01]  /*44c0*/  LDGSTS.E [R22+0x1000c], desc[UR16][R96.64], !P4 ;  /* 0x1000c00060167fae */ /* 0x0005e2000e121850 */
[C---:B------:R-:W-:Y:S01]  /*44d0*/  IMAD.WIDE R86, R8.reuse, 0x4, R86 ;  /* 0x0000000408567825 */ /* 0x040fe200078e0256 */
[----:B-----5:R-:W-:Y:S02]  /*44e0*/  IADD3 R185, R185, -0x57, RZ ;  /* 0xffffffa9b9b97810 */ /* 0x020fe40007ffe0ff */
[----:B------:R-:W5:Y:S01]  /*44f0*/  LDC R17, c[0x0][0x230] ;  /* 0x00008c00ff117b82 */ /* 0x000f620000000800 */
[C---:B------:R-:W-:Y:S01]  /*4500*/  IMAD.WIDE R216, R8.reuse, 0x4, R216 ;  /* 0x0000000408d87825 */ /* 0x040fe200078e02d8 */
[----:B------:R-:W-:Y:S01]  /*4510*/  ISETP.GE.U32.AND P1, PT, R185, 0x7fffff8a, PT ;  /* 0x7fffff8ab900780c */ /* 0x000fe20003f26070 */
[----:B------:R2:W-:Y:S02]  /*4520*/  LDGSTS.E [R22+0x1400c], desc[UR16][R124.64], !P4 ;  /* 0x1400c0007c167fae */ /* 0x0005e4000e121850 */
[C---:B------:R-:W-:Y:S02]  /*4530*/  IMAD.WIDE R92, R8.reuse, 0x4, R92 ;  /* 0x00000004085c7825 */ /* 0x040fe400078e025c */
[----:B------:R2:W-:Y:S01]  /*4540*/  LDGSTS.E [R21+0x10000], desc[UR16][R122.64], !P5 ;  /* 0x100000007a157fae */ /* 0x0005e2000e921850 */
[----:B------:R-:W3:Y:S01]  /*4550*/  LDC R185, c[0x0][0x230] ;  /* 0x00008c00ffb97b82 */ /* 0x000ee20000000800 */
[----:B------:R-:W-:-:S02]  /*4560*/  IMAD.WIDE R80, R8, 0x4, R80 ;  /* 0x0000000408507825 */ /* 0x000fc400078e0250 */
[----:B------:R2:W-:Y:S02]  /*4570*/  LDGSTS.E [R21+0x14000], desc[UR16][R86.64], !P5 ;  /* 0x1400000056157fae */ /* 0x0005e4000e921850 */
[C---:B------:R-:W-:Y:S02]  /*4580*/  IMAD.WIDE R88, R8.reuse, 0x4, R88 ;  /* 0x0000000408587825 */ /* 0x040fe400078e0258 */
[----:B------:R2:W-:Y:S02]  /*4590*/  LDGSTS.E [R21+0x10004], desc[UR16][R216.64], !P6 ;  /* 0x10004000d8157fae */ /* 0x0005e4000f121850 */
[----:B-1----:R-:W-:Y:S02]  /*45a0*/  VIADD R27, R27, 0xffffffa8 ;  /* 0xffffffa81b1b7836 */ /* 0x002fe40000000000 */
[----:B------:R1:W-:Y:S01]  /*45b0*/  LDGSTS.E [R21+0x14004], desc[UR16][R92.64], !P6 ;  /* 0x140040005c157fae */ /* 0x0003e2000f121850 */
[C---:B------:R-:W-:Y:S02]  /*45c0*/  IMAD.WIDE R98, R8.reuse, 0x4, R98 ;  /* 0x0000000408627825 */ /* 0x040fe400078e0262 */
[----:B------:R-:W-:Y:S01]  /*45d0*/  ISETP.GE.U32.AND P2, PT, R27, 0x7fffff89, PT ;  /* 0x7fffff891b00780c */ /* 0x000fe20003f46070 */
[----:B------:R1:W-:Y:S01]  /*45e0*/  LDGSTS.E [R21+0x10008], desc[UR16][R80.64], !P1 ;  /* 0x1000800050157fae */ /* 0x0003e2000c921850 */
[----:B-----5:R-:W-:Y:S01]  /*45f0*/  VIADD R17, R17, 0xffffffa7 ;  /* 0xffffffa711117836 */ /* 0x020fe20000000000 */
[----:B------:R-:W5:Y:S01]  /*4600*/  LDC R27, c[0x0][0x230] ;  /* 0x00008c00ff1b7b82 */ /* 0x000f620000000800 */
[C---:B------:R-:W-:Y:S01]  /*4610*/  IMAD.WIDE R104, R8.reuse, 0x4, R104 ;  /* 0x0000000408687825 */ /* 0x040fe200078e0268 */
[----:B------:R1:W-:Y:S02]  /*4620*/  LDGSTS.E [R21+0x14008], desc[UR16][R88.64], !P1 ;  /* 0x1400800058157fae */ /* 0x0003e4000c921850 */
[----:B------:R-:W-:Y:S01]  /*4630*/  ISETP.GE.U32.AND P3, PT, R17, 0x7fffff88, PT ;  /* 0x7fffff881100780c */ /* 0x000fe20003f66070 */
[----:B------:R-:W-:-:S03]  /*4640*/  IMAD.WIDE R94, R8, 0x4, R94 ;  /* 0x00000004085e7825 */ /* 0x000fc600078e025e */
[----:B------:R-:W2:Y:S01]  /*4650*/  LDC R17, c[0x0][0x230] ;  /* 0x00008c00ff117b82 */ /* 0x000ea20000000800 */
[----:B---3--:R-:W-:Y:S01]  /*4660*/  VIADD R185, R185, 0xffffffa6 ;  /* 0xffffffa6b9b97836 */ /* 0x008fe20000000000 */
[----:B------:R3:W-:Y:S01]  /*4670*/  LDGSTS.E [R21+0x1000c], desc[UR16][R98.64], !P2 ;  /* 0x1000c00062157fae */ /* 0x0007e2000d121850 */
[----:B------:R-:W-:-:S03]  /*4680*/  IMAD.WIDE R82, R8, 0x4, R82 ;  /* 0x0000000408527825 */ /* 0x000fc600078e0252 */
[----:B------:R-:W-:Y:S01]  /*4690*/  ISETP.GE.U32.AND P4, PT, R185, 0x7fffff87, PT ;  /* 0x7fffff87b900780c */ /* 0x000fe20003f86070 */
[----:B------:R3:W-:Y:S01]  /*46a0*/  LDGSTS.E [R21+0x1400c], desc[UR16][R104.64], !P2 ;  /* 0x1400c00068157fae */ /* 0x0007e2000d121850 */
[----:B------:R-:W1:Y:S01]  /*46b0*/  LDC R185, c[0x0][0x230] ;  /* 0x00008c00ffb97b82 */ /* 0x000e620000000800 */
[C---:B------:R-:W-:Y:S02]  /*46c0*/  IMAD.WIDE R50, R8.reuse, 0x4, R50 ;  /* 0x0000000408327825 */ /* 0x040fe400078e0232 */
[----:B------:R3:W-:Y:S02]  /*46d0*/  LDGSTS.E [R20+0x10000], desc[UR16][R94.64], !P3 ;  /* 0x100000005e147fae */ /* 0x0007e4000d921850 */
[----:B------:R-:W-:Y:S02]  /*46e0*/  IMAD.WIDE R78, R8, 0x4, R78 ;  /* 0x00000004084e7825 */ /* 0x000fe400078e024e */
[----:B------:R3:W-:Y:S02]  /*46f0*/  LDGSTS.E [R20+0x14000], desc[UR16][R82.64], !P3 ;  /* 0x1400000052147fae */ /* 0x0007e4000d921850 */
[----:B-----5:R-:W-:-:S02]  /*4700*/  VIADD R27, R27, 0xffffffa5 ;  /* 0xffffffa51b1b7836 */ /* 0x020fc40000000000 */
[----:B------:R5:W-:Y:S01]  /*4710*/  LDGSTS.E [R20+0x10004], desc[UR16][R50.64], !P4 ;  /* 0x1000400032147fae */ /* 0x000be2000e121850 */
[----:B----4-:R-:W-:Y:S02]  /*4720*/  VIADD R191, R191, 0xffffffa3 ;  /* 0xffffffa3bfbf7836 */ /* 0x010fe40000000000 */
[----:B------:R-:W-:Y:S01]  /*4730*/  ISETP.GE.U32.AND P5, PT, R27, 0x7fffff86, PT ;  /* 0x7fffff861b00780c */ /* 0x000fe20003fa6070 */
[----:B------:R4:W-:Y:S01]  /*4740*/  LDGSTS.E [R20+0x14004], desc[UR16][R78.64], !P4 ;  /* 0x140040004e147fae */ /* 0x0009e2000e121850 */
[----:B--2---:R-:W-:Y:S01]  /*4750*/  IADD3 R17, R17, -0x5c, RZ ;  /* 0xffffffa411117810 */ /* 0x004fe20007ffe0ff */
[----:B------:R-:W2:Y:S01]  /*4760*/  LDC R27, c[0x0][0x230] ;  /* 0x00008c00ff1b7b82 */ /* 0x000ea20000000800 */
[----:B------:R-:W-:Y:S01]  /*4770*/  ISETP.GE.U32.AND P1, PT, R191, 0x7fffff84, PT ;  /* 0x7fffff84bf00780c */ /* 0x000fe20003f26070 */
[----:B------:R-:W-:Y:S01]  /*4780*/  IMAD.WIDE R90, R8, 0x4, R90 ;  /* 0x00000004085a7825 */ /* 0x000fe200078e025a */
[----:B------:R-:W-:-:S03]  /*4790*/  ISETP.GE.U32.AND P6, PT, R17, 0x7fffff85, PT ;  /* 0x7fffff851100780c */ /* 0x000fc60003fc6070 */
[C---:B------:R-:W-:Y:S02]  /*47a0*/  IMAD.WIDE R72, R8.reuse, 0x4, R72 ;  /* 0x0000000408487825 */ /* 0x040fe400078e0248 */
[----:B------:R-:W3:Y:S02]  /*47b0*/  LDC R17, c[0x0][0x230] ;  /* 0x00008c00ff117b82 */ /* 0x000ee40000000800 */
[----:B-1----:R-:W-:Y:S01]  /*47c0*/  VIADD R185, R185, 0xffffffa0 ;  /* 0xffffffa0b9b97836 */ /* 0x002fe20000000000 */
[----:B------:R1:W-:Y:S01]  /*47d0*/  LDGSTS.E [R20+0x10008], desc[UR16][R90.64], !P5 ;  /* 0x100080005a147fae */ /* 0x0003e2000e921850 */
[----:B------:R-:W-:-:S03]  /*47e0*/  IMAD.WIDE R110, R8, 0x4, R110 ;  /* 0x00000004086e7825 */ /* 0x000fc600078e026e */
[----:B------:R-:W-:Y:S01]  /*47f0*/  ISETP.GE.AND P3, PT, R201, R185, PT ;  /* 0x000000b9c900720c */ /* 0x000fe20003f66270 */
[C---:B------:R-:W-:Y:S01]  /*4800*/  IMAD.WIDE R34, R8.reuse, 0x4, R34 ;  /* 0x0000000408227825 */ /* 0x040fe200078e0222 */
[----:B------:R1:W-:Y:S02]  /*4810*/  LDGSTS.E [R20+0x14008], desc[UR16][R72.64], !P5 ;  /* 0x1400800048147fae */ /* 0x0003e4000e921850 */
[----:B------:R-:W-:Y:S01]  /*4820*/  SEL R191, RZ, 0x4, P3 ;  /* 0x00000004ffbf7807 */ /* 0x000fe20001800000 */
[----:B------:R-:W-:Y:S01]  /*4830*/  IMAD.WIDE R210, R8, 0x4, R210 ;  /* 0x0000000408d27825 */ /* 0x000fe200078e02d2 */
[----:B------:R-:W-:Y:S01]  /*4840*/  ISETP.GT.AND P3, PT, R12, 0x7f, PT ;  /* 0x0000007f0c00780c */ /* 0x000fe20003f64270 */
[----:B------:R1:W-:Y:S02]  /*4850*/  LDGSTS.E [R20+0x1000c], desc[UR16][R110.64], !P6 ;  /* 0x1000c0006e147fae */ /* 0x0003e4000f121850 */
[C---:B------:R-:W-:Y:S01]  /*4860*/  IMAD.WIDE R84, R8.reuse, 0x4, R84 ;  /* 0x0000000408547825 */ /* 0x040fe200078e0254 */
[----:B------:R-:W-:Y:S01]  /*4870*/  SEL R191, R191, RZ, P3 ;  /* 0x000000ffbfbf7207 */ /* 0x000fe20001800000 */
[----:B------:R1:W-:Y:S01]  /*4880*/  LDGSTS.E [R20+0x1400c], desc[UR16][R34.64], !P6 ;  /* 0x1400c00022147fae */ /* 0x0003e2000f121850 */
[----:B------:R-:W-:Y:S01]  /*4890*/  ISETP.GE.U32.AND P3, PT, R185, 0x7fffff81, PT ;  /* 0x7fffff81b900780c */ /* 0x000fe20003f66070 */
[----:B------:R-:W-:Y:S01]  /*48a0*/  IMAD.WIDE R30, R8, 0x4, R30 ;  /* 0x00000004081e7825 */ /* 0x000fe200078e021e */
[----:B------:R-:W5:Y:S01]  /*48b0*/  LDC R185, c[0x0][0x230] ;  /* 0x00008c00ffb97b82 */ /* 0x000f620000000800 */
[----:B------:R1:W-:Y:S01]  /*48c0*/  LDGSTS.E [R19+0x10000], desc[UR16][R210.64], !P1 ;  /* 0x10000000d2137fae */ /* 0x0003e2000c921850 */
[----:B------:R-:W-:Y:S01]  /*48d0*/  ISETP.NE.U32.AND P5, PT, R191, RZ, PT ;  /* 0x000000ffbf00720c */ /* 0x000fe20003fa5070 */
[----:B---3--:R-:W-:-:S02]  /*48e0*/  VIADD R17, R17, 0xffffffa2 ;  /* 0xffffffa211117836 */ /* 0x008fc40000000000 */
[----:B------:R3:W-:Y:S01]  /*48f0*/  LDGSTS.E [R19+0x14000], desc[UR16][R84.64], !P1 ;  /* 0x1400000054137fae */ /* 0x0007e2000c921850 */
[C---:B------:R-:W-:Y:S02]  /*4900*/  IMAD.WIDE R64, R8.reuse, 0x4, R64 ;  /* 0x0000000408407825 */ /* 0x040fe400078e0240 */
[----:B------:R-:W-:Y:S01]  /*4910*/  ISETP.GE.U32.AND P2, PT, R17, 0x7fffff83, PT ;  /* 0x7fffff831100780c */ /* 0x000fe20003f46070 */
[----:B------:R-:W4:Y:S01]  /*4920*/  LDC R191, c[0x0][0x230] ;  /* 0x00008c00ffbf7b82 */ /* 0x000f220000000800 */
[----:B--2---:R-:W-:Y:S02]  /*4930*/  VIADD R17, R27, 0xffffffa1 ;  /* 0xffffffa11b117836 */ /* 0x004fe40000000000 */
[----:B------:R-:W-:-:S03]  /*4940*/  IMAD.WIDE R76, R8, 0x4, R76 ;  /* 0x00000004084c7825 */ /* 0x000fc600078e024c */
[----:B------:R-:W-:Y:S01]  /*4950*/  ISETP.GE.U32.AND P4, PT, R17, 0x7fffff82, PT ;  /* 0x7fffff821100780c */ /* 0x000fe20003f86070 */
[C---:B------:R-:W-:Y:S01]  /*4960*/  IMAD.WIDE R74, R8.reuse, 0x4, R74 ;  /* 0x00000004084a7825 */ /* 0x040fe200078e024a */
[----:B------:R-:W2:Y:S03]  /*4970*/  LDC R17, c[0x0][0x230] ;  /* 0x00008c00ff117b82 */ /* 0x000ea60000000800 */
[C---:B------:R-:W-:Y:S01]  /*4980*/  IMAD.WIDE R28, R8.reuse, 0x4, R28 ;  /* 0x00000004081c7825 */ /* 0x040fe200078e021c */
[----:B------:R3:W-:Y:S03]  /*4990*/  LDGSTS.E [R19+0x10004], desc[UR16][R30.64], !P2 ;  /* 0x100040001e137fae */ /* 0x0007e6000d121850 */
[----:B------:R-:W-:Y:S01]  /*49a0*/  IMAD.WIDE R70, R8, 0x4, R70 ;  /* 0x0000000408467825 */ /* 0x000fe200078e0246 */
[----:B------:R-:W1:Y:S01]  /*49b0*/  LDC R27, c[0x0][0x230] ;  /* 0x00008c00ff1b7b82 */ /* 0x000e620000000800 */
[----:B------:R3:W-:Y:S02]  /*49c0*/  LDGSTS.E [R19+0x14004], desc[UR16][R64.64], !P2 ;  /* 0x1400400040137fae */ /* 0x0007e4000d121850 */
[----:B------:R-:W-:-:S02]  /*49d0*/  IMAD.WIDE R162, R9, 0x4, R162 ;  /* 0x0000000409a27825 */ /* 0x000fc400078e02a2 */
[----:B------:R3:W-:Y:S02]  /*49e0*/  LDGSTS.E [R19+0x10008], desc[UR16][R76.64], !P4 ;  /* 0x100080004c137fae */ /* 0x0007e4000e121850 */
[C---:B------:R-:W-:Y:S02]  /*49f0*/  IMAD.WIDE R62, R9.reuse, 0x4, R62 ;  /* 0x00000004093e7825 */ /* 0x040fe400078e023e */
[----:B------:R3:W-:Y:S02]  /*4a00*/  LDGSTS.E [R19+0x14008], desc[UR16][R74.64], !P4 ;  /* 0x140080004a137fae */ /* 0x0007e4000e121850 */
[C---:B------:R-:W-:Y:S02]  /*4a10*/  IMAD.WIDE R60, R9.reuse, 0x4, R60 ;  /* 0x00000004093c7825 */ /* 0x040fe400078e023c */
[----:B------:R3:W-:Y:S02]  /*4a20*/  LDGSTS.E [R19+0x1000c], desc[UR16][R28.64], !P3 ;  /* 0x1000c0001c137fae */ /* 0x0007e4000d921850 */
[----:B------:R-:W-:-:S02]  /*4a30*/  IMAD.WIDE R32, R9, 0x4, R32 ;  /* 0x0000000409207825 */ /* 0x000fc400078e0220 */
[----:B------:R3:W-:Y:S02]  /*4a40*/  LDGSTS.E [R19+0x1400c], desc[UR16][R70.64], !P3 ;  /* 0x1400c00046137fae */ /* 0x0007e4000d921850 */
[----:B--2---:R-:W-:Y:S02]  /*4a50*/  VIADD R17, R17, 0xffffff9e ;  /* 0xffffff9e11117836 */ /* 0x004fe40000000000 */
[----:B------:R-:W-:Y:S01]  /*4a60*/  IMAD.WIDE R58, R9, 0x4, R58 ;  /* 0x00000004093a7825 */ /* 0x000fe200078e023a */
[----:B------:R-:W0:Y:S02]  /*4a70*/  LDGDEPBAR ;  /* 0x00000000000079af */ /* 0x000e240000000000 */
[----:B------:R-:W-:Y:S01]  /*4a80*/  ISETP.GE.U32.AND P1, PT, R17, 0x7fffff7f, PT ;  /* 0x7fffff7f1100780c */ /* 0x000fe20003f26070 */
[----:B------:R-:W-:Y:S01]  /*4a90*/  IMAD.WIDE R56, R9, 0x4, R56 ;  /* 0x0000000409387825 */ /* 0x000fe200078e0238 */
[----:B-1----:R-:W-:Y:S01]  /*4aa0*/  IADD3 R27, R27, -0x61, RZ ;  /* 0xffffff9f1b1b7810 */ /* 0x002fe20007ffe0ff */
[----:B------:R-:W1:Y:S01]  /*4ab0*/  LDC R17, c[0x0][0x230] ;  /* 0x00008c00ff117b82 */ /* 0x000e620000000800 */
[----:B------:R2:W-:Y:S01]  /*4ac0*/  LDGSTS.E [R18+0x3c000], desc[UR16][R162.64], P0 ;  /* 0x3c000000a2127fae */ /* 0x0005e20008121850 */
[----:B------:R-:W-:Y:S01]  /*4ad0*/  IMAD.WIDE R54, R9, 0x4, R54 ;  /* 0x0000000409367825 */ /* 0x000fe200078e0236 */
[----:B------:R-:W-:-:S02]  /*4ae0*/  ISETP.GE.U32.AND P6, PT, R27, 0x7fffff80, PT ;  /* 0x7fffff801b00780c */ /* 0x000fc40003fc6070 */
[----:B------:R2:W-:Y:S01]  /*4af0*/  LDGSTS.E [R18+0x3c400], desc[UR16][R62.64], P0 ;  /* 0x3c4000003e127fae */ /* 0x0005e20008121850 */
[C---:B------:R-:W-:Y:S02]  /*4b00*/  IMAD.WIDE R52, R9.reuse, 0x4, R52 ;  /* 0x0000000409347825 */ /* 0x040fe400078e0234 */
[----:B------:R-:W5:Y:S01]  /*4b10*/  LDC R27, c[0x0][0x230] ;  /* 0x00008c00ff1b7b82 */ /* 0x000f620000000800 */
[----:B------:R2:W-:Y:S01]  /*4b20*/  LDGSTS.E [R18+0x3c800], desc[UR16][R60.64], P0 ;  /* 0x3c8000003c127fae */ /* 0x0005e20008121850 */
[----:B------:R-:W-:-:S03]  /*4b30*/  IMAD.WIDE R194, R9, 0x4, R194 ;  /* 0x0000000409c27825 */ /* 0x000fc600078e02c2 */
[----:B------:R2:W-:Y:S01]  /*4b40*/  LDGSTS.E [R18+0x3cc00], desc[UR16][R32.64], P0 ;  /* 0x3cc0000020127fae */ /* 0x0005e20008121850 */
[----:B------:R-:W-:-:S03]  /*4b50*/  IMAD.WIDE R48, R9, 0x4, R48 ;  /* 0x0000000409307825 */ /* 0x000fc600078e0230 */
[----:B------:R2:W-:Y:S01]  /*4b60*/  LDGSTS.E [R18+0x3d000], desc[UR16][R58.64], P0 ;  /* 0x3d0000003a127fae */ /* 0x0005e20008121850 */
[----:B------:R-:W-:-:S03]  /*4b70*/  IMAD.WIDE R46, R9, 0x4, R46 ;  /* 0x00000004092e7825 */ /* 0x000fc600078e022e */
[----:B------:R2:W-:Y:S01]  /*4b80*/  LDGSTS.E [R18+0x3d400], desc[UR16][R56.64], P0 ;  /* 0x3d40000038127fae */ /* 0x0005e20008121850 */
[----:B------:R-:W-:Y:S01]  /*4b90*/  IMAD.WIDE R44, R9, 0x4, R44 ;  /* 0x00000004092c7825 */ /* 0x000fe200078e022c */
[----:B-1----:R-:W-:Y:S02]  /*4ba0*/  IADD3 R17, R17, -0x66, RZ ;  /* 0xffffff9a11117810 */ /* 0x002fe40007ffe0ff */
[----:B------:R1:W-:Y:S01]  /*4bb0*/  LDGSTS.E [R18+0x3d800], desc[UR16][R54.64], P0 ;  /* 0x3d80000036127fae */ /* 0x0003e20008121850 */
[----:B------:R-:W-:-:S03]  /*4bc0*/  IMAD.WIDE R42, R9, 0x4, R42 ;  /* 0x00000004092a7825 */ /* 0x000fc600078e022a */
[----:B------:R1:W-:Y:S01]  /*4bd0*/  LDGSTS.E [R18+0x3dc00], desc[UR16][R52.64], P0 ;  /* 0x3dc0000034127fae */ /* 0x0003e20008121850 */
[----:B------:R-:W-:-:S03]  /*4be0*/  IMAD.WIDE R40, R9, 0x4, R40 ;  /* 0x0000000409287825 */ /* 0x000fc600078e0228 */
[----:B------:R1:W-:Y:S01]  /*4bf0*/  LDGSTS.E [R15+0x3c200], desc[UR16][R194.64], P0 ;  /* 0x3c200000c20f7fae */ /* 0x0003e20008121850 */
[----:B------:R-:W-:-:S03]  /*4c00*/  IMAD.WIDE R38, R9, 0x4, R38 ;  /* 0x0000000409267825 */ /* 0x000fc600078e0226 */
[----:B------:R1:W-:Y:S01]  /*4c10*/  LDGSTS.E [R15+0x3c600], desc[UR16][R48.64], P0 ;  /* 0x3c600000300f7fae */ /* 0x0003e20008121850 */
[----:B------:R-:W-:-:S03]  /*4c20*/  IMAD.WIDE R36, R9, 0x4, R36 ;  /* 0x0000000409247825 */ /* 0x000fc600078e0224 */
[----:B------:R1:W-:Y:S01]  /*4c30*/  LDGSTS.E [R15+0x3ca00], desc[UR16][R46.64], P0 ;  /* 0x3ca000002e0f7fae */ /* 0x0003e20008121850 */
[----:B-----5:R-:W-:Y:S02]  /*4c40*/  VIADD R27, R27, 0xffffff9c ;  /* 0xffffff9c1b1b7836 */ /* 0x020fe40000000000 */
[----:B------:R-:W-:Y:S01]  /*4c50*/  VIADD R185, R185, 0xffffff9d ;  /* 0xffffff9db9b97836 */ /* 0x000fe20000000000 */
[----:B------:R5:W-:Y:S01]  /*4c60*/  LDGSTS.E [R15+0x3ce00], desc[UR16][R44.64], P0 ;  /* 0x3ce000002c0f7fae */ /* 0x000be20008121850 */
[C---:B------:R-:W-:Y:S01]  /*4c70*/  IMAD.WIDE R68, R8.reuse, 0x4, R68 ;  /* 0x0000000408447825 */ /* 0x040fe200078e0244 */
[----:B------:R-:W-:Y:S02]  /*4c80*/  ISETP.GE.U32.AND P4, PT, R27, 0x7fffff7d, PT ;  /* 0x7fffff7d1b00780c */ /* 0x000fe40003f86070 */
[----:B------:R5:W-:Y:S01]  /*4c90*/  LDGSTS.E [R15+0x3d200], desc[UR16][R42.64], P0 ;  /* 0x3d2000002a0f7fae */ /* 0x000be20008121850 */
[----:B------:R-:W3:Y:S01]  /*4ca0*/  LDC R27, c[0x0][0x230] ;  /* 0x00008c00ff1b7b82 */ /* 0x000ee20000000800 */
[----:B------:R-:W-:Y:S01]  /*4cb0*/  ISETP.GE.U32.AND P2, PT, R185, 0x7fffff7e, PT ;  /* 0x7fffff7eb900780c */ /* 0x000fe20003f46070 */
[C---:B------:R-:W-:Y:S01]  /*4cc0*/  IMAD.WIDE R206, R8.reuse, 0x4, R206 ;  /* 0x0000000408ce7825 */ /* 0x040fe200078e02ce */
[----:B------:R5:W-:Y:S03]  /*4cd0*/  LDGSTS.E [R15+0x3d600], desc[UR16][R40.64], P0 ;  /* 0x3d600000280f7fae */ /* 0x000be60008121850 */
[C---:B------:R-:W-:Y:S01]  /*4ce0*/  IMAD.WIDE R66, R8.reuse, 0x4, R66 ;  /* 0x0000000408427825 */ /* 0x040fe200078e0242 */
[----:B------:R5:W-:Y:S01]  /*4cf0*/  LDGSTS.E [R15+0x3da00], desc[UR16][R38.64], P0 ;  /* 0x3da00000260f7fae */ /* 0x000be20008121850 */
[----:B------:R-:W2:Y:S02]  /*4d00*/  LDC R185, c[0x0][0x230] ;  /* 0x00008c00ffb97b82 */ /* 0x000ea40000000800 */
[----:B------:R-:W-:Y:S01]  /*4d10*/  IMAD.WIDE R202, R8, 0x4, R202 ;  /* 0x0000000408ca7825 */ /* 0x000fe200078e02ca */
[----:B------:R5:W-:Y:S01]  /*4d20*/  LDGSTS.E [R15+0x3de00], desc[UR16][R36.64], P0 ;  /* 0x3de00000240f7fae */ /* 0x000be20008121850 */
[----:B------:R-:W-:-:S02]  /*4d30*/  ISETP.GE.U32.AND P0, PT, R17, 0x7fffff7b, PT ;  /* 0x7fffff7b1100780c */ /* 0x000fc40003f06070 */
[C---:B------:R-:W-:Y:S01]  /*4d40*/  IMAD.WIDE R214, R8.reuse, 0x4, R214 ;  /* 0x0000000408d67825 */ /* 0x040fe200078e02d6 */
[----:B------:R-:W0:Y:S01]  /*4d50*/  LDGDEPBAR ;  /* 0x00000000000079af */ /* 0x000e220000000000 */
[----:B------:R-:W1:Y:S02]  /*4d60*/  LDC R17, c[0x0][0x230] ;  /* 0x00008c00ff117b82 */ /* 0x000e640000000800 */
[----:B------:R-:W-:-:S06]  /*4d70*/  IMAD.WIDE R186, R8, 0x4, R186 ;  /* 0x0000000408ba7825 */ /* 0x000fcc00078e02ba */
[----:B------:R-:W-:Y:S01]  /*4d80*/  BAR.SYNC.DEFER_BLOCKING 0x0 ;  /* 0x0000000000007b1d */ /* 0x000fe20000010000 */
[----:B----4-:R-:W-:Y:S02]  /*4d90*/  VIADD R191, R191, 0xffffff9b ;  /* 0xffffff9bbfbf7836 */ /* 0x010fe40000000000 */
[----:B---3--:R-:W-:Y:S02]  /*4da0*/  VIADD R27, R27, 0xffffff98 ;  /* 0xffffff981b1b7836 */ /* 0x008fe40000000000 */
[C---:B------:R-:W-:Y:S01]  /*4db0*/  IMAD.WIDE R166, R8.reuse, 0x4, R166 ;  /* 0x0000000408a67825 */ /* 0x040fe200078e02a6 */
[----:B------:R-:W-:Y:S02]  /*4dc0*/  ISETP.GE.U32.AND P3, PT, R191, 0x7fffff7c, PT ;  /* 0x7fffff7cbf00780c */ /* 0x000fe40003f66070 */
[----:B------:R-:W3:Y:S01]  /*4dd0*/  LDC R191, c[0x0][0x230] ;  /* 0x00008c00ffbf7b82 */ /* 0x000ee20000000800 */
[----:B------:R-:W-:-:S04]  /*4de0*/  IMAD.WIDE R182, R8, 0x4, R182 ;  /* 0x0000000408b67825 */ /* 0x000fc800078e02b6 */
[----:B--2---:R-:W-:Y:S02]  /*4df0*/  VIADD R185, R185, 0xffffff99 ;  /* 0xffffff99b9b97836 */ /* 0x004fe40000000000 */
[----:B------:R-:W-:-:S04]  /*4e00*/  IMAD.WIDE R174, R8, 0x4, R174 ;  /* 0x0000000408ae7825 */ /* 0x000fc800078e02ae */
[----:B-1----:R-:W-:Y:S02]  /*4e10*/  VIADD R17, R17, 0xffffff97 ;  /* 0xffffff9711117836 */ /* 0x002fe40000000000 */
        /* <DEDUP_REMOVED lines=8> */
[----:B------:R-:W4:Y:S01]  /*4ea0*/  LDC R185, c[0x0][0x230] ;  /* 0x00008c00ffb97b82 */ /* 0x000f220000000800 */
[----:B------:R2:W-:Y:S01]  /*4eb0*/  LDGSTS.E [R25+0x18004], desc[UR16][R66.64], !P1 ;  /* 0x1800400042197fae */ /* 0x0005e2000c921850 */
[----:B------:R-:W-:-:S03]  /*4ec0*/  IMAD.WIDE R158, R8, 0x4, R158 ;  /* 0x00000004089e7825 */ /* 0x000fc600078e029e */
[----:B------:R2:W-:Y:S01]  /*4ed0*/  LDGSTS.E [R25+0x1c004], desc[UR16][R202.64], !P1 ;  /* 0x1c004000ca197fae */ /* 0x0005e2000c921850 */
[----:B------:R-:W-:Y:S01]  /*4ee0*/  ISETP.GE.U32.AND P1, PT, R27, 0x7fffff79, PT ;  /* 0x7fffff791b00780c */ /* 0x000fe20003f26070 */
[C---:B------:R-:W-:Y:S01]  /*4ef0*/  IMAD.WIDE R154, R8.reuse, 0x4, R154 ;  /* 0x00000004089a7825 */ /* 0x040fe200078e029a */
[----:B------:R-:W5:Y:S01]  /*4f00*/  LDC R27, c[0x0][0x230] ;  /* 0x00008c00ff1b7b82 */ /* 0x000f620000000800 */
[----:B------:R2:W-:Y:S02]  /*4f10*/  LDGSTS.E [R25+0x18008], desc[UR16][R214.64], !P2 ;  /* 0x18008000d6197fae */ /* 0x0005e4000d121850 */
[C---:B------:R-:W-:Y:S02]  /*4f20*/  IMAD.WIDE R134, R8.reuse, 0x4, R134 ;  /* 0x0000000408867825 */ /* 0x040fe400078e0286 */
[----:B------:R2:W-:Y:S01]  /*4f30*/  LDGSTS.E [R25+0x1c008], desc[UR16][R186.64], !P2 ;  /* 0x1c008000ba197fae */ /* 0x0005e2000d121850 */
[----:B------:R-:W-:Y:S01]  /*4f40*/  ISETP.GE.U32.AND P2, PT, R17, 0x7fffff78, PT ;  /* 0x7fffff781100780c */ /* 0x000fe20003f46070 */
[C---:B------:R-:W-:Y:S01]  /*4f50*/  IMAD.WIDE R178, R8.reuse, 0x4, R178 ;  /* 0x0000000408b27825 */ /* 0x040fe200078e02b2 */
[----:B------:R-:W1:Y:S01]  /*4f60*/  LDC R17, c[0x0][0x230] ;  /* 0x00008c00ff117b82 */ /* 0x000e620000000800 */
[----:B------:R2:W-:Y:S02]  /*4f70*/  LDGSTS.E [R25+0x1800c], desc[UR16][R166.64], !P4 ;  /* 0x1800c000a6197fae */ /* 0x0005e4000e121850 */
[----:B------:R-:W-:-:S02]  /*4f80*/  IMAD.WIDE R148, R8, 0x4, R148 ;  /* 0x0000000408947825 */ /* 0x000fc400078e0294 */
[----:B------:R2:W-:Y:S02]  /*4f90*/  LDGSTS.E [R25+0x1c00c], desc[UR16][R182.64], !P4 ;  /* 0x1c00c000b6197fae */ /* 0x0005e4000e121850 */
[C---:B------:R-:W-:Y:S02]  /*4fa0*/  IMAD.WIDE R144, R8.reuse, 0x4, R144 ;  /* 0x0000000408907825 */ /* 0x040fe400078e0290 */
[----:B------:R2:W-:Y:S02]  /*4fb0*/  LDGSTS.E [R26+0x18000], desc[UR16][R174.64], !P3 ;  /* 0x18000000ae1a7fae */ /* 0x0005e4000d921850 */
[----:B----4-:R-:W-:Y:S02]  /*4fc0*/  VIADD R185, R185, 0xffffff96 ;  /* 0xffffff96b9b97836 */ /* 0x010fe40000000000 */
[----:B------:R4:W-:Y:S01]  /*4fd0*/  LDGSTS.E [R26+0x1c000], desc[UR16][R170.64], !P3 ;  /* 0x1c000000aa1a7fae */ /* 0x0009e2000d921850 */
[----:B------:R-:W-:Y:S01]  /*4fe0*/  IMAD.WIDE R132, R8, 0x4, R132 ;  /* 0x0000000408847825 */ /* 0x000fe200078e0284 */
[----:B-----5:R-:W-:-:S02]  /*4ff0*/  IADD3 R27, R27, -0x6b, RZ ;  /* 0xffffff951b1b7810 */ /* 0x020fc40007ffe0ff */
[----:B------:R5:W-:Y:S01]  /*5000*/  LDGSTS.E [R26+0x18004], desc[UR16][R198.64], !P0 ;  /* 0x18004000c61a7fae */ /* 0x000be2000c121850 */
[----:B------:R-:W-:Y:S01]  /*5010*/  ISETP.GE.U32.AND P4, PT, R185, 0x7fffff77, PT ;  /* 0x7fffff77b900780c */ /* 0x000fe20003f86070 */
[C---:B------:R-:W-:Y:S01]  /*5020*/  IMAD.WIDE R146, R8.reuse, 0x4, R146 ;  /* 0x0000000408927825 */ /* 0x040fe200078e0292 */
[----:B------:R-:W-:Y:S01]  /*5030*/  ISETP.GE.U32.AND P3, PT, R27, 0x7fffff76, PT ;  /* 0x7fffff761b00780c */ /* 0x000fe20003f66070 */
[----:B------:R5:W-:Y:S01]  /*5040*/  LDGSTS.E [R26+0x1c004], desc[UR16][R158.64], !P0 ;  /* 0x1c0040009e1a7fae */ /* 0x000be2000c121850 */
[----:B------:R-:W3:Y:S01]  /*5050*/  LDC R27, c[0x0][0x230] ;  /* 0x00008c00ff1b7b82 */ /* 0x000ee20000000800 */
[----:B------:R-:W-:Y:S02]  /*5060*/  IMAD.WIDE R142, R8, 0x4, R142 ;  /* 0x00000004088e7825 */ /* 0x000fe400078e028e */
[----:B------:R5:W-:Y:S02]  /*5070*/  LDGSTS.E [R26+0x18008], desc[UR16][R154.64], !P6 ;  /* 0x180080009a1a7fae */ /* 0x000be4000f121850 */
[----:B-1----:R-:W-:-:S02]  /*5080*/  VIADD R17, R17, 0xffffff94 ;  /* 0xffffff9411117836 */ /* 0x002fc40000000000 */
[----:B------:R1:W-:Y:S01]  /*5090*/  LDGSTS.E [R26+0x1c008], desc[UR16][R134.64], !P6 ;  /* 0x1c008000861a7fae */ /* 0x0003e2000f121850 */
[----:B------:R-:W2:Y:S01]  /*50a0*/  LDC R185, c[0x0][0x230] ;  /* 0x00008c00ffb97b82 */ /* 0x000ea20000000800 */
[C---:B------:R-:W-:Y:S01]  /*50b0*/  IMAD.WIDE R116, R8.reuse, 0x4, R116 ;  /* 0x0000000408747825 */ /* 0x040fe200078e0274 */
[----:B------:R-:W-:Y:S01]  /*50c0*/  ISETP.GE.U32.AND P0, PT, R17, 0x7fffff75, PT ;  /* 0x7fffff751100780c */ /* 0x000fe20003f06070 */
[----:B------:R1:W-:Y:S02]  /*50d0*/  LDGSTS.E [R26+0x1800c], desc[UR16][R178.64], !P1 ;  /* 0x1800c000b21a7fae */ /* 0x0003e4000c921850 */
[C---:B------:R-:W-:Y:S02]  /*50e0*/  IMAD.WIDE R114, R8.reuse, 0x4, R114 ;  /* 0x0000000408727825 */ /* 0x040fe400078e0272 */
[----:B------:R1:W-:Y:S01]  /*50f0*/  LDGSTS.E [R26+0x1c00c], desc[UR16][R148.64], !P1 ;  /* 0x1c00c000941a7fae */ /* 0x0003e2000c921850 */
[----:B------:R-:W4:Y:S01]  /*5100*/  LDC R17, c[0x0][0x230] ;  /* 0x00008c00ff117b82 */ /* 0x000f220000000800 */
[----:B------:R-:W-:-:S02]  /*5110*/  IMAD.WIDE R150, R8, 0x4, R150 ;  /* 0x0000000408967825 */ /* 0x000fc400078e0296 */
[----:B------:R1:W-:Y:S02]  /*5120*/  LDGSTS.E [R24+0x18000], desc[UR16][R144.64], !P2 ;  /* 0x1800000090187fae */ /* 0x0003e4000d121850 */
[C---:B------:R-:W-:Y:S02]  /*5130*/  IMAD.WIDE R136, R8.reuse, 0x4, R136 ;  /* 0x0000000408887825 */ /* 0x040fe400078e0288 */
[----:B------:R1:W-:Y:S02]  /*5140*/  LDGSTS.E [R24+0x1c000], desc[UR16][R132.64], !P2 ;  /* 0x1c00000084187fae */ /* 0x0003e4000d121850 */
[----:B---3--:R-:W-:Y:S02]  /*5150*/  VIADD R27, R27, 0xffffff92 ;  /* 0xffffff921b1b7836 */ /* 0x008fe40000000000 */
[----:B------:R3:W-:Y:S01]  /*5160*/  LDGSTS.E [R24+0x18004], desc[UR16][R146.64], !P4 ;  /* 0x1800400092187fae */ /* 0x0007e2000e121850 */
[----:B------:R-:W-:Y:S02]  /*5170*/  IMAD.WIDE R130, R8, 0x4, R130 ;  /* 0x0000000408827825 */ /* 0x000fe400078e0282 */
[----:B------:R-:W-:Y:S01]  /*5180*/  ISETP.GE.U32.AND P1, PT, R27, 0x7fffff73, PT ;  /* 0x7fffff731b00780c */ /* 0x000fe20003f26070 */
[----:B------:R3:W-:Y:S01]  /*5190*/  LDGSTS.E [R24+0x1c004], desc[UR16][R142.64], !P4 ;  /* 0x1c0040008e187fae */ /* 0x0007e2000e121850 */
[----:B------:R-:W5:Y:S01]  /*51a0*/  LDC R27, c[0x0][0x230] ;  /* 0x00008c00ff1b7b82 */ /* 0x000f620000000800 */
[----:B--2---:R-:W-:-:S02]  /*51b0*/  VIADD R185, R185, 0xffffff93 ;  /* 0xffffff93b9b97836 */ /* 0x004fc40000000000 */
        /* <DEDUP_REMOVED lines=16> */
[----:B-----5:R-:W-:Y:S01]  /*52c0*/  VIADD R27, R27, 0xffffff8f ;  /* 0xffffff8f1b1b7836 */ /* 0x020fe20000000000 */
[----:B------:R5:W-:Y:S01]  /*52d0*/  LDGSTS.E [R23+0x18004], desc[UR16][R140.64], !P1 ;  /* 0x180040008c177fae */ /* 0x000be2000c921850 */
[----:B------:R-:W-:-:S03]  /*52e0*/  IMAD.WIDE R138, R8, 0x4, R138 ;  /* 0x00000004088a7825 */ /* 0x000fc600078e028a */
[----:B------:R-:W-:Y:S01]  /*52f0*/  ISETP.GE.U32.AND P3, PT, R27, 0x7fffff70, PT ;  /* 0x7fffff701b00780c */ /* 0x000fe20003f66070 */
[----:B------:R5:W-:Y:S01]  /*5300*/  LDGSTS.E [R23+0x1c004], desc[UR16][R120.64], !P1 ;  /* 0x1c00400078177fae */ /* 0x000be2000c921850 */
[----:B------:R-:W3:Y:S01]  /*5310*/  LDC R27, c[0x0][0x230] ;  /* 0x00008c00ff1b7b82 */ /* 0x000ee20000000800 */
[----:B----4-:R-:W-:Y:S01]  /*5320*/  IADD3 R185, R185, -0x70, RZ ;  /* 0xffffff90b9b97810 */ /* 0x010fe20007ffe0ff */
[C---:B------:R-:W-:Y:S01]  /*5330*/  IMAD.WIDE R126, R8.reuse, 0x4, R126 ;  /* 0x00000004087e7825 */ /* 0x040fe200078e027e */
[----:B------:R4:W-:Y:S02]  /*5340*/  LDGSTS.E [R23+0x18008], desc[UR16][R100.64], !P2 ;  /* 0x1800800064177fae */ /* 0x0009e4000d121850 */
[----:B------:R-:W-:Y:S01]  /*5350*/  ISETP.GE.U32.AND P4, PT, R185, 0x7fffff71, PT ;  /* 0x7fffff71b900780c */ /* 0x000fe20003f86070 */
[----:B------:R-:W-:Y:S01]  /*5360*/  IMAD.WIDE R220, R8, 0x4, R220 ;  /* 0x0000000408dc7825 */ /* 0x000fe200078e02dc */
[----:B------:R4:W-:Y:S01]  /*5370*/  LDGSTS.E [R23+0x1c008], desc[UR16][R106.64], !P2 ;  /* 0x1c0080006a177fae */ /* 0x0009e2000d121850 */
[----:B------:R-:W2:Y:S02]  /*5380*/  LDC R185, c[0x0][0x230] ;  /* 0x00008c00ffb97b82 */ /* 0x000ea40000000800 */
[----:B-1----:R-:W-:-:S02]  /*5390*/  VIADD R17, R17, 0xffffff8e ;  /* 0xffffff8e11117836 */ /* 0x002fc40000000000 */
[----:B------:R-:W-:-:S03]  /*53a0*/  IMAD.WIDE R118, R8, 0x4, R118 ;  /* 0x0000000408767825 */ /* 0x000fc600078e0276 */
[----:B------:R-:W-:Y:S01]  /*53b0*/  ISETP.GE.U32.AND P0, PT, R17, 0x7fffff6f, PT ;  /* 0x7fffff6f1100780c */ /* 0x000fe20003f06070 */
[C---:B------:R-:W-:Y:S01]  /*53c0*/  IMAD.WIDE R218, R8.reuse, 0x4, R218 ;  /* 0x0000000408da7825 */ /* 0x040fe200078e02da */
[----:B------:R-:W1:Y:S01]  /*53d0*/  LDC R17, c[0x0][0x230] ;  /* 0x00008c00ff117b82 */ /* 0x000e620000000800 */
[----:B------:R4:W-:Y:S02]  /*53e0*/  LDGSTS.E [R23+0x1800c], desc[UR16][R138.64], !P4 ;  /* 0x1800c0008a177fae */ /* 0x0009e4000e121850 */
[C---:B------:R-:W-:Y:S02]  /*53f0*/  IMAD.WIDE R102, R8.reuse, 0x4, R102 ;  /* 0x0000000408667825 */ /* 0x040fe400078e0266 */
[----:B------:R4:W-:Y:S02]  /*5400*/  LDGSTS.E [R23+0x1c00c], desc[UR16][R126.64], !P4 ;  /* 0x1c00c0007e177fae */ /* 0x0009e4000e121850 */
[----:B---3--:R-:W-:Y:S02]  /*5410*/  VIADD R27, R27, 0xffffff8c ;  /* 0xffffff8c1b1b7836 */ /* 0x008fe40000000000 */
[C---:B------:R-:W-:Y:S01]  /*5420*/  IMAD.WIDE R108, R8.reuse, 0x4, R108 ;  /* 0x00000004086c7825 */ /* 0x040fe200078e026c */
[----:B------:R3:W-:Y:S02]  /*5430*/  LDGSTS.E [R22+0x18000], desc[UR16][R220.64], !P3 ;  /* 0x18000000dc167fae */ /* 0x0007e4000d921850 */
[----:B------:R-:W-:Y:S01]  /*5440*/  ISETP.GE.U32.AND P1, PT, R27, 0x7fffff6d, PT ;  /* 0x7fffff6d1b00780c */ /* 0x000fe20003f26070 */
[----:B------:R-:W-:Y:S01]  /*5450*/  IMAD.WIDE R112, R8, 0x4, R112 ;  /* 0x0000000408707825 */ /* 0x000fe200078e0270 */
[----:B------:R-:W5:Y:S01]  /*5460*/  LDC R27, c[0x0][0x230] ;  /* 0x00008c00ff1b7b82 */ /* 0x000f620000000800 */
[----:B------:R3:W-:Y:S02]  /*5470*/  LDGSTS.E [R22+0x1c000], desc[UR16][R118.64], !P3 ;  /* 0x1c00000076167fae */ /* 0x0007e4000d921850 */
[----:B--2---:R-:W-:-:S02]  /*5480*/  VIADD R185, R185, 0xffffff8d ;  /* 0xffffff8db9b97836 */ /* 0x004fc40000000000 */
[----:B------:R2:W-:Y:S01]  /*5490*/  LDGSTS.E [R22+0x18004], desc[UR16][R218.64], !P0 ;  /* 0x18004000da167fae */ /* 0x0005e2000c121850 */
[----:B------:R-:W-:Y:S02]  /*54a0*/  VIADD R191, R191, 0xffffff8a ;  /* 0xffffff8abfbf7836 */ /* 0x000fe40000000000 */
[----:B------:R-:W-:Y:S01]  /*54b0*/  ISETP.GE.U32.AND P6, PT, R185, 0x7fffff6e, PT ;  /* 0x7fffff6eb900780c */ /* 0x000fe20003fc6070 */
[----:B------:R2:W-:Y:S01]  /*54c0*/  LDGSTS.E [R22+0x1c004], desc[UR16][R102.64], !P0 ;  /* 0x1c00400066167fae */ /* 0x0005e2000c121850 */
[----:B-1----:R-:W-:Y:S01]  /*54d0*/  IADD3 R17, R17, -0x75, RZ ;  /* 0xffffff8b11117810 */ /* 0x002fe20007ffe0ff */
[----:B------:R-:W1:Y:S01]  /*54e0*/  LDC R185, c[0x0][0x230] ;  /* 0x00008c00ffb97b82 */ /* 0x000e620000000800 */
[----:B------:R-:W-:Y:S01]  /*54f0*/  ISETP.GE.U32.AND P4, PT, R191, 0x7fffff6b, PT ;  /* 0x7fffff6bbf00780c */ /* 0x000fe20003f86070 */
[----:B------:R-:W-:Y:S01]  /*5500*/  IMAD.WIDE R96, R8, 0x4, R96 ;  /* 0x0000000408607825 */ /* 0x000fe200078e0260 */
[----:B------:R-:W-:-:S03]  /*5510*/  ISETP.GE.U32.AND P2, PT, R17, 0x7fffff6c, PT ;  /* 0x7fffff6c1100780c */ /* 0x000fc60003f46070 */
[C---:B------:R-:W-:Y:S02]  /*5520*/  IMAD.WIDE R124, R8.reuse, 0x4, R124 ;  /* 0x00000004087c7825 */ /* 0x040fe400078e027c */
[----:B------:R-:W4:Y:S02]  /*5530*/  LDC R17, c[0x0][0x230] ;  /* 0x00008c00ff117b82 */ /* 0x000f240000000800 */
[----:B------:R2:W-:Y:S01]  /*5540*/  LDGSTS.E [R22+0x18008], desc[UR16][R108.64], !P6 ;  /* 0x180080006c167fae */ /* 0x0005e2000f121850 */
[----:B------:R-:W-:-:S03]  /*5550*/  IMAD.WIDE R122, R8, 0x4, R122 ;  /* 0x00000004087a7825 */ /* 0x000fc600078e027a */
[----:B------:R2:W-:Y:S01]  /*5560*/  LDGSTS.E [R22+0x1c008], desc[UR16][R112.64], !P6 ;  /* 0x1c00800070167fae */ /* 0x0005e2000f121850 */
[----:B-----5:R-:W-:Y:S01]  /*5570*/  VIADD R27, R27, 0xffffff88 ;  /* 0xffffff881b1b7836 */ /* 0x020fe20000000000 */
[----:B------:R-:W5:Y:S01]  /*5580*/  LDC R191, c[0x0][0x230] ;  /* 0x00008c00ffbf7b82 */ /* 0x000f620000000800 */
[C---:B------:R-:W-:Y:S01]  /*5590*/  IMAD.WIDE R86, R8.reuse, 0x4, R86 ;  /* 0x0000000408567825 */ /* 0x040fe200078e0256 */
[----:B------:R2:W-:Y:S02]  /*55a0*/  LDGSTS.E [R22+0x1800c], desc[UR16][R96.64], !P1 ;  /* 0x1800c00060167fae */ /* 0x0005e4000c921850 */
[----:B------:R-:W-:Y:S01]  /*55b0*/  ISETP.GE.U32.AND P0, PT, R27, 0x7fffff69, PT ;  /* 0x7fffff691b00780c */ /* 0x000fe20003f06070 */
[C---:B------:R-:W-:Y:S01]  /*55c0*/  IMAD.WIDE R216, R8.reuse, 0x4, R216 ;  /* 0x0000000408d87825 */ /* 0x040fe200078e02d8 */
[----:B------:R2:W-:Y:S02]  /*55d0*/  LDGSTS.E [R22+0x1c00c], desc[UR16][R124.64], !P1 ;  /* 0x1c00c0007c167fae */ /* 0x0005e4000c921850 */
[----:B------:R-:W3:Y:S01]  /*55e0*/  LDC R27, c[0x0][0x230] ;  /* 0x00008c00ff1b7b82 */ /* 0x000ee20000000800 */
[----:B-1----:R-:W-:Y:S01]  /*55f0*/  VIADD R185, R185, 0xffffff89 ;  /* 0xffffff89b9b97836 */ /* 0x002fe20000000000 */
[----:B------:R1:W-:Y:S01]  /*5600*/  LDGSTS.E [R21+0x18000], desc[UR16][R122.64], !P2 ;  /* 0x180000007a157fae */ /* 0x0003e2000d121850 */
[----:B------:R-:W-:-:S03]  /*5610*/  IMAD.WIDE R92, R8, 0x4, R92 ;  /* 0x00000004085c7825 */ /* 0x000fc600078e025c */
        /* <DEDUP_REMOVED lines=9> */
[----:B------:R-:W2:Y:S01]  /*56b0*/  LDC R17, c[0x0][0x230] ;  /* 0x00008c00ff117b82 */ /* 0x000ea20000000800 */
[C---:B------:R-:W-:Y:S01]  /*56c0*/  IMAD.WIDE R98, R8.reuse, 0x4, R98 ;  /* 0x0000000408627825 */ /* 0x040fe200078e0262 */
[----:B------:R1:W-:Y:S03]  /*56d0*/  LDGSTS.E [R21+0x18008], desc[UR16][R80.64], !P3 ;  /* 0x1800800050157fae */ /* 0x0003e6000d921850 */
[C---:B------:R-:W-:Y:S01]  /*56e0*/  IMAD.WIDE R104, R8.reuse, 0x4, R104 ;  /* 0x0000000408687825 */ /* 0x040fe200078e0268 */
[----:B------:R1:W-:Y:S03]  /*56f0*/  LDGSTS.E [R21+0x1c008], desc[UR16][R88.64], !P3 ;  /* 0x1c00800058157fae */ /* 0x0003e6000d921850 */
[----:B---3--:R-:W-:Y:S01]  /*5700*/  VIADD R27, R27, 0xffffff85 ;  /* 0xffffff851b1b7836 */ /* 0x008fe20000000000 */
[----:B------:R3:W-:Y:S01]  /*5710*/  LDGSTS.E [R21+0x1800c], desc[UR16][R98.64], !P0 ;  /* 0x1800c00062157fae */ /* 0x0007e2000c121850 */
[----:B------:R-:W-:-:S03]  /*5720*/  IMAD.WIDE R94, R8, 0x4, R94 ;  /* 0x00000004085e7825 */ /* 0x000fc600078e025e */
[----:B------:R-:W-:Y:S01]  /*5730*/  ISETP.GE.U32.AND P2, PT, R27, 0x7fffff66, PT ;  /* 0x7fffff661b00780c */ /* 0x000fe20003f46070 */
[C---:B------:R-:W-:Y:S01]  /*5740*/  IMAD.WIDE R82, R8.reuse, 0x4, R82 ;  /* 0x0000000408527825 */ /* 0x040fe200078e0252 */
[----:B------:R-:W1:Y:S01]  /*5750*/  LDC R27, c[0x0][0x230] ;  /* 0x00008c00ff1b7b82 */ /* 0x000e620000000800 */
[----:B----4-:R-:W-:Y:S01]  /*5760*/  IADD3 R185, R185, -0x7a, RZ ;  /* 0xffffff86b9b97810 */ /* 0x010fe20007ffe0ff */
[----:B------:R4:W-:Y:S01]  /*5770*/  LDGSTS.E [R21+0x1c00c], desc[UR16][R104.64], !P0 ;  /* 0x1c00c00068157fae */ /* 0x0009e2000c121850 */
[C---:B------:R-:W-:Y:S02]  /*5780*/  IMAD.WIDE R50, R8.reuse, 0x4, R50 ;  /* 0x0000000408327825 */ /* 0x040fe400078e0232 */
[----:B------:R-:W-:Y:S01]  /*5790*/  ISETP.GE.U32.AND P1, PT, R185, 0x7fffff67, PT ;  /* 0x7fffff67b900780c */ /* 0x000fe20003f26070 */
[----:B------:R4:W-:Y:S01]  /*57a0*/  LDGSTS.E [R20+0x18000], desc[UR16][R94.64], !P6 ;  /* 0x180000005e147fae */ /* 0x0009e2000f121850 */
[----:B------:R-:W-:Y:S01]  /*57b0*/  IMAD.WIDE R78, R8, 0x4, R78 ;  /* 0x00000004084e7825 */ /* 0x000fe200078e024e */
[----:B------:R-:W3:Y:S02]  /*57c0*/  LDC R185, c[0x0][0x230] ;  /* 0x00008c00ffb97b82 */ /* 0x000ee40000000800 */
[----:B------:R4:W-:Y:S01]  /*57d0*/  LDGSTS.E [R20+0x1c000], desc[UR16][R82.64], !P6 ;  /* 0x1c00000052147fae */ /* 0x0009e2000f121850 */
[----:B--2---:R-:W-:-:S02]  /*57e0*/  VIADD R17, R17, 0xffffff84 ;  /* 0xffffff8411117836 */ /* 0x004fc40000000000 */
[----:B-----5:R-:W-:Y:S02]  /*57f0*/  VIADD R191, R191, 0xffffff83 ;  /* 0xffffff83bfbf7836 */ /* 0x020fe40000000000 */
[C---:B------:R-:W-:Y:S01]  /*5800*/  IMAD.WIDE R90, R8.reuse, 0x4, R90 ;  /* 0x00000004085a7825 */ /* 0x040fe200078e025a */
[----:B------:R-:W-:Y:S02]  /*5810*/  ISETP.GE.U32.AND P4, PT, R17, 0x7fffff65, PT ;  /* 0x7fffff651100780c */ /* 0x000fe40003f86070 */
[----:B------:R-:W2:Y:S01]  /*5820*/  LDC R17, c[0x0][0x230] ;  /* 0x00008c00ff117b82 */ /* 0x000ea20000000800 */
[----:B------:R5:W-:Y:S01]  /*5830*/  LDGSTS.E [R20+0x18004], desc[UR16][R50.64], !P1 ;  /* 0x1800400032147fae */ /* 0x000be2000c921850 */
[----:B------:R-:W-:Y:S01]  /*5840*/  ISETP.GE.U32.AND P3, PT, R191, 0x7fffff64, PT ;  /* 0x7fffff64bf00780c */ /* 0x000fe20003f66070 */
[C---:B------:R-:W-:Y:S02]  /*5850*/  IMAD.WIDE R72, R8.reuse, 0x4, R72 ;  /* 0x0000000408487825 */ /* 0x040fe400078e0248 */
[----:B------:R5:W-:Y:S02]  /*5860*/  LDGSTS.E [R20+0x1c004], desc[UR16][R78.64], !P1 ;  /* 0x1c0040004e147fae */ /* 0x000be4000c921850 */
[----:B------:R-:W-:-:S02]  /*5870*/  IMAD.WIDE R110, R8, 0x4, R110 ;  /* 0x00000004086e7825 */ /* 0x000fc400078e026e */
[----:B------:R5:W-:Y:S02]  /*5880*/  LDGSTS.E [R20+0x18008], desc[UR16][R90.64], !P2 ;  /* 0x180080005a147fae */ /* 0x000be4000d121850 */
[C---:B------:R-:W-:Y:S02]  /*5890*/  IMAD.WIDE R34, R8.reuse, 0x4, R34 ;  /* 0x0000000408227825 */ /* 0x040fe400078e0222 */
[----:B------:R5:W-:Y:S02]  /*58a0*/  LDGSTS.E [R20+0x1c008], desc[UR16][R72.64], !P2 ;  /* 0x1c00800048147fae */ /* 0x000be4000d121850 */
[----:B---3--:R-:W-:Y:S02]  /*58b0*/  VIADD R185, R185, 0xffffff80 ;  /* 0xffffff80b9b97836 */ /* 0x008fe40000000000 */
[C---:B------:R-:W-:Y:S01]  /*58c0*/  IMAD.WIDE R210, R8.reuse, 0x4, R210 ;  /* 0x0000000408d27825 */ /* 0x040fe200078e02d2 */
[----:B------:R3:W-:Y:S02]  /*58d0*/  LDGSTS.E [R20+0x1800c], desc[UR16][R110.64], !P4 ;  /* 0x1800c0006e147fae */ /* 0x0007e4000e121850 */
[----:B------:R-:W-:Y:S01]  /*58e0*/  ISETP.GE.AND P6, PT, R201, R185, PT ;  /* 0x000000b9c900720c */ /* 0x000fe20003fc6270 */
[----:B------:R-:W-:Y:S01]  /*58f0*/  IMAD.WIDE R84, R8, 0x4, R84 ;  /* 0x0000000408547825 */ /* 0x000fe200078e0254 */
[----:B------:R3:W-:Y:S02]  /*5900*/  LDGSTS.E [R20+0x1c00c], desc[UR16][R34.64], !P4 ;  /* 0x1c00c00022147fae */ /* 0x0007e4000e121850 */
[----:B------:R-:W-:Y:S01]  /*5910*/  SEL R191, RZ, 0x4, P6 ;  /* 0x00000004ffbf7807 */ /* 0x000fe20003000000 */
[----:B--2---:R-:W-:Y:S01]  /*5920*/  VIADD R17, R17, 0xffffff82 ;  /* 0xffffff8211117836 */ /* 0x004fe20000000000 */
[----:B------:R-:W-:Y:S01]  /*5930*/  ISETP.GT.AND P6, PT, R12, 0x9f, PT ;  /* 0x0000009f0c00780c */ /* 0x000fe20003fc4270 */
[----:B------:R2:W-:Y:S01]  /*5940*/  LDGSTS.E [R19+0x18000], desc[UR16][R210.64], !P3 ;  /* 0x18000000d2137fae */ /* 0x0005e2000d921850 */
[----:B------:R-:W-:-:S02]  /*5950*/  IMAD.WIDE R30, R8, 0x4, R30 ;  /* 0x00000004081e7825 */ /* 0x000fc400078e021e */
[----:B------:R-:W-:Y:S01]  /*5960*/  ISETP.GE.U32.AND P0, PT, R17, 0x7fffff63, PT ;  /* 0x7fffff631100780c */ /* 0x000fe20003f06070 */
[----:B------:R2:W-:Y:S01]  /*5970*/  LDGSTS.E [R19+0x1c000], desc[UR16][R84.64], !P3 ;  /* 0x1c00000054137fae */ /* 0x0005e2000d921850 */
[----:B-1----:R-:W-:Y:S01]  /*5980*/  IADD3 R17, R27, -0x7f, RZ ;  /* 0xffffff811b117810 */ /* 0x002fe20007ffe0ff */
[C---:B------:R-:W-:Y:S01]  /*5990*/  IMAD.WIDE R64, R8.reuse, 0x4, R64 ;  /* 0x0000000408407825 */ /* 0x040fe200078e0240 */
[----:B------:R-:W1:Y:S01]  /*59a0*/  LDC R27, c[0x0][0x230] ;  /* 0x00008c00ff1b7b82 */ /* 0x000e620000000800 */
[----:B------:R-:W-:Y:S02]  /*59b0*/  SEL R191, R191, RZ, P6 ;  /* 0x000000ffbfbf7207 */ /* 0x000fe40003000000 */
[----:B------:R-:W-:Y:S01]  /*59c0*/  ISETP.GE.U32.AND P1, PT, R17, 0x7fffff62, PT ;  /* 0x7fffff621100780c */ /* 0x000fe20003f26070 */
[C---:B------:R-:W-:Y:S01]  /*59d0*/  IMAD.WIDE R76, R8.reuse, 0x4, R76 ;  /* 0x00000004084c7825 */ /* 0x040fe200078e024c */
[----:B------:R-:W-:Y:S02]  /*59e0*/  ISETP.GE.U32.AND P6, PT, R185, 0x7fffff61, PT ;  /* 0x7fffff61b900780c */ /* 0x000fe40003fc6070 */
[----:B------:R-:W-:Y:S01]  /*59f0*/  ISETP.NE.U32.AND P2, PT, R191, RZ, PT ;  /* 0x000000ffbf00720c */ /* 0x000fe20003f45070 */
[----:B------:R-:W4:Y:S01]  /*5a00*/  LDC R17, c[0x0][0x230] ;  /* 0x00008c00ff117b82 */ /* 0x000f220000000800 */
[C---:B------:R-:W-:Y:S01]  /*5a10*/  IMAD.WIDE R74, R8.reuse, 0x4, R74 ;  /* 0x00000004084a7825 */ /* 0x040fe200078e024a */
[----:B------:R2:W-:Y:S03]  /*5a20*/  LDGSTS.E [R19+0x18004], desc[UR16][R30.64], !P0 ;  /* 0x180040001e137fae */ /* 0x0005e6000c121850 */
[C---:B------:R-:W-:Y:S01]  /*5a30*/  IMAD.WIDE R28, R8.reuse, 0x4, R28 ;  /* 0x00000004081c7825 */ /* 0x040fe200078e021c */
[----:B------:R2:W-:Y:S02]  /*5a40*/  LDGSTS.E [R19+0x1c004], desc[UR16][R64.64], !P0 ;  /* 0x1c00400040137fae */ /* 0x0005e4000c121850 */
[----:B------:R-:W5:Y:S01]  /*5a50*/  LDC R185, c[0x0][0x230] ;  /* 0x00008c00ffb97b82 */ /* 0x000f620000000800 */
[----:B------:R-:W-:Y:S01]  /*5a60*/  IMAD.WIDE R70, R8, 0x4, R70 ;  /* 0x0000000408467825 */ /* 0x000fe200078e0246 */
[----:B------:R2:W-:Y:S03]  /*5a70*/  LDGSTS.E [R19+0x18008], desc[UR16][R76.64], !P1 ;  /* 0x180080004c137fae */ /* 0x0005e6000c921850 */
[----:B------:R-:W-:Y:S01]  /*5a80*/  IMAD.WIDE R162, R9, 0x4, R162 ;  /* 0x0000000409a27825 */ /* 0x000fe200078e02a2 */
[----:B------:R2:W-:Y:S02]  /*5a90*/  LDGSTS.E [R19+0x1c008], desc[UR16][R74.64], !P1 ;  /* 0x1c0080004a137fae */ /* 0x0005e4000c921850 */
[----:B------:R-:W3:Y:S01]  /*5aa0*/  LDC R191, c[0x0][0x230] ;  /* 0x00008c00ffbf7b82 */ /* 0x000ee20000000800 */
[----:B-1----:R-:W-:Y:S01]  /*5ab0*/  VIADD R27, R27, 0xffffff7f ;  /* 0xffffff7f1b1b7836 */ /* 0x002fe20000000000 */
[----:B------:R1:W-:Y:S01]  /*5ac0*/  LDGSTS.E [R19+0x1800c], desc[UR16][R28.64], !P6 ;  /* 0x1800c0001c137fae */ /* 0x0003e2000f121850 */
[----:B------:R-:W-:-:S03]  /*5ad0*/  IMAD.WIDE R62, R9, 0x4, R62 ;  /* 0x00000004093e7825 */ /* 0x000fc600078e023e */
[----:B------:R-:W-:Y:S01]  /*5ae0*/  ISETP.GE.U32.AND P4, PT, R27, 0x7fffff60, PT ;  /* 0x7fffff601b00780c */ /* 0x000fe20003f86070 */
[----:B------:R-:W-:Y:S01]  /*5af0*/  IMAD.WIDE R60, R9, 0x4, R60 ;  /* 0x00000004093c7825 */ /* 0x000fe200078e023c */
[----:B------:R-:W2:Y:S01]  /*5b00*/  LDC R27, c[0x0][0x230] ;  /* 0x00008c00ff1b7b82 */ /* 0x000ea20000000800 */
[----:B------:R1:W-:Y:S02]  /*5b10*/  LDGSTS.E [R19+0x1c00c], desc[UR16][R70.64], !P6 ;  /* 0x1c00c00046137fae */ /* 0x0003e4000f121850 */
[----:B----4-:R-:W-:Y:S02]  /*5b20*/  VIADD R17, R17, 0xffffff7e ;  /* 0xffffff7e11117836 */ /* 0x010fe40000000000 */
[----:B------:R-:W-:Y:S01]  /*5b30*/  IMAD.WIDE R32, R9, 0x4, R32 ;  /* 0x0000000409207825 */ /* 0x000fe200078e0220 */
[----:B------:R-:W0:Y:S02]  /*5b40*/  LDGDEPBAR ;  /* 0x00000000000079af */ /* 0x000e240000000000 */
[----:B------:R-:W-:Y:S01]  /*5b50*/  ISETP.GE.U32.AND P3, PT, R17, 0x7fffff5f, PT ;  /* 0x7fffff5f1100780c */ /* 0x000fe20003f66070 */
[C---:B------:R-:W-:Y:S01]  /*5b60*/  IMAD.WIDE R58, R9.reuse, 0x4, R58 ;  /* 0x00000004093a7825 */ /* 0x040fe200078e023a */
[----:B------:R-:W4:Y:S01]  /*5b70*/  LDC R17, c[0x0][0x230] ;  /* 0x00008c00ff117b82 */ /* 0x000f220000000800 */
[----:B------:R1:W-:Y:S02]  /*5b80*/  LDGSTS.E [R18+0x3e000], desc[UR16][R162.64], P5 ;  /* 0x3e000000a2127fae */ /* 0x0003e4000a921850 */
[----:B------:R-:W-:-:S02]  /*5b90*/  IMAD.WIDE R56, R9, 0x4, R56 ;  /* 0x0000000409387825 */ /* 0x000fc400078e0238 */
[----:B------:R1:W-:Y:S02]  /*5ba0*/  LDGSTS.E [R18+0x3e400], desc[UR16][R62.64], P5 ;  /* 0x3e4000003e127fae */ /* 0x0003e4000a921850 */
[C---:B------:R-:W-:Y:S02]  /*5bb0*/  IMAD.WIDE R54, R9.reuse, 0x4, R54 ;  /* 0x0000000409367825 */ /* 0x040fe400078e0236 */
[----:B------:R1:W-:Y:S02]  /*5bc0*/  LDGSTS.E [R18+0x3e800], desc[UR16][R60.64], P5 ;  /* 0x3e8000003c127fae */ /* 0x0003e4000a921850 */
[----:B------:R-:W-:Y:S02]  /*5bd0*/  IMAD.WIDE R52, R9, 0x4, R52 ;  /* 0x0000000409347825 */ /* 0x000fe400078e0234 */
[----:B------:R1:W-:Y:S01]  /*5be0*/  LDGSTS.E [R18+0x3ec00], desc[UR16][R32.64], P5 ;  /* 0x3ec0000020127fae */ /* 0x0003e2000a921850 */
[----:B--2---:R-:W-:Y:S01]  /*5bf0*/  IADD3 R27, R27, -0x84, RZ ;  /* 0xffffff7c1b1b7810 */ /* 0x004fe20007ffe0ff */
[----:B------:R-:W-:-:S02]  /*5c00*/  IMAD.WIDE R194, R9, 0x4, R194 ;  /* 0x0000000409c27825 */ /* 0x000fc400078e02c2 */
[----:B------:R2:W-:Y:S01]  /*5c10*/  LDGSTS.E [R18+0x3f000], desc[UR16][R58.64], P5 ;  /* 0x3f0000003a127fae */ /* 0x0005e2000a921850 */
[----:B------:R-:W-:Y:S01]  /*5c20*/  ISETP.GE.U32.AND P1, PT, R27, 0x7fffff5d, PT ;  /* 0x7fffff5d1b00780c */ /* 0x000fe20003f26070 */
[C---:B------:R-:W-:Y:S01]  /*5c30*/  IMAD.WIDE R48, R9.reuse, 0x4, R48 ;  /* 0x0000000409307825 */ /* 0x040fe200078e0230 */
[----:B------:R-:W3:Y:S01]  /*5c40*/  LDC R27, c[0x0][0x230] ;  /* 0x00008c00ff1b7b82 */ /* 0x000ee20000000800 */
[----:B------:R2:W-:Y:S02]  /*5c50*/  LDGSTS.E [R18+0x3f400], desc[UR16][R56.64], P5 ;  /* 0x3f40000038127fae */ /* 0x0005e4000a921850 */
[C---:B------:R-:W-:Y:S02]  /*5c60*/  IMAD.WIDE R46, R9.reuse, 0x4, R46 ;  /* 0x00000004092e7825 */ /* 0x040fe400078e022e */
[----:B------:R2:W-:Y:S02]  /*5c70*/  LDGSTS.E [R18+0x3f800], desc[UR16][R54.64], P5 ;  /* 0x3f80000036127fae */ /* 0x0005e4000a921850 */
[----:B------:R-:W-:-:S02]  /*5c80*/  IMAD.WIDE R44, R9, 0x4, R44 ;  /* 0x00000004092c7825 */ /* 0x000fc400078e022c */
[----:B------:R2:W-:Y:S02]  /*5c90*/  LDGSTS.E [R18+0x3fc00], desc[UR16][R52.64], P5 ;  /* 0x3fc0000034127fae */ /* 0x0005e4000a921850 */
[C---:B------:R-:W-:Y:S02]  /*5ca0*/  IMAD.WIDE R42, R9.reuse, 0x4, R42 ;  /* 0x00000004092a7825 */ /* 0x040fe400078e022a */
[----:B------:R2:W-:Y:S02]  /*5cb0*/  LDGSTS.E [R15+0x3e200], desc[UR16][R194.64], P5 ;  /* 0x3e200000c20f7fae */ /* 0x0005e4000a921850 */
[C---:B------:R-:W-:Y:S02]  /*5cc0*/  IMAD.WIDE R40, R9.reuse, 0x4, R40 ;  /* 0x0000000409287825 */ /* 0x040fe400078e0228 */
[----:B------:R2:W-:Y:S02]  /*5cd0*/  LDGSTS.E [R15+0x3e600], desc[UR16][R48.64], P5 ;  /* 0x3e600000300f7fae */ /* 0x0005e4000a921850 */
[----:B------:R-:W-:-:S02]  /*5ce0*/  IMAD.WIDE R38, R9, 0x4, R38 ;  /* 0x0000000409267825 */ /* 0x000fc400078e0226 */
[----:B------:R2:W-:Y:S02]  /*5cf0*/  LDGSTS.E [R15+0x3ea00], desc[UR16][R46.64], P5 ;  /* 0x3ea000002e0f7fae */ /* 0x0005e4000a921850 */
[----:B------:R-:W-:Y:S02]  /*5d00*/  IMAD.WIDE R36, R9, 0x4, R36 ;  /* 0x0000000409247825 */ /* 0x000fe400078e0224 */
[----:B------:R2:W-:Y:S02]  /*5d10*/  LDGSTS.E [R15+0x3ee00], desc[UR16][R44.64], P5 ;  /* 0x3ee000002c0f7fae */ /* 0x0005e4000a921850 */
[----:B----4-:R-:W-:Y:S02]  /*5d20*/  VIADD R17, R17, 0xffffff7a ;  /* 0xffffff7a11117836 */ /* 0x010fe40000000000 */
[----:B------:R4:W-:Y:S01]  /*5d30*/  LDGSTS.E [R15+0x3f200], desc[UR16][R42.64], P5 ;  /* 0x3f2000002a0f7fae */ /* 0x0009e2000a921850 */
[----:B-----5:R-:W-:Y:S02]  /*5d40*/  VIADD R185, R185, 0xffffff7d ;  /* 0xffffff7db9b97836 */ /* 0x020fe40000000000 */
[C---:B------:R-:W-:Y:S01]  /*5d50*/  IMAD.WIDE R68, R8.reuse, 0x4, R68 ;  /* 0x0000000408447825 */ /* 0x040fe200078e0244 */
[----:B------:R5:W-:Y:S02]  /*5d60*/  LDGSTS.E [R15+0x3f600], desc[UR16][R40.64], P5 ;  /* 0x3f600000280f7fae */ /* 0x000be4000a921850 */
[----:B------:R-:W-:Y:S01]  /*5d70*/  ISETP.GE.U32.AND P0, PT, R185, 0x7fffff5e, PT ;  /* 0x7fffff5eb900780c */ /* 0x000fe20003f06070 */
[C---:B------:R-:W-:Y:S01]  /*5d80*/  IMAD.WIDE R206, R8.reuse, 0x4, R206 ;  /* 0x0000000408ce7825 */ /* 0x040fe200078e02ce */
[----:B------:R5:W-:Y:S01]  /*5d90*/  LDGSTS.E [R15+0x3fa00], desc[UR16][R38.64], P5 ;  /* 0x3fa00000260f7fae */ /* 0x000be2000a921850 */
[----:B------:R-:W1:Y:S02]  /*5da0*/  LDC R185, c[0x0][0x230] ;  /* 0x00008c00ffb97b82 */ /* 0x000e640000000800 */
[----:B------:R-:W-:Y:S01]  /*5db0*/  IMAD.WIDE R66, R8, 0x4, R66 ;  /* 0x0000000408427825 */ /* 0x000fe200078e0242 */
[----:B------:R5:W-:Y:S01]  /*5dc0*/  LDGSTS.E [R15+0x3fe00], desc[UR16][R36.64], P5 ;  /* 0x3fe00000240f7fae */ /* 0x000be2000a921850 */
[----:B------:R-:W-:-:S02]  /*5dd0*/  ISETP.GE.U32.AND P5, PT, R17, 0x7fffff5b, PT ;  /* 0x7fffff5b1100780c */ /* 0x000fc40003fa6070 */
[C---:B------:R-:W-:Y:S01]  /*5de0*/  IMAD.WIDE R202, R8.reuse, 0x4, R202 ;  /* 0x0000000408ca7825 */ /* 0x040fe200078e02ca */
[----:B------:R-:W0:Y:S01]  /*5df0*/  LDGDEPBAR ;  /* 0x00000000000079af */ /* 0x000e220000000000 */
[----:B------:R-:W2:Y:S02]  /*5e00*/  LDC R17, c[0x0][0x230] ;  /* 0x00008c00ff117b82 */ /* 0x000ea40000000800 */
[----:B------:R-:W-:-:S06]  /*5e10*/  IMAD.WIDE R214, R8, 0x4, R214 ;  /* 0x0000000408d67825 */ /* 0x000fcc00078e02d6 */
[----:B------:R-:W-:Y:S01]  /*5e20*/  BAR.SYNC.DEFER_BLOCKING 0x0 ;  /* 0x0000000000007b1d */ /* 0x000fe20000010000 */
[----:B------:R-:W-:-:S04]  /*5e30*/  IMAD.WIDE R186, R8, 0x4, R186 ;  /* 0x0000000408ba7825 */ /* 0x000fc800078e02ba */
[----:B---3--:R-:W-:Y:S02]  /*5e40*/  VIADD R27, R27, 0xffffff78 ;  /* 0xffffff781b1b7836 */ /* 0x008fe40000000000 */
[----:B------:R-:W-:Y:S02]  /*5e50*/  VIADD R191, R191, 0xffffff7b ;  /* 0xffffff7bbfbf7836 */ /* 0x000fe40000000000 */
[----:B------:R-:W-:-:S03]  /*5e60*/  IMAD.WIDE R166, R8, 0x4, R166 ;  /* 0x0000000408a67825 */ /* 0x000fc600078e02a6 */
[----:B------:R-:W-:Y:S01]  /*5e70*/  ISETP.GE.U32.AND P6, PT, R191, 0x7fffff5c, PT ;  /* 0x7fffff5cbf00780c */ /* 0x000fe20003fc6070 */
[----:B-1----:R-:W-:Y:S01]  /*5e80*/  VIADD R185, R185, 0xffffff79 ;  /* 0xffffff79b9b97836 */ /* 0x002fe20000000000 */
[----:B------:R-:W1:Y:S01]  /*5e90*/  LDC R191, c[0x0][0x230] ;  /* 0x00008c00ffbf7b82 */ /* 0x000e620000000800 */
[----:B------:R-:W-:Y:S01]  /*5ea0*/  IMAD.WIDE R182, R8, 0x4, R182 ;  /* 0x0000000408b67825 */ /* 0x000fe200078e02b6 */
[----:B--2---:R-:W-:-:S03]  /*5eb0*/  IADD3 R17, R17, -0x89, RZ ;  /* 0xffffff7711117810 */ /* 0x004fc60007ffe0ff */
        /* <DEDUP_REMOVED lines=8> */
[C---:B------:R-:W-:Y:S01]  /*5f40*/  IMAD.WIDE R198, R8.reuse, 0x4, R198 ;  /* 0x0000000408c67825 */ /* 0x040fe200078e02c6 */
[----:B------:R-:W4:Y:S01]  /*5f50*/  LDC R185, c[0x0][0x230] ;  /* 0x00008c00ffb97b82 */ /* 0x000f220000000800 */
[----:B------:R3:W-:Y:S02]  /*5f60*/  LDGSTS.E [R25+0x20004], desc[UR16][R66.64], !P3 ;  /* 0x2000400042197fae */ /* 0x0007e4000d921850 */
[----:B------:R-:W-:-:S02]  /*5f70*/  IMAD.WIDE R158, R8, 0x4, R158 ;  /* 0x00000004089e7825 */ /* 0x000fc400078e029e */
[----:B------:R3:W-:Y:S01]  /*5f80*/  LDGSTS.E [R25+0x24004], desc[UR16][R202.64], !P3 ;  /* 0x24004000ca197fae */ /* 0x0007e2000d921850 */
[----:B------:R-:W-:Y:S01]  /*5f90*/  ISETP.GE.U32.AND P3, PT, R27, 0x7fffff59, PT ;  /* 0x7fffff591b00780c */ /* 0x000fe20003f66070 */
[C---:B------:R-:W-:Y:S01]  /*5fa0*/  IMAD.WIDE R154, R8.reuse, 0x4, R154 ;  /* 0x00000004089a7825 */ /* 0x040fe200078e029a */
[----:B------:R-:W5:Y:S01]  /*5fb0*/  LDC R27, c[0x0][0x230] ;  /* 0x00008c00ff1b7b82 */ /* 0x000f620000000800 */
[----:B------:R3:W-:Y:S01]  /*5fc0*/  LDGSTS.E [R25+0x20008], desc[UR16][R214.64], !P0 ;  /* 0x20008000d6197fae */ /* 0x0007e2000c121850 */
[----:B-1----:R-:W-:Y:S01]  /*5fd0*/  IADD3 R191, R191, -0x93, RZ ;  /* 0xffffff6dbfbf7810 */ /* 0x002fe20007ffe0ff */
[C---:B------:R-:W-:Y:S02]  /*5fe0*/  IMAD.WIDE R134, R8.reuse, 0x4, R134 ;  /* 0x0000000408867825 */ /* 0x040fe400078e0286 */
[----:B------:R1:W-:Y:S01]  /*5ff0*/  LDGSTS.E [R25+0x24008], desc[UR16][R186.64], !P0 ;  /* 0x24008000ba197fae */ /* 0x0003e2000c121850 */
[----:B------:R-:W-:Y:S01]  /*6000*/  ISETP.GE.U32.AND P0, PT, R17, 0x7fffff58, PT ;  /* 0x7fffff581100780c */ /* 0x000fe20003f06070 */
[C---:B------:R-:W-:Y:S01]  /*6010*/  IMAD.WIDE R178, R8.reuse, 0x4, R178 ;  /* 0x0000000408b27825 */ /* 0x040fe200078e02b2 */
[----:B------:R-:W2:Y:S01]  /*6020*/  LDC R17, c[0x0][0x230] ;  /* 0x00008c00ff117b82 */ /* 0x000ea20000000800 */
[----:B------:R1:W-:Y:S02]  /*6030*/  LDGSTS.E [R25+0x2000c], desc[UR16][R166.64], !P1 ;  /* 0x2000c000a6197fae */ /* 0x0003e4000c921850 */
[----:B------:R-:W-:-:S02]  /*6040*/  IMAD.WIDE R148, R8, 0x4, R148 ;  /* 0x0000000408947825 */ /* 0x000fc400078e0294 */
[----:B------:R1:W-:Y:S02]  /*6050*/  LDGSTS.E [R25+0x2400c], desc[UR16][R182.64], !P1 ;  /* 0x2400c000b6197fae */ /* 0x0003e4000c921850 */
[C---:B------:R-:W-:Y:S02]  /*6060*/  IMAD.WIDE R144, R8.reuse, 0x4, R144 ;  /* 0x0000000408907825 */ /* 0x040fe400078e0290 */
[----:B------:R1:W-:Y:S02]  /*6070*/  LDGSTS.E [R26+0x20000], desc[UR16][R174.64], !P6 ;  /* 0x20000000ae1a7fae */ /* 0x0003e4000f121850 */
[----:B----4-:R-:W-:Y:S02]  /*6080*/  VIADD R185, R185, 0xffffff76 ;  /* 0xffffff76b9b97836 */ /* 0x010fe40000000000 */
        /* <DEDUP_REMOVED lines=9> */
[----:B--2---:R-:W-:Y:S01]  /*6120*/  VIADD R17, R17, 0xffffff74 ;  /* 0xffffff7411117836 */ /* 0x004fe20000000000 */
[----:B------:R-:W-:Y:S01]  /*6130*/  LDGSTS.E [R26+0x20008], desc[UR16][R154.64], !P4 ;  /* 0x200080009a1a7fae */ /* 0x000fe2000e121850 */
[C---:B------:R-:W-:Y:S01]  /*6140*/  IMAD.WIDE R142, R8.reuse, 0x4, R142 ;  /* 0x00000004088e7825 */ /* 0x040fe200078e028e */
[----:B------:R-:W2:Y:S02]  /*6150*/  LDC R27, c[0x0][0x230] ;  /* 0x00008c00ff1b7b82 */ /* 0x000ea40000000800 */
[----:B------:R-:W-:Y:S01]  /*6160*/  ISETP.GE.U32.AND P5, PT, R17, 0x7fffff55, PT ;  /* 0x7fffff551100780c */ /* 0x000fe20003fa6070 */
[----:B------:R-:W-:Y:S01]  /*6170*/  LDGSTS.E [R26+0x24008], desc[UR16][R134.64], !P4 ;  /* 0x24008000861a7fae */ /* 0x000fe2000e121850 */
[----:B------:R-:W-:-:S03]  /*6180*/  IMAD.WIDE R116, R8, 0x4, R116 ;  /* 0x0000000408747825 */ /* 0x000fc600078e0274 */
[----:B------:R-:W-:Y:S01]  /*6190*/  LDGSTS.E [R26+0x2000c], desc[UR16][R178.64], !P3 ;  /* 0x2000c000b21a7fae */ /* 0x000fe2000d921850 */
[----:B------:R-:W3:Y:S01]  /*61a0*/  LDC R17, c[0x0][0x230] ;  /* 0x00008c00ff117b82 */ /* 0x000ee20000000800 */
[C---:B------:R-:W-:Y:S02]  /*61b0*/  IMAD.WIDE R114, R8.reuse, 0x4, R114 ;  /* 0x0000000408727825 */ /* 0x040fe400078e0272 */
[----:B------:R-:W-:Y:S02]  /*61c0*/  LDGSTS.E [R26+0x2400c], desc[UR16][R148.64], !P3 ;  /* 0x2400c000941a7fae */ /* 0x000fe4000d921850 */
[----:B------:R-:W-:Y:S02]  /*61d0*/  IMAD.WIDE R150, R8, 0x4, R150 ;  /* 0x0000000408967825 */ /* 0x000fe400078e0296 */
[----:B------:R-:W-:Y:S02]  /*61e0*/  LDGSTS.E [R24+0x20000], desc[UR16][R144.64], !P0 ;  /* 0x2000000090187fae */ /* 0x000fe4000c121850 */
[----:B-----5:R-:W-:-:S02]  /*61f0*/  VIADD R185, R185, 0xffffff73 ;  /* 0xffffff73b9b97836 */ /* 0x020fc40000000000 */
[----:B------:R-:W-:Y:S01]  /*6200*/  LDGSTS.E [R24+0x24000], desc[UR16][R132.64], !P0 ;  /* 0x2400000084187fae */ /* 0x000fe2000c121850 */
[C---:B------:R-:W-:Y:S02]  /*6210*/  IMAD.WIDE R136, R8.reuse, 0x4, R136 ;  /* 0x0000000408887825 */ /* 0x040fe400078e0288 */
[----:B------:R-:W-:Y:S01]  /*6220*/  ISETP.GE.U32.AND P4, PT, R185, 0x7fffff54, PT ;  /* 0x7fffff54b900780c */ /* 0x000fe20003f86070 */
[----:B------:R-:W-:Y:S01]  /*6230*/  LDGSTS.E [R24+0x20004], desc[UR16][R146.64], !P1 ;  /* 0x2000400092187fae */ /* 0x000fe2000c921850 */
[----:B--2---:R-:W-:Y:S01]  /*6240*/  IADD3 R27, R27, -0x8e, RZ ;  /* 0xffffff721b1b7810 */ /* 0x004fe20007ffe0ff */
[----:B------:R-:W2:Y:S01]  /*6250*/  LDC R185, c[0x0][0x230] ;  /* 0x00008c00ffb97b82 */ /* 0x000ea20000000800 */
[C---:B------:R-:W-:Y:S01]  /*6260*/  IMAD.WIDE R130, R8.reuse, 0x4, R130 ;  /* 0x0000000408827825 */ /* 0x040fe200078e0282 */
[----:B------:R-:W-:Y:S01]  /*6270*/  LDGSTS.E [R24+0x24004], desc[UR16][R142.64], !P1 ;  /* 0x240040008e187fae */ /* 0x000fe2000c921850 */
[----:B------:R-:W-:Y:S02]  /*6280*/  ISETP.GE.U32.AND P3, PT, R27, 0x7fffff53, PT ;  /* 0x7fffff531b00780c */ /* 0x000fe40003f66070 */
[C---:B------:R-:W-:Y:S01]  /*6290*/  IMAD.WIDE R128, R8.reuse, 0x4, R128 ;  /* 0x0000000408807825 */ /* 0x040fe200078e0280 */
[----:B------:R-:W-:Y:S02]  /*62a0*/  LDGSTS.E [R24+0x20008], desc[UR16][R116.64], !P6 ;  /* 0x2000800074187fae */ /* 0x000fe4000f121850 */
[----:B------:R-:W5:Y:S01]  /*62b0*/  LDC R27, c[0x0][0x230] ;  /* 0x00008c00ff1b7b82 */ /* 0x000f620000000800 */
[----:B---3--:R-:W-:Y:S01]  /*62c0*/  VIADD R17, R17, 0xffffff71 ;  /* 0xffffff7111117836 */ /* 0x008fe20000000000 */
[----:B------:R-:W-:Y:S01]  /*62d0*/  LDGSTS.E [R24+0x24008], desc[UR16][R114.64], !P6 ;  /* 0x2400800072187fae */ /* 0x000fe2000f121850 */
[----:B------:R-:W-:-:S03]  /*62e0*/  IMAD.WIDE R140, R8, 0x4, R140 ;  /* 0x00000004088c7825 */ /* 0x000fc600078e028c */
[----:B------:R-:W-:Y:S01]  /*62f0*/  ISETP.GE.U32.AND P0, PT, R17, 0x7fffff52, PT ;  /* 0x7fffff521100780c */ /* 0x000fe20003f06070 */
[----:B------:R-:W-:Y:S01]  /*6300*/  LDGSTS.E [R24+0x2000c], desc[UR16][R150.64], !P5 ;  /* 0x2000c00096187fae */ /* 0x000fe2000e921850 */
[----:B------:R-:W3:Y:S01]  /*6310*/  LDC R17, c[0x0][0x230] ;  /* 0x00008c00ff117b82 */ /* 0x000ee20000000800 */
[C---:B------:R-:W-:Y:S02]  /*6320*/  IMAD.WIDE R120, R8.reuse, 0x4, R120 ;  /* 0x0000000408787825 */ /* 0x040fe400078e0278 */
[----:B------:R-:W-:Y:S02]  /*6330*/  LDGSTS.E [R24+0x2400c], desc[UR16][R136.64], !P5 ;  /* 0x2400c00088187fae */ /* 0x000fe4000e921850 */
[----:B------:R-:W-:Y:S02]  /*6340*/  IMAD.WIDE R100, R8, 0x4, R100 ;  /* 0x0000000408647825 */ /* 0x000fe400078e0264 */
[----:B------:R-:W-:Y:S02]  /*6350*/  LDGSTS.E [R23+0x20000], desc[UR16][R130.64], !P4 ;  /* 0x2000000082177fae */ /* 0x000fe4000e121850 */
[----:B--2---:R-:W-:-:S02]  /*6360*/  VIADD R185, R185, 0xffffff70 ;  /* 0xffffff70b9b97836 */ /* 0x004fc40000000000 */
[C---:B------:R-:W-:Y:S01]  /*6370*/  IMAD.WIDE R106, R8.reuse, 0x4, R106 ;  /* 0x00000004086a7825 */ /* 0x040fe200078e026a */
[----:B------:R-:W-:Y:S01]  /*6380*/  LDGSTS.E [R23+0x24000], desc[UR16][R128.64], !P4 ;  /* 0x2400000080177fae */ /* 0x000fe2000e121850 */
[----:B------:R-:W-:Y:S02]  /*6390*/  ISETP.GE.U32.AND P4, PT, R191, 0x7fffff4e, PT ;  /* 0x7fffff4ebf00780c */ /* 0x000fe40003f86070 */
[----:B------:R-:W-:Y:S01]  /*63a0*/  ISETP.GE.U32.AND P1, PT, R185, 0x7fffff51, PT ;  /* 0x7fffff51b900780c */ /* 0x000fe20003f26070 */
[----:B-----5:R-:W-:Y:S01]  /*63b0*/  VIADD R27, R27, 0xffffff6f ;  /* 0xffffff6f1b1b7836 */ /* 0x020fe20000000000 */
[----:B------:R-:W2:Y:S01]  /*63c0*/  LDC R185, c[0x0][0x230] ;  /* 0x00008c00ffb97b82 */ /* 0x000ea20000000800 */
[C---:B------:R-:W-:Y:S01]  /*63d0*/  IMAD.WIDE R138, R8.reuse, 0x4, R138 ;  /* 0x00000004088a7825 */ /* 0x040fe200078e028a */
[----:B------:R-:W-:Y:S02]  /*63e0*/  LDGSTS.E [R23+0x20004], desc[UR16][R140.64], !P3 ;  /* 0x200040008c177fae */ /* 0x000fe4000d921850 */
[----:B------:R-:W-:Y:S01]  /*63f0*/  ISETP.GE.U32.AND P6, PT, R27, 0x7fffff50, PT ;  /* 0x7fffff501b00780c */ /* 0x000fe20003fc6070 */
        /* <DEDUP_REMOVED lines=12> */
[----:B------:R-:W-:Y:S01]  /*64c0*/  LDGSTS.E [R23+0x2400c], desc[UR16][R126.64], !P1 ;  /* 0x2400c0007e177fae */ /* 0x000fe2000c921850 */
[----:B------:R-:W1:Y:S01]  /*64d0*/  LDC R191, c[0x0][0x230] ;  /* 0x00008c00ffbf7b82 */ /* 0x000e620000000800 */
[----:B--2---:R-:W-:-:S02]  /*64e0*/  VIADD R185, R185, 0xffffff6c ;  /* 0xffffff6cb9b97836 */ /* 0x004fc40000000000 */
[C---:B------:R-:W-:Y:S01]  /*64f0*/  IMAD.WIDE R102, R8.reuse, 0x4, R102 ;  /* 0x0000000408667825 */ /* 0x040fe200078e0266 */
[----:B------:R-:W-:Y:S02]  /*6500*/  LDGSTS.E [R22+0x20000], desc[UR16][R220.64], !P6 ;  /* 0x20000000dc167fae */ /* 0x000fe4000f121850 */
[----:B------:R-:W-:Y:S01]  /*6510*/  ISETP.GE.U32.AND P3, PT, R185, 0x7fffff4d, PT ;  /* 0x7fffff4db900780c */ /* 0x000fe20003f66070 */
[C---:B------:R-:W-:Y:S01]  /*6520*/  IMAD.WIDE R108, R8.reuse, 0x4, R108 ;  /* 0x00000004086c7825 */ /* 0x040fe200078e026c */
[----:B------:R-:W2:Y:S01]  /*6530*/  LDC R185, c[0x0][0x230] ;  /* 0x00008c00ffb97b82 */ /* 0x000ea20000000800 */
[----:B------:R-:W-:Y:S02]  /*6540*/  LDGSTS.E [R22+0x24000], desc[UR16][R118.64], !P6 ;  /* 0x2400000076167fae */ /* 0x000fe4000f121850 */
[----:B-----5:R-:W-:Y:S02]  /*6550*/  VIADD R27, R27, 0xffffff6b ;  /* 0xffffff6b1b1b7836 */ /* 0x020fe40000000000 */
[C---:B------:R-:W-:Y:S01]  /*6560*/  IMAD.WIDE R112, R8.reuse, 0x4, R112 ;  /* 0x0000000408707825 */ /* 0x040fe200078e0270 */
[----:B------:R-:W-:Y:S02]  /*6570*/  LDGSTS.E [R22+0x20004], desc[UR16][R218.64], !P5 ;  /* 0x20004000da167fae */ /* 0x000fe4000e921850 */
[----:B------:R-:W-:Y:S01]  /*6580*/  ISETP.GE.U32.AND P0, PT, R27, 0x7fffff4c, PT ;  /* 0x7fffff4c1b00780c */ /* 0x000fe20003f06070 */
[----:B---3--:R-:W-:Y:S01]  /*6590*/  VIADD R17, R17, 0xffffff6a ;  /* 0xffffff6a11117836 */ /* 0x008fe20000000000 */
[----:B------:R-:W3:Y:S01]  /*65a0*/  LDC R27, c[0x0][0x230] ;  /* 0x00008c00ff1b7b82 */ /* 0x000ee20000000800 */
[----:B------:R-:W-:Y:S01]  /*65b0*/  LDGSTS.E [R22+0x24004], desc[UR16][R102.64], !P5 ;  /* 0x2400400066167fae */ /* 0x000fe2000e921850 */
[----:B------:R-:W-:-:S02]  /*65c0*/  IMAD.WIDE R96, R8, 0x4, R96 ;  /* 0x0000000408607825 */ /* 0x000fc400078e0260 */
[----:B------:R-:W-:Y:S01]  /*65d0*/  ISETP.GE.U32.AND P1, PT, R17, 0x7fffff4b, PT ;  /* 0x7fffff4b1100780c */ /* 0x000fe20003f26070 */
[----:B------:R-:W-:Y:S01]  /*65e0*/  LDGSTS.E [R22+0x20008], desc[UR16][R108.64], !P4 ;  /* 0x200080006c167fae */ /* 0x000fe2000e121850 */
[C---:B------:R-:W-:Y:S02]  /*65f0*/  IMAD.WIDE R124, R8.reuse, 0x4, R124 ;  /* 0x00000004087c7825 */ /* 0x040fe400078e027c */
[----:B------:R-:W5:Y:S01]  /*6600*/  LDC R17, c[0x0][0x230] ;  /* 0x00008c00ff117b82 */ /* 0x000f620000000800 */
[----:B------:R-:W-:Y:S01]  /*6610*/  LDGSTS.E [R22+0x24008], desc[UR16][R112.64], !P4 ;  /* 0x2400800070167fae */ /* 0x000fe2000e121850 */
[----:B------:R-:W-:-:S03]  /*6620*/  IMAD.WIDE R122, R8, 0x4, R122 ;  /* 0x00000004087a7825 */ /* 0x000fc600078e027a */
[----:B------:R-:W-:Y:S01]  /*6630*/  LDGSTS.E [R22+0x2000c], desc[UR16][R96.64], !P3 ;  /* 0x2000c00060167fae */ /* 0x000fe2000d921850 */
[----:B--2---:R-:W-:Y:S02]  /*6640*/  VIADD R185, R185, 0xffffff69 ;  /* 0xffffff69b9b97836 */ /* 0x004fe40000000000 */
[C---:B------:R-:W-:Y:S01]  /*6650*/  IMAD.WIDE R86, R8.reuse, 0x4, R86 ;  /* 0x0000000408567825 */ /* 0x040fe200078e0256 */
[----:B------:R-:W-:Y:S02]  /*6660*/  LDGSTS.E [R22+0x2400c], desc[UR16][R124.64], !P3 ;  /* 0x2400c0007c167fae */ /* 0x000fe4000d921850 */
[----:B------:R-:W-:Y:S01]  /*6670*/  ISETP.GE.U32.AND P6, PT, R185, 0x7fffff4a, PT ;  /* 0x7fffff4ab900780c */ /* 0x000fe20003fc6070 */
[C---:B------:R-:W-:Y:S01]  /*6680*/  IMAD.WIDE R216, R8.reuse, 0x4, R216 ;  /* 0x0000000408d87825 */ /* 0x040fe200078e02d8 */
[----:B------:R-:W2:Y:S01]  /*6690*/  LDC R185, c[0x0][0x230] ;  /* 0x00008c00ffb97b82 */ /* 0x000ea20000000800 */
[----:B------:R-:W-:Y:S01]  /*66a0*/  LDGSTS.E [R21+0x20000], desc[UR16][R122.64], !P0 ;  /* 0x200000007a157fae */ /* 0x000fe2000c121850 */
[----:B---3--:R-:W-:Y:S01]  /*66b0*/  IADD3 R27, R27, -0x98, RZ ;  /* 0xffffff681b1b7810 */ /* 0x008fe20007ffe0ff */
[----:B------:R-:W-:-:S02]  /*66c0*/  IMAD.WIDE R92, R8, 0x4, R92 ;  /* 0x00000004085c7825 */ /* 0x000fc400078e025c */
[----:B------:R-:W-:Y:S01]  /*66d0*/  LDGSTS.E [R21+0x24000], desc[UR16][R86.64], !P0 ;  /* 0x2400000056157fae */ /* 0x000fe2000c121850 */
[----:B------:R-:W-:Y:S01]  /*66e0*/  ISETP.GE.U32.AND P5, PT, R27, 0x7fffff49, PT ;  /* 0x7fffff491b00780c */ /* 0x000fe20003fa6070 */
[----:B-1----:R-:W-:Y:S01]  /*66f0*/  VIADD R191, R191, 0xffffff65 ;  /* 0xffffff65bfbf7836 */ /* 0x002fe20000000000 */
[----:B------:R-:W1:Y:S01]  /*6700*/  LDC R27, c[0x0][0x230] ;  /* 0x00008c00ff1b7b82 */ /* 0x000e620000000800 */
[----:B------:R-:W-:Y:S01]  /*6710*/  LDGSTS.E [R21+0x20004], desc[UR16][R216.64], !P1 ;  /* 0x20004000d8157fae */ /* 0x000fe2000c921850 */
[----:B-----5:R-:W-:Y:S02]  /*6720*/  VIADD R17, R17, 0xffffff67 ;  /* 0xffffff6711117836 */ /* 0x020fe40000000000 */
[C---:B------:R-:W-:Y:S01]  /*6730*/  IMAD.WIDE R80, R8.reuse, 0x4, R80 ;  /* 0x0000000408507825 */ /* 0x040fe200078e0250 */
[----:B------:R-:W-:Y:S01]  /*6740*/  LDGSTS.E [R21+0x24004], desc[UR16][R92.64], !P1 ;  /* 0x240040005c157fae */ /* 0x000fe2000c921850 */
[----:B------:R-:W-:Y:S02]  /*6750*/  ISETP.GE.U32.AND P0, PT, R191, 0x7fffff46, PT ;  /* 0x7fffff46bf00780c */ /* 0x000fe40003f06070 */
[----:B------:R-:W-:Y:S01]  /*6760*/  ISETP.GE.U32.AND P4, PT, R17, 0x7fffff48, PT ;  /* 0x7fffff481100780c */ /* 0x000fe20003f86070 */
[C---:B------:R-:W-:Y:S01]  /*6770*/  IMAD.WIDE R88, R8.reuse, 0x4, R88 ;  /* 0x0000000408587825 */ /* 0x040fe200078e0258 */
[----:B------:R-:W3:Y:S01]  /*6780*/  LDC R17, c[0x0][0x230] ;  /* 0x00008c00ff117b82 */ /* 0x000ee20000000800 */
[----:B------:R-:W-:Y:S02]  /*6790*/  LDGSTS.E [R21+0x20008], desc[UR16][R80.64], !P6 ;  /* 0x2000800050157fae */ /* 0x000fe4000f121850 */
[----:B------:R-:W-:-:S02]  /*67a0*/  IMAD.WIDE R98, R8, 0x4, R98 ;  /* 0x0000000408627825 */ /* 0x000fc400078e0262 */
[----:B------:R-:W-:Y:S02]  /*67b0*/  LDGSTS.E [R21+0x24008], desc[UR16][R88.64], !P6 ;  /* 0x2400800058157fae */ /* 0x000fe4000f121850 */
[----:B--2---:R-:W-:Y:S01]  /*67c0*/  VIADD R185, R185, 0xffffff66 ;  /* 0xffffff66b9b97836 */ /* 0x004fe20000000000 */
[----:B------:R-:W2:Y:S01]  /*67d0*/  LDC R191, c[0x0][0x230] ;  /* 0x00008c00ffbf7b82 */ /* 0x000ea20000000800 */
[C---:B------:R-:W-:Y:S01]  /*67e0*/  IMAD.WIDE R104, R8.reuse, 0x4, R104 ;  /* 0x0000000408687825 */ /* 0x040fe200078e0268 */
[----:B------:R-:W-:Y:S02]  /*67f0*/  LDGSTS.E [R21+0x2000c], desc[UR16][R98.64], !P5 ;  /* 0x2000c00062157fae */ /* 0x000fe4000e921850 */
[----:B------:R-:W-:Y:S01]  /*6800*/  ISETP.GE.U32.AND P3, PT, R185, 0x7fffff47, PT ;  /* 0x7fffff47b900780c */ /* 0x000fe20003f66070 */
[C---:B------:R-:W-:Y:S01]  /*6810*/  IMAD.WIDE R94, R8.reuse, 0x4, R94 ;  /* 0x00000004085e7825 */ /* 0x040fe200078e025e */
[----:B------:R-:W-:Y:S02]  /*6820*/  LDGSTS.E [R21+0x2400c], desc[UR16][R104.64], !P5 ;  /* 0x2400c00068157fae */ /* 0x000fe4000e921850 */
[----:B------:R-:W5:Y:S01]  /*6830*/  LDC R185, c[0x0][0x230] ;  /* 0x00008c00ffb97b82 */ /* 0x000f620000000800 */
[C---:B------:R-:W-:Y:S01]  /*6840*/  IMAD.WIDE R82, R8.reuse, 0x4, R82 ;  /* 0x0000000408527825 */ /* 0x040fe200078e0252 */
[----:B------:R-:W-:Y:S03]  /*6850*/  LDGSTS.E [R20+0x20000], desc[UR16][R94.64], !P4 ;  /* 0x200000005e147fae */ /* 0x000fe6000e121850 */
[C---:B------:R-:W-:Y:S01]  /*6860*/  IMAD.WIDE R50, R8.reuse, 0x4, R50 ;  /* 0x0000000408327825 */ /* 0x040fe200078e0232 */
[----:B------:R-:W-:Y:S03]  /*6870*/  LDGSTS.E [R20+0x24000], desc[UR16][R82.64], !P4 ;  /* 0x2400000052147fae */ /* 0x000fe6000e121850 */
[----:B---3--:R-:W-:Y:S01]  /*6880*/  VIADD R17, R17, 0xffffff64 ;  /* 0xffffff6411117836 */ /* 0x008fe20000000000 */
[----:B------:R-:W-:Y:S01]  /*6890*/  LDGSTS.E [R20+0x20004], desc[UR16][R50.64], !P3 ;  /* 0x2000400032147fae */ /* 0x000fe2000d921850 */
[----:B------:R-:W-:-:S03]  /*68a0*/  IMAD.WIDE R78, R8, 0x4, R78 ;  /* 0x00000004084e7825 */ /* 0x000fc600078e024e */
[----:B------:R-:W-:Y:S01]  /*68b0*/  ISETP.GE.U32.AND P1, PT, R17, 0x7fffff45, PT ;  /* 0x7fffff451100780c */ /* 0x000fe20003f26070 */
[C---:B------:R-:W-:Y:S01]  /*68c0*/  IMAD.WIDE R90, R8.reuse, 0x4, R90 ;  /* 0x00000004085a7825 */ /* 0x040fe200078e025a */
[----:B-1----:R-:W-:Y:S01]  /*68d0*/  IADD3 R17, R27, -0x9d, RZ ;  /* 0xffffff631b117810 */ /* 0x002fe20007ffe0ff */
[----:B------:R-:W-:Y:S01]  /*68e0*/  LDGSTS.E [R20+0x24004], desc[UR16][R78.64], !P3 ;  /* 0x240040004e147fae */ /* 0x000fe2000d921850 */
[----:B------:R-:W1:Y:S01]  /*68f0*/  LDC R27, c[0x0][0x230] ;  /* 0x00008c00ff1b7b82 */ /* 0x000e620000000800 */
[----:B--2---:R-:W-:Y:S01]  /*6900*/  VIADD R191, R191, 0xffffff62 ;  /* 0xffffff62bfbf7836 */ /* 0x004fe20000000000 */
[----:B------:R-:W-:Y:S01]  /*6910*/  ISETP.GE.U32.AND P6, PT, R17, 0x7fffff44, PT ;  /* 0x7fffff441100780c */ /* 0x000fe20003fc6070 */
[C---:B------:R-:W-:Y:S01]  /*6920*/  IMAD.WIDE R72, R8.reuse, 0x4, R72 ;  /* 0x0000000408487825 */ /* 0x040fe200078e0248 */
[----:B------:R-:W-:Y:S02]  /*6930*/  LDGSTS.E [R20+0x20008], desc[UR16][R90.64], !P0 ;  /* 0x200080005a147fae */ /* 0x000fe4000c121850 */
[----:B------:R-:W-:Y:S01]  /*6940*/  ISETP.GE.U32.AND P5, PT, R191, 0x7fffff43, PT ;  /* 0x7fffff43bf00780c */ /* 0x000fe20003fa6070 */
[C---:B------:R-:W-:Y:S01]  /*6950*/  IMAD.WIDE R110, R8.reuse, 0x4, R110 ;  /* 0x00000004086e7825 */ /* 0x040fe200078e026e */
[----:B------:R-:W2:Y:S01]  /*6960*/  LDC R17, c[0x0][0x230] ;  /* 0x00008c00ff117b82 */ /* 0x000ea20000000800 */
[----:B------:R-:W-:Y:S02]  /*6970*/  LDGSTS.E [R20+0x24008], desc[UR16][R72.64], !P0 ;  /* 0x2400800048147fae */ /* 0x000fe4000c121850 */
[----:B------:R-:W-:-:S02]  /*6980*/  IMAD.WIDE R34, R8, 0x4, R34 ;  /* 0x0000000408227825 */ /* 0x000fc400078e0222 */
[----:B------:R-:W-:Y:S02]  /*6990*/  LDGSTS.E [R20+0x2000c], desc[UR16][R110.64], !P1 ;  /* 0x2000c0006e147fae */ /* 0x000fe4000c921850 */
[C---:B------:R-:W-:Y:S02]  /*69a0*/  IMAD.WIDE R210, R8.reuse, 0x4, R210 ;  /* 0x0000000408d27825 */ /* 0x040fe400078e02d2 */
[----:B------:R-:W-:Y:S02]  /*69b0*/  LDGSTS.E [R20+0x2400c], desc[UR16][R34.64], !P1 ;  /* 0x2400c00022147fae */ /* 0x000fe4000c921850 */
[C---:B------:R-:W-:Y:S02]  /*69c0*/  IMAD.WIDE R84, R8.reuse, 0x4, R84 ;  /* 0x0000000408547825 */ /* 0x040fe400078e0254 */
[----:B------:R-:W-:Y:S02]  /*69d0*/  LDGSTS.E [R19+0x20000], desc[UR16][R210.64], !P6 ;  /* 0x20000000d2137fae */ /* 0x000fe4000f121850 */
[----:B------:R-:W-:-:S02]  /*69e0*/  IMAD.WIDE R30, R8, 0x4, R30 ;  /* 0x00000004081e7825 */ /* 0x000fc400078e021e */
[----:B------:R-:W-:Y:S02]  /*69f0*/  LDGSTS.E [R19+0x24000], desc[UR16][R84.64], !P6 ;  /* 0x2400000054137fae */ /* 0x000fe4000f121850 */
[----:B-1----:R-:W-:Y:S02]  /*6a00*/  VIADD R27, R27, 0xffffff61 ;  /* 0xffffff611b1b7836 */ /* 0x002fe40000000000 */
[C---:B------:R-:W-:Y:S01]  /*6a10*/  IMAD.WIDE R64, R8.reuse, 0x4, R64 ;  /* 0x0000000408407825 */ /* 0x040fe200078e0240 */
[----:B------:R-:W-:Y:S02]  /*6a20*/  LDGSTS.E [R19+0x20004], desc[UR16][R30.64], !P5 ;  /* 0x200040001e137fae */ /* 0x000fe4000e921850 */
[----:B------:R-:W-:Y:S01]  /*6a30*/  ISETP.GE.U32.AND P4, PT, R27, 0x7fffff42, PT ;  /* 0x7fffff421b00780c */ /* 0x000fe20003f86070 */
[----:B--2---:R-:W-:Y:S01]  /*6a40*/  VIADD R17, R17, 0xffffff60 ;  /* 0xffffff6011117836 */ /* 0x004fe20000000000 */
[----:B------:R-:W-:Y:S01]  /*6a50*/  LDGSTS.E [R19+0x24004], desc[UR16][R64.64], !P5 ;  /* 0x2400400040137fae */ /* 0x000fe2000e921850 */
[C---:B------:R-:W-:Y:S01]  /*6a60*/  IMAD.WIDE R76, R8.reuse, 0x4, R76 ;  /* 0x00000004084c7825 */ /* 0x040fe200078e024c */
[----:B------:R-:W1:Y:S02]  /*6a70*/  LDC R27, c[0x0][0x230] ;  /* 0x00008c00ff1b7b82 */ /* 0x000e640000000800 */
[----:B------:R-:W-:Y:S01]  /*6a80*/  ISETP.GE.U32.AND P0, PT, R17, 0x7fffff41, PT ;  /* 0x7fffff411100780c */ /* 0x000fe20003f06070 */
[----:B------:R-:W-:-:S04]  /*6a90*/  IMAD.WIDE R74, R8, 0x4, R74 ;  /* 0x00000004084a7825 */ /* 0x000fc800078e024a */
[C---:B------:R-:W-:Y:S02]  /*6aa0*/  IMAD.WIDE R28, R8.reuse, 0x4, R28 ;  /* 0x00000004081c7825 */ /* 0x040fe400078e021c */
[----:B------:R-:W-:Y:S02]  /*6ab0*/  LDGSTS.E [R19+0x20008], desc[UR16][R76.64], !P4 ;  /* 0x200080004c137fae */ /* 0x000fe4000e121850 */
[----:B------:R-:W-:Y:S02]  /*6ac0*/  IMAD.WIDE R70, R8, 0x4, R70 ;  /* 0x0000000408467825 */ /* 0x000fe400078e0246 */
[----:B------:R-:W-:Y:S02]  /*6ad0*/  LDGSTS.E [R19+0x24008], desc[UR16][R74.64], !P4 ;  /* 0x240080004a137fae */ /* 0x000fe4000e121850 */
[C---:B------:R-:W-:Y:S02]  /*6ae0*/  IMAD.WIDE R162, R9.reuse, 0x4, R162 ;  /* 0x0000000409a27825 */ /* 0x040fe400078e02a2 */
[----:B------:R-:W-:Y:S02]  /*6af0*/  LDGSTS.E [R19+0x2000c], desc[UR16][R28.64], !P0 ;  /* 0x2000c0001c137fae */ /* 0x000fe4000c121850 */
[----:B------:R-:W-:-:S02]  /*6b00*/  IMAD.WIDE R62, R9, 0x4, R62 ;  /* 0x00000004093e7825 */ /* 0x000fc400078e023e */
[----:B------:R-:W-:Y:S02]  /*6b10*/  LDGSTS.E [R19+0x2400c], desc[UR16][R70.64], !P0 ;  /* 0x2400c00046137fae */ /* 0x000fe4000c121850 */
[----:B------:R-:W-:Y:S01]  /*6b20*/  IMAD.WIDE R60, R9, 0x4, R60 ;  /* 0x00000004093c7825 */ /* 0x000fe200078e023c */
[----:B-1----:R-:W-:Y:S01]  /*6b30*/  IADD3 R27, R27, -0xa2, RZ ;  /* 0xffffff5e1b1b7810 */ /* 0x002fe20007ffe0ff */
[----:B------:R-:W0:Y:S02]  /*6b40*/  LDGDEPBAR ;  /* 0x00000000000079af */ /* 0x000e240000000000 */
[----:B------:R-:W-:Y:S01]  /*6b50*/  IMAD.WIDE R32, R9, 0x4, R32 ;  /* 0x0000000409207825 */ /* 0x000fe200078e0220 */
[----:B------:R-:W-:Y:S01]  /*6b60*/  ISETP.GE.U32.AND P0, PT, R27, 0x7fffff3f, PT ;  /* 0x7fffff3f1b00780c */ /* 0x000fe20003f06070 */
[----:B------:R-:W-:Y:S02]  /*6b70*/  LDGSTS.E [R18+0x40000], desc[UR16][R162.64], P2 ;  /* 0x40000000a2127fae */ /* 0x000fe40009121850 */
[----:B-----5:R-:W-:-:S02]  /*6b80*/  VIADD R185, R185, 0xffffff5f ;  /* 0xffffff5fb9b97836 */ /* 0x020fc40000000000 */
[----:B------:R-:W-:Y:S01]  /*6b90*/  IMAD.WIDE R58, R9, 0x4, R58 ;  /* 0x00000004093a7825 */ /* 0x000fe200078e023a */
[----:B------:R-:W-:Y:S02]  /*6ba0*/  LDGSTS.E [R18+0x40400], desc[UR16][R62.64], P2 ;  /* 0x404000003e127fae */ /* 0x000fe40009121850 */
[----:B------:R-:W-:Y:S01]  /*6bb0*/  ISETP.GE.U32.AND P3, PT, R185, 0x7fffff40, PT ;  /* 0x7fffff40b900780c */ /* 0x000fe20003f66070 */
[C---:B------:R-:W-:Y:S01]  /*6bc0*/  IMAD.WIDE R56, R9.reuse, 0x4, R56 ;  /* 0x0000000409387825 */ /* 0x040fe200078e0238 */
[----:B------:R-:W-:Y:S01]  /*6bd0*/  LDGSTS.E [R18+0x40800], desc[UR16][R60.64], P2 ;  /* 0x408000003c127fae */ /* 0x000fe20009121850 */
[----:B------:R-:W1:Y:S02]  /*6be0*/  LDC R185, c[0x0][0x230] ;  /* 0x00008c00ffb97b82 */ /* 0x000e640000000800 */
[C---:B------:R-:W-:Y:S01]  /*6bf0*/  IMAD.WIDE R54, R9.reuse, 0x4, R54 ;  /* 0x0000000409367825 */ /* 0x040fe200078e0236 */
[----:B------:R-:W-:Y:S03]  /*6c00*/  LDGSTS.E [R18+0x40c00], desc[UR16][R32.64], P2 ;  /* 0x40c0000020127fae */ /* 0x000fe60009121850 */
        /* <DEDUP_REMOVED lines=16> */
[----:B------:R-:W-:Y:S01]  /*6d10*/  IMAD.WIDE R36, R9, 0x4, R36 ;  /* 0x0000000409247825 */ /* 0x000fe200078e0224 */
[----:B------:R-:W-:Y:S03]  /*6d20*/  LDGSTS.E [R15+0x41200], desc[UR16][R42.64], P2 ;  /* 0x412000002a0f7fae */ /* 0x000fe60009121850 */
[----:B-1----:R-:W-:Y:S01]  /*6d30*/  VIADD R27, R185, 0xffffff5d ;  /* 0xffffff5db91b7836 */ /* 0x002fe20000000000 */
[----:B------:R-:W-:Y:S01]  /*6d40*/  LDGSTS.E [R15+0x41600], desc[UR16][R40.64], P2 ;  /* 0x41600000280f7fae */ /* 0x000fe20009121850 */
[----:B------:R-:W-:-:S03]  /*6d50*/  IMAD.WIDE R68, R8, 0x4, R68 ;  /* 0x0000000408447825 */ /* 0x000fc600078e0244 */
[----:B------:R-:W-:Y:S01]  /*6d60*/  LDGSTS.E [R15+0x41a00], desc[UR16][R38.64], P2 ;  /* 0x41a00000260f7fae */ /* 0x000fe20009121850 */
[----:B------:R-:W-:Y:S01]  /*6d70*/  ISETP.GE.U32.AND P1, PT, R27, 0x7fffff3e, PT ;  /* 0x7fffff3e1b00780c */ /* 0x000fe20003f26070 */
[C---:B------:R-:W-:Y:S01]  /*6d80*/  IMAD.WIDE R206, R8.reuse, 0x4, R206 ;  /* 0x0000000408ce7825 */ /* 0x040fe200078e02ce */
[----:B------:R-:W1:Y:S01]  /*6d90*/  LDC R27, c[0x0][0x230] ;  /* 0x00008c00ff1b7b82 */ /* 0x000e620000000800 */
[----:B------:R-:W-:Y:S01]  /*6da0*/  LDGSTS.E [R15+0x41e00], desc[UR16][R36.64], P2 ;  /* 0x41e00000240f7fae */ /* 0x000fe20009121850 */
[----:B------:R-:W-:Y:S01]  /*6db0*/  ISETP.GE.AND P2, PT, R201, R17, PT ;  /* 0x00000011c900720c */ /* 0x000fe20003f46270 */
[C---:B------:R-:W-:Y:S02]  /*6dc0*/  IMAD.WIDE R66, R8.reuse, 0x4, R66 ;  /* 0x0000000408427825 */ /* 0x040fe400078e0242 */
[----:B------:R-:W0:Y:S02]  /*6dd0*/  LDGDEPBAR ;  /* 0x00000000000079af */ /* 0x000e240000000000 */
[C---:B------:R-:W-:Y:S01]  /*6de0*/  IMAD.WIDE R202, R8.reuse, 0x4, R202 ;  /* 0x0000000408ca7825 */ /* 0x040fe200078e02ca */
[----:B------:R-:W-:Y:S03]  /*6df0*/  BAR.SYNC.DEFER_BLOCKING 0x0 ;  /* 0x0000000000007b1d */ /* 0x000fe60000010000 */
[----:B------:R-:W-:-:S04]  /*6e00*/  IMAD.WIDE R214, R8, 0x4, R214 ;  /* 0x0000000408d67825 */ /* 0x000fc800078e02d6 */
[----:B------:R-:W-:-:S04]  /*6e10*/  IMAD.WIDE R186, R8, 0x4, R186 ;  /* 0x0000000408ba7825 */ /* 0x000fc800078e02ba */
[----:B------:R-:W-:-:S04]  /*6e20*/  IMAD.WIDE R166, R8, 0x4, R166 ;  /* 0x0000000408a67825 */ /* 0x000fc800078e02a6 */
[----:B------:R-:W-:-:S04]  /*6e30*/  IMAD.WIDE R182, R8, 0x4, R182 ;  /* 0x0000000408b67825 */ /* 0x000fc800078e02b6 */
[----:B-1----:R-:W-:Y:S02]  /*6e40*/  VIADD R27, R27, 0xffffff5c ;  /* 0xffffff5c1b1b7836 */ /* 0x002fe40000000000 */
[C---:B------:R-:W-:Y:S01]  /*6e50*/  IMAD.WIDE R174, R8.reuse, 0x4, R174 ;  /* 0x0000000408ae7825 */ /* 0x040fe200078e02ae */
[----:B------:R-:W-:Y:S01]  /*6e60*/  @!PT LDS RZ, [RZ] ;  /* 0x00000000fffff984 */ /* 0x000fe20000000800 */
[----:B------:R-:W-:Y:S01]  /*6e70*/  @!PT LDS RZ, [RZ] ;  /* 0x00000000fffff984 */ /* 0x000fe20000000800 */
[----:B------:R-:W-:Y:S01]  /*6e80*/  @!PT LDS RZ, [RZ] ;  /* 0x00000000fffff984 */ /* 0x000fe20000000800 */
[----:B------:R1:W-:Y:S03]  /*6e90*/  LDGSTS.E [R25+0x28000], desc[UR16][R68.64], !P3 ;  /* 0x2800000044197fae */ /* 0x0003e6000d921850 */
[C---:B----4-:R-:W-:Y:S01]  /*6ea0*/  IMAD.WIDE R170, R8.reuse, 0x4, R170 ;  /* 0x0000000408aa7825 */ /* 0x050fe200078e02aa */
[----:B------:R-:W-:Y:S03]  /*6eb0*/  LDGSTS.E [R25+0x2c000], desc[UR16][R206.64], !P3 ;  /* 0x2c000000ce197fae */ /* 0x000fe6000d921850 */
[C---:B------:R-:W-:Y:S01]  /*6ec0*/  IMAD.WIDE R198, R8.reuse, 0x4, R198 ;  /* 0x0000000408c67825 */ /* 0x040fe200078e02c6 */
[----:B------:R2:W-:Y:S03]  /*6ed0*/  LDGSTS.E [R25+0x28004], desc[UR16][R66.64], !P0 ;  /* 0x2800400042197fae */ /* 0x0005e6000c121850 */
[----:B------:R-:W-:Y:S01]  /*6ee0*/  IMAD.WIDE R158, R8, 0x4, R158 ;  /* 0x00000004089e7825 */ /* 0x000fe200078e029e */
[----:B-1----:R-:W1:Y:S01]  /*6ef0*/  LDC R68, c[0x0][0x230] ;  /* 0x00008c00ff447b82 */ /* 0x002e620000000800 */
[----:B------:R-:W-:Y:S01]  /*6f00*/  LDGSTS.E [R25+0x2c004], desc[UR16][R202.64], !P0 ;  /* 0x2c004000ca197fae */ /* 0x000fe2000c121850 */
[----:B------:R-:W-:Y:S01]  /*6f10*/  ISETP.GT.AND P0, PT, R12, 0xbf, PT ;  /* 0x000000bf0c00780c */ /* 0x000fe20003f04270 */
[----:B------:R-:W-:-:S02]  /*6f20*/  IMAD.WIDE R154, R8, 0x4, R154 ;  /* 0x00000004089a7825 */ /* 0x000fc400078e029a */
[----:B------:R-:W-:Y:S02]  /*6f30*/  LDGSTS.E [R25+0x28008], desc[UR16][R214.64], !P1 ;  /* 0x28008000d6197fae */ /* 0x000fe4000c921850 */
[C---:B------:R-:W-:Y:S01]  /*6f40*/  IMAD.WIDE R134, R8.reuse, 0x4, R134 ;  /* 0x0000000408867825 */ /* 0x040fe200078e0286 */
[----:B------:R-:W3:Y:S01]  /*6f50*/  LDC R69, c[0x0][0x230] ;  /* 0x00008c00ff457b82 */ /* 0x000ee20000000800 */
[----:B------:R-:W-:Y:S01]  /*6f60*/  LDGSTS.E [R25+0x2c008], desc[UR16][R186.64], !P1 ;  /* 0x2c008000ba197fae */ /* 0x000fe2000c921850 */
[----:B------:R-:W-:Y:S01]  /*6f70*/  ISETP.GE.U32.AND P1, PT, R27, 0x7fffff3d, PT ;  /* 0x7fffff3d1b00780c */ /* 0x000fe20003f26070 */
[----:B------:R-:W-:Y:S01]  /*6f80*/  IMAD.WIDE R178, R8, 0x4, R178 ;  /* 0x0000000408b27825 */ /* 0x000fe200078e02b2 */
[----:B------:R-:W-:-:S03]  /*6f90*/  SEL R27, RZ, 0x4, P2 ;  /* 0x00000004ff1b7807 */ /* 0x000fc60001000000 */
[C---:B------:R-:W-:Y:S01]  /*6fa0*/  IMAD.WIDE R148, R8.reuse, 0x4, R148 ;  /* 0x0000000408947825 */ /* 0x040fe200078e0294 */
[----:B--2---:R-:W2:Y:S01]  /*6fb0*/  LDC R66, c[0x0][0x230] ;  /* 0x00008c00ff427b82 */ /* 0x004ea20000000800 */
[----:B------:R-:W-:Y:S02]  /*6fc0*/  SEL R27, R27, RZ, P0 ;  /* 0x000000ff1b1b7207 */ /* 0x000fe40000000000 */
[----:B------:R-:W-:Y:S02]  /*6fd0*/  IMAD.WIDE R144, R8, 0x4, R144 ;  /* 0x0000000408907825 */ /* 0x000fe400078e0290 */
[----:B------:R-:W-:Y:S02]  /*6fe0*/  ISETP.NE.U32.AND P0, PT, R27, RZ, PT ;  /* 0x000000ff1b00720c */ /* 0x000fe40003f05070 */
[----:B------:R-:W-:Y:S01]  /*6ff0*/  LDGSTS.E [R25+0x2800c], desc[UR16][R166.64], !P1 ;  /* 0x2800c000a6197fae */ /* 0x000fe2000c921850 */
[----:B------:R-:W4:Y:S01]  /*7000*/  LDC R67, c[0x0][0x230] ;  /* 0x00008c00ff437b82 */ /* 0x000f220000000800 */
[----:B-1----:R-:W-:-:S02]  /*7010*/  VIADD R17, R68, 0xffffff5b ;  /* 0xffffff5b44117836 */ /* 0x002fc40000000000 */
[----:B------:R1:W-:Y:S01]  /*7020*/  LDGSTS.E [R25+0x2c00c], desc[UR16][R182.64], !P1 ;  /* 0x2c00c000b6197fae */ /* 0x0003e2000c921850 */
[C---:B------:R-:W-:Y:S02]  /*7030*/  IMAD.WIDE R132, R8.reuse, 0x4, R132 ;  /* 0x0000000408847825 */ /* 0x040fe400078e0284 */
[----:B------:R-:W-:Y:S02]  /*7040*/  ISETP.GE.U32.AND P2, PT, R17, 0x7fffff3c, PT ;  /* 0x7fffff3c1100780c */ /* 0x000fe40003f46070 */
[----:B------:R-:W5:Y:S01]  /*7050*/  LDC R17, c[0x0][0x230] ;  /* 0x00008c00ff117b82 */ /* 0x000f620000000800 */
[----:B---3--:R-:W-:Y:S02]  /*7060*/  VIADD R27, R69, 0xffffff5a ;  /* 0xffffff5a451b7836 */ /* 0x008fe40000000000 */
[----:B------:R-:W-:-:S03]  /*7070*/  IMAD.WIDE R146, R8, 0x4, R146 ;  /* 0x0000000408927825 */ /* 0x000fc600078e0292 */
[----:B------:R-:W-:Y:S01]  /*7080*/  ISETP.GE.U32.AND P3, PT, R27, 0x7fffff3b, PT ;  /* 0x7fffff3b1b00780c */ /* 0x000fe20003f66070 */
[----:B------:R-:W-:Y:S01]  /*7090*/  IMAD.WIDE R142, R8, 0x4, R142 ;  /* 0x00000004088e7825 */ /* 0x000fe200078e028e */
[----:B------:R-:W1:Y:S01]  /*70a0*/  LDC R69, c[0x0][0x230] ;  /* 0x00008c00ff457b82 */ /* 0x000e620000000800 */
[----:B--2---:R-:W-:Y:S02]  /*70b0*/  IADD3 R27, R66, -0xa7, RZ ;  /* 0xffffff59421b7810 */ /* 0x004fe40007ffe0ff */
[----:B------:R-:W-:Y:S01]  /*70c0*/  LDGSTS.E [R26+0x28000], desc[UR16][R174.64], !P2 ;  /* 0x28000000ae1a7fae */ /* 0x000fe2000d121850 */
[----:B------:R-:W-:Y:S01]  /*70d0*/  IMAD.WIDE R116, R8, 0x4, R116 ;  /* 0x0000000408747825 */ /* 0x000fe200078e0274 */
[----:B------:R-:W-:Y:S02]  /*70e0*/  ISETP.GE.U32.AND P1, PT, R27, 0x7fffff3a, PT ;  /* 0x7fffff3a1b00780c */ /* 0x000fe40003f26070 */
[----:B------:R-:W-:Y:S01]  /*70f0*/  LDGSTS.E [R26+0x2c000], desc[UR16][R170.64], !P2 ;  /* 0x2c000000aa1a7fae */ /* 0x000fe2000d121850 */
[----:B------:R-:W2:Y:S01]  /*7100*/  LDC R68, c[0x0][0x230] ;  /* 0x00008c00ff447b82 */ /* 0x000ea20000000800 */
[----:B----4-:R-:W-:-:S02]  /*7110*/  VIADD R66, R67, 0xffffff58 ;  /* 0xffffff5843427836 */ /* 0x010fc40000000000 */
[----:B------:R-:W-:Y:S01]  /*7120*/  LDGSTS.E [R26+0x28004], desc[UR16][R198.64], !P3 ;  /* 0x28004000c61a7fae */ /* 0x000fe2000d921850 */
[----:B------:R-:W-:Y:S02]  /*7130*/  IMAD.WIDE R114, R8, 0x4, R114 ;  /* 0x0000000408727825 */ /* 0x000fe400078e0272 */
[----:B------:R-:W-:Y:S01]  /*7140*/  ISETP.GE.U32.AND P4, PT, R66, 0x7fffff39, PT ;  /* 0x7fffff394200780c */ /* 0x000fe20003f86070 */
[----:B------:R-:W-:Y:S01]  /*7150*/  LDGSTS.E [R26+0x2c004], desc[UR16][R158.64], !P3 ;  /* 0x2c0040009e1a7fae */ /* 0x000fe2000d921850 */
[----:B------:R-:W3:Y:S01]  /*7160*/  LDC R27, c[0x0][0x230] ;  /* 0x00008c00ff1b7b82 */ /* 0x000ee20000000800 */
[----:B-----5:R-:W-:Y:S02]  /*7170*/  VIADD R17, R17, 0xffffff57 ;  /* 0xffffff5711117836 */ /* 0x020fe40000000000 */
[----:B------:R-:W-:Y:S01]  /*7180*/  LDGSTS.E [R26+0x28008], desc[UR16][R154.64], !P1 ;  /* 0x280080009a1a7fae */ /* 0x000fe2000c921850 */
[----:B------:R-:W-:Y:S02]  /*7190*/  IMAD.WIDE R150, R8, 0x4, R150 ;  /* 0x0000000408967825 */ /* 0x000fe400078e0296 */
[----:B------:R-:W-:Y:S01]  /*71a0*/  ISETP.GE.U32.AND P2, PT, R17, 0x7fffff38, PT ;  /* 0x7fffff381100780c */ /* 0x000fe20003f46070 */
[----:B------:R4:W-:Y:S01]  /*71b0*/  LDGSTS.E [R26+0x2c008], desc[UR16][R134.64], !P1 ;  /* 0x2c008000861a7fae */ /* 0x0009e2000c921850 */
[----:B------:R-:W5:Y:S01]  /*71c0*/  LDC R66, c[0x0][0x230] ;  /* 0x00008c00ff427b82 */ /* 0x000f620000000800 */
[----:B-1----:R-:W-:-:S02]  /*71d0*/  VIADD R25, R69, 0xffffff55 ;  /* 0xffffff5545197836 */ /* 0x002fc40000000000 */
[----:B------:R-:W-:Y:S01]  /*71e0*/  LDGSTS.E [R26+0x2800c], desc[UR16][R178.64], !P4 ;  /* 0x2800c000b21a7fae */ /* 0x000fe2000e121850 */
[----:B------:R-:W-:Y:S02]  /*71f0*/  IMAD.WIDE R136, R8, 0x4, R136 ;  /* 0x0000000408887825 */ /* 0x000fe400078e0288 */
[----:B------:R-:W-:Y:S01]  /*7200*/  ISETP.GE.U32.AND P3, PT, R25, 0x7fffff36, PT ;  /* 0x7fffff361900780c */ /* 0x000fe20003f66070 */
[----:B------:R1:W-:Y:S01]  /*7210*/  LDGSTS.E [R26+0x2c00c], desc[UR16][R148.64], !P4 ;  /* 0x2c00c000941a7fae */ /* 0x0003e2000e121850 */
[----:B------:R-:W5:Y:S01]  /*7220*/  LDC R67, c[0x0][0x230] ;  /* 0x00008c00ff437b82 */ /* 0x000f620000000800 */
[----:B--2---:R-:W-:Y:S01]  /*7230*/  VIADD R17, R68, 0xffffff56 ;  /* 0xffffff5644117836 */ /* 0x004fe20000000000 */
[----:B------:R-:W-:Y:S01]  /*7240*/  CS2R R68, SRZ ;  /* 0x0000000000447805 */ /* 0x000fe2000001ff00 */
[----:B------:R2:W-:Y:S01]  /*7250*/  LDGSTS.E [R24+0x28000], desc[UR16][R144.64], !P2 ;  /* 0x2800000090187fae */ /* 0x0005e2000d121850 */
[----:B------:R-:W-:Y:S01]  /*7260*/  IMAD.WIDE R130, R8, 0x4, R130 ;  /* 0x0000000408827825 */ /* 0x000fe200078e0282 */
[----:B----4-:R-:W-:-:S02]  /*7270*/  CS2R R134, SRZ ;  /* 0x0000000000867805 */ /* 0x010fc4000001ff00 */
[----:B------:R-:W-:Y:S01]  /*7280*/  ISETP.GE.U32.AND P1, PT, R17, 0x7fffff37, PT ;  /* 0x7fffff371100780c */ /* 0x000fe20003f26070 */
[----:B------:R4:W-:Y:S01]  /*7290*/  LDGSTS.E [R24+0x2c000], desc[UR16][R132.64], !P2 ;  /* 0x2c00000084187fae */ /* 0x0009e2000d121850 */
[----:B------:R-:W4:Y:S01]  /*72a0*/  LDC R25, c[0x0][0x230] ;  /* 0x00008c00ff197b82 */ /* 0x000f220000000800 */
[----:B---3--:R-:W-:Y:S01]  /*72b0*/  IADD3 R17, R27, -0xac, RZ ;  /* 0xffffff541b117810 */ /* 0x008fe20007ffe0ff */
[C---:B------:R-:W-:Y:S01]  /*72c0*/  IMAD.WIDE R128, R8.reuse, 0x4, R128 ;  /* 0x0000000408807825 */ /* 0x040fe200078e0280 */
[----:B-1----:R-:W-:Y:S02]  /*72d0*/  CS2R R148, SRZ ;  /* 0x0000000000947805 */ /* 0x002fe4000001ff00 */
[----:B------:R-:W-:Y:S01]  /*72e0*/  ISETP.GE.U32.AND P2, PT, R17, 0x7fffff35, PT ;  /* 0x7fffff351100780c */ /* 0x000fe20003f46070 */
[----:B------:R-:W-:Y:S01]  /*72f0*/  IMAD.WIDE R140, R8, 0x4, R140 ;  /* 0x00000004088c7825 */ /* 0x000fe200078e028c */
[----:B--2---:R-:W-:Y:S01]  /*7300*/  CS2R R144, SRZ ;  /* 0x0000000000907805 */ /* 0x004fe2000001ff00 */
[----:B------:R-:W1:Y:S02]  /*7310*/  LDC R26, c[0x0][0x230] ;  /* 0x00008c00ff1a7b82 */ /* 0x000e640000000800 */
[----:B-----5:R-:W-:Y:S01]  /*7320*/  VIADD R17, R66, 0xffffff53 ;  /* 0xffffff5342117836 */ /* 0x020fe20000000000 */
[----:B------:R-:W-:Y:S01]  /*7330*/  LDGSTS.E [R24+0x28004], desc[UR16][R146.64], !P1 ;  /* 0x2800400092187fae */ /* 0x000fe2000c921850 */
[----:B------:R-:W-:Y:S01]  /*7340*/  IMAD.WIDE R120, R8, 0x4, R120 ;  /* 0x0000000408787825 */ /* 0x000fe200078e0278 */
[----:B----4-:R-:W-:-:S02]  /*7350*/  CS2R R132, SRZ ;  /* 0x0000000000847805 */ /* 0x010fc4000001ff00 */
[----:B------:R2:W-:Y:S01]  /*7360*/  LDGSTS.E [R24+0x2c004], desc[UR16][R142.64], !P1 ;  /* 0x2c0040008e187fae */ /* 0x0005e2000c921850 */
[----:B------:R-:W3:Y:S01]  /*7370*/  LDC R66, c[0x0][0x230] ;  /* 0x00008c00ff427b82 */ /* 0x000ee20000000800 */
[----:B------:R-:W-:Y:S01]  /*7380*/  ISETP.GE.U32.AND P1, PT, R17, 0x7fffff34, PT ;  /* 0x7fffff341100780c */ /* 0x000fe20003f26070 */
[----:B------:R-:W-:Y:S01]  /*7390*/  VIADD R17, R67, 0xffffff52 ;  /* 0xffffff5243117836 */ /* 0x000fe20000000000 */
[----:B------:R-:W-:Y:S01]  /*73a0*/  LDGSTS.E [R24+0x28008], desc[UR16][R116.64], !P3 ;  /* 0x2800800074187fae */ /* 0x000fe2000d921850 */
[----:B------:R-:W-:-:S03]  /*73b0*/  IMAD.WIDE R100, R8, 0x4, R100 ;  /* 0x0000000408647825 */ /* 0x000fc600078e0264 */
[----:B------:R4:W-:Y:S01]  /*73c0*/  LDGSTS.E [R24+0x2c008], desc[UR16][R114.64], !P3 ;  /* 0x2c00800072187fae */ /* 0x0009e2000d921850 */
[----:B------:R-:W5:Y:S01]  /*73d0*/  LDC R27, c[0x0][0x230] ;  /* 0x00008c00ff1b7b82 */ /* 0x000f620000000800 */
[----:B------:R-:W-:Y:S01]  /*73e0*/  ISETP.GE.U32.AND P3, PT, R17, 0x7fffff33, PT ;  /* 0x7fffff331100780c */ /* 0x000fe20003f66070 */
[----:B------:R-:W-:Y:S01]  /*73f0*/  VIADD R17, R25, 0xffffff51 ;  /* 0xffffff5119117836 */ /* 0x000fe20000000000 */
[----:B------:R-:W-:Y:S01]  /*7400*/  LDGSTS.E [R24+0x2800c], desc[UR16][R150.64], !P2 ;  /* 0x2800c00096187fae */ /* 0x000fe2000d121850 */
[----:B------:R-:W-:Y:S01]  /*7410*/  IMAD.WIDE R106, R8, 0x4, R106 ;  /* 0x00000004086a7825 */ /* 0x000fe200078e026a */
[----:B--2---:R-:W-:Y:S02]  /*7420*/  CS2R R142, SRZ ;  /* 0x00000000008e7805 */ /* 0x004fe4000001ff00 */
[----:B------:R-:W-:Y:S01]  /*7430*/  CS2R R146, SRZ ;  /* 0x0000000000927805 */ /* 0x000fe2000001ff00 */
[----:B------:R2:W-:Y:S01]  /*7440*/  LDGSTS.E [R24+0x2c00c], desc[UR16][R136.64], !P2 ;  /* 0x2c00c00088187fae */ /* 0x0005e2000d121850 */
[----:B------:R-:W5:Y:S01]  /*7450*/  LDC R25, c[0x0][0x230] ;  /* 0x00008c00ff197b82 */ /* 0x000f620000000800 */
[----:B------:R-:W-:Y:S01]  /*7460*/  ISETP.GE.U32.AND P2, PT, R17, 0x7fffff32, PT ;  /* 0x7fffff321100780c */ /* 0x000fe20003f46070 */
[----:B-1----:R-:W-:Y:S01]  /*7470*/  VIADD R17, R26, 0xffffff50 ;  /* 0xffffff501a117836 */ /* 0x002fe20000000000 */
[----:B------:R-:W-:Y:S01]  /*7480*/  LDGSTS.E [R23+0x28000], desc[UR16][R130.64], !P1 ;  /* 0x2800000082177fae */ /* 0x000fe2000c921850 */
[----:B------:R-:W-:Y:S01]  /*7490*/  IMAD.WIDE R138, R8, 0x4, R138 ;  /* 0x00000004088a7825 */ /* 0x000fe200078e028a */
[----:B----4-:R-:W-:-:S02]  /*74a0*/  CS2R R114, SRZ ;  /* 0x0000000000727805 */ /* 0x010fc4000001ff00 */
[----:B------:R-:W-:Y:S01]  /*74b0*/  CS2R R116, SRZ ;  /* 0x0000000000747805 */ /* 0x000fe2000001ff00 */
[----:B------:R1:W-:Y:S01]  /*74c0*/  LDGSTS.E [R23+0x2c000], desc[UR16][R128.64], !P1 ;  /* 0x2c00000080177fae */ /* 0x0003e2000c921850 */
[----:B------:R-:W4:Y:S01]  /*74d0*/  LDC R67, c[0x0][0x230] ;  /* 0x00008c00ff437b82 */ /* 0x000f220000000800 */
[----:B------:R-:W-:Y:S01]  /*74e0*/  ISETP.GE.U32.AND P1, PT, R17, 0x7fffff31, PT ;  /* 0x7fffff311100780c */ /* 0x000fe20003f26070 */
[----:B------:R-:W-:Y:S01]  /*74f0*/  IMAD.WIDE R126, R8, 0x4, R126 ;  /* 0x00000004087e7825 */ /* 0x000fe200078e027e */
[----:B------:R-:W-:Y:S01]  /*7500*/  LDGSTS.E [R23+0x28004], desc[UR16][R140.64], !P3 ;  /* 0x280040008c177fae */ /* 0x000fe2000d921850 */
[----:B--2---:R-:W-:Y:S02]  /*7510*/  CS2R R136, SRZ ;  /* 0x0000000000887805 */ /* 0x004fe4000001ff00 */
[----:B------:R-:W-:Y:S01]  /*7520*/  CS2R R150, SRZ ;  /* 0x0000000000967805 */ /* 0x000fe2000001ff00 */
[----:B---3--:R-:W-:Y:S01]  /*7530*/  VIADD R24, R66, 0xffffff4e ;  /* 0xffffff4e42187836 */ /* 0x008fe20000000000 */
[----:B------:R2:W-:Y:S01]  /*7540*/  LDGSTS.E [R23+0x2c004], desc[UR16][R120.64], !P3 ;  /* 0x2c00400078177fae */ /* 0x0005e2000d921850 */
[----:B------:R-:W3:Y:S01]  /*7550*/  LDC R26, c[0x0][0x230] ;  /* 0x00008c00ff1a7b82 */ /* 0x000ee20000000800 */
[----:B-----5:R-:W-:Y:S01]  /*7560*/  IADD3 R17, R27, -0xb1, RZ ;  /* 0xffffff4f1b117810 */ /* 0x020fe20007ffe0ff */
[----:B------:R-:W-:Y:S01]  /*7570*/  IMAD.WIDE R220, R8, 0x4, R220 ;  /* 0x0000000408dc7825 */ /* 0x000fe200078e02dc */
[----:B------:R-:W-:Y:S01]  /*7580*/  LDGSTS.E [R23+0x28008], desc[UR16][R100.64], !P2 ;  /* 0x2800800064177fae */ /* 0x000fe2000d121850 */
[----:B-1----:R-:W-:-:S02]  /*7590*/  CS2R R128, SRZ ;  /* 0x0000000000807805 */ /* 0x002fc4000001ff00 */
[----:B------:R-:W-:Y:S01]  /*75a0*/  ISETP.GE.U32.AND P3, PT, R17, 0x7fffff30, PT ;  /* 0x7fffff301100780c */ /* 0x000fe20003f66070 */
[----:B------:R-:W-:Y:S01]  /*75b0*/  IMAD.WIDE R118, R8, 0x4, R118 ;  /* 0x0000000408767825 */ /* 0x000fe200078e0276 */
[----:B------:R-:W-:Y:S01]  /*75c0*/  LDGSTS.E [R23+0x2c008], desc[UR16][R106.64], !P2 ;  /* 0x2c0080006a177fae */ /* 0x000fe2000d121850 */
[----:B------:R-:W-:Y:S01]  /*75d0*/  ISETP.GE.U32.AND P2, PT, R24, 0x7fffff2f, PT ;  /* 0x7fffff2f1800780c */ /* 0x000fe20003f46070 */
[----:B------:R-:W1:Y:S01]  /*75e0*/  LDC R27, c[0x0][0x230] ;  /* 0x00008c00ff1b7b82 */ /* 0x000e620000000800 */
[----:B------:R-:W-:Y:S01]  /*75f0*/  VIADD R17, R25, 0xffffff4d ;  /* 0xffffff4d19117836 */ /* 0x000fe20000000000 */
[----:B------:R5:W-:Y:S01]  /*7600*/  LDGSTS.E [R23+0x2800c], desc[UR16][R138.64], !P1 ;  /* 0x2800c0008a177fae */ /* 0x000be2000c921850 */
[----:B------:R-:W-:Y:S01]  /*7610*/  IMAD.WIDE R218, R8, 0x4, R218 ;  /* 0x0000000408da7825 */ /* 0x000fe200078e02da */
[----:B--2---:R-:W-:Y:S02]  /*7620*/  CS2R R120, SRZ ;  /* 0x0000000000787805 */ /* 0x004fe4000001ff00 */
[----:B------:R-:W-:-:S02]  /*7630*/  CS2R R130, SRZ ;  /* 0x0000000000827805 */ /* 0x000fc4000001ff00 */
[----:B------:R-:W-:Y:S01]  /*7640*/  ISETP.GE.U32.AND P4, PT, R17, 0x7fffff2e, PT ;  /* 0x7fffff2e1100780c */ /* 0x000fe20003f86070 */
[----:B----4-:R-:W-:Y:S01]  /*7650*/  VIADD R17, R67, 0xffffff4c ;  /* 0xffffff4c43117836 */ /* 0x010fe20000000000 */
[----:B------:R-:W2:Y:S01]  /*7660*/  LDC R24, c[0x0][0x230] ;  /* 0x00008c00ff187b82 */ /* 0x000ea20000000800 */
[----:B------:R4:W-:Y:S01]  /*7670*/  LDGSTS.E [R23+0x2c00c], desc[UR16][R126.64], !P1 ;  /* 0x2c00c0007e177fae */ /* 0x0009e2000c921850 */
[C---:B------:R-:W-:Y:S01]  /*7680*/  IMAD.WIDE R102, R8.reuse, 0x4, R102 ;  /* 0x0000000408667825 */ /* 0x040fe200078e0266 */
[----:B------:R-:W-:Y:S02]  /*7690*/  CS2R R140, SRZ ;  /* 0x00000000008c7805 */ /* 0x000fe4000001ff00 */
[----:B------:R-:W-:Y:S01]  /*76a0*/  ISETP.GE.U32.AND P1, PT, R17, 0x7fffff2d, PT ;  /* 0x7fffff2d1100780c */ /* 0x000fe20003f26070 */
[----:B------:R-:W-:Y:S01]  /*76b0*/  LDGSTS.E [R22+0x28000], desc[UR16][R220.64], !P3 ;  /* 0x28000000dc167fae */ /* 0x000fe2000d921850 */
[----:B------:R-:W-:Y:S01]  /*76c0*/  IMAD.WIDE R108, R8, 0x4, R108 ;  /* 0x00000004086c7825 */ /* 0x000fe200078e026c */
[----:B-----5:R-:W-:Y:S01]  /*76d0*/  CS2R R138, SRZ ;  /* 0x00000000008a7805 */ /* 0x020fe2000001ff00 */
[----:B------:R-:W5:Y:S01]  /*76e0*/  LDC R25, c[0x0][0x230] ;  /* 0x00008c00ff197b82 */ /* 0x000f620000000800 */
[----:B------:R4:W-:Y:S01]  /*76f0*/  LDGSTS.E [R22+0x2c000], desc[UR16][R118.64], !P3 ;  /* 0x2c00000076167fae */ /* 0x0009e2000d921850 */
[----:B---3--:R-:W-:Y:S01]  /*7700*/  VIADD R17, R26, 0xffffff4b ;  /* 0xffffff4b1a117836 */ /* 0x008fe20000000000 */
[----:B------:R-:W-:Y:S01]  /*7710*/  CS2R R100, SRZ ;  /* 0x0000000000647805 */ /* 0x000fe2000001ff00 */
[----:B------:R-:W-:Y:S01]  /*7720*/  IMAD.WIDE R112, R8, 0x4, R112 ;  /* 0x0000000408707825 */ /* 0x000fe200078e0270 */
[----:B------:R-:W-:Y:S01]  /*7730*/  LDGSTS.E [R22+0x28004], desc[UR16][R218.64], !P2 ;  /* 0x28004000da167fae */ /* 0x000fe2000d121850 */
[----:B----4-:R-:W-:-:S02]  /*7740*/  CS2R R126, SRZ ;  /* 0x00000000007e7805 */ /* 0x010fc4000001ff00 */
[----:B------:R-:W-:Y:S01]  /*7750*/  CS2R R106, SRZ ;  /* 0x00000000006a7805 */ /* 0x000fe2000001ff00 */
[----:B------:R-:W3:Y:S01]  /*7760*/  LDC R23, c[0x0][0x230] ;  /* 0x00008c00ff177b82 */ /* 0x000ee20000000800 */
[----:B------:R4:W-:Y:S01]  /*7770*/  LDGSTS.E [R22+0x2c004], desc[UR16][R102.64], !P2 ;  /* 0x2c00400066167fae */ /* 0x0009e2000d121850 */
[----:B------:R-:W-:Y:S01]  /*7780*/  ISETP.GE.U32.AND P2, PT, R17, 0x7fffff2c, PT ;  /* 0x7fffff2c1100780c */ /* 0x000fe20003f46070 */
[C---:B------:R-:W-:Y:S01]  /*7790*/  IMAD.WIDE R96, R8.reuse, 0x4, R96 ;  /* 0x0000000408607825 */ /* 0x040fe200078e0260 */
[----:B------:R-:W-:Y:S01]  /*77a0*/  CS2R R66, SRZ ;  /* 0x0000000000427805 */ /* 0x000fe2000001ff00 */
[----:B------:R1:W-:Y:S01]  /*77b0*/  LDGSTS.E [R22+0x28008], desc[UR16][R108.64], !P4 ;  /* 0x280080006c167fae */ /* 0x0003e2000e121850 */
[----:B------:R-:W-:Y:S01]  /*77c0*/  CS2R R118, SRZ ;  /* 0x0000000000767805 */ /* 0x000fe2000001ff00 */
[----:B------:R-:W-:Y:S01]  /*77d0*/  IMAD.WIDE R124, R8, 0x4, R124 ;  /* 0x00000004087c7825 */ /* 0x000fe200078e027c */
[----:B------:R-:W3:Y:S01]  /*77e0*/  LDC R26, c[0x0][0x230] ;  /* 0x00008c00ff1a7b82 */ /* 0x000ee20000000800 */
[----:B--2---:R-:W-:Y:S01]  /*77f0*/  IADD3 R17, R24, -0xb6, RZ ;  /* 0xffffff4a18117810 */ /* 0x004fe20007ffe0ff */
[----:B------:R2:W-:Y:S01]  /*7800*/  LDGSTS.E [R22+0x2c008], desc[UR16][R112.64], !P4 ;  /* 0x2c00800070167fae */ /* 0x0005e2000e121850 */
[----:B------:R-:W-:-:S02]  /*7810*/  IMAD.WIDE R122, R8, 0x4, R122 ;  /* 0x00000004087a7825 */ /* 0x000fc400078e027a */
[----:B------:R-:W-:Y:S01]  /*7820*/  ISETP.GE.U32.AND P3, PT, R17, 0x7fffff2b, PT ;  /* 0x7fffff2b1100780c */ /* 0x000fe20003f66070 */
[----:B------:R3:W-:Y:S01]  /*7830*/  LDGSTS.E [R22+0x2800c], desc[UR16][R96.64], !P1 ;  /* 0x2800c00060167fae */ /* 0x0007e2000c921850 */
[C---:B------:R-:W-:Y:S01]  /*7840*/  IMAD.WIDE R86, R8.reuse, 0x4, R86 ;  /* 0x0000000408567825 */ /* 0x040fe200078e0256 */
[----:B------:R-:W3:Y:S01]  /*7850*/  LDC R24, c[0x0][0x230] ;  /* 0x00008c00ff187b82 */ /* 0x000ee20000000800 */
[----:B----4-:R-:W-:Y:S01]  /*7860*/  CS2R R102, SRZ ;  /* 0x0000000000667805 */ /* 0x010fe2000001ff00 */
[----:B------:R4:W-:Y:S01]  /*7870*/  LDGSTS.E [R22+0x2c00c], desc[UR16][R124.64], !P1 ;  /* 0x2c00c0007c167fae */ /* 0x0009e2000c921850 */
[----:B-----5:R-:W-:Y:S01]  /*7880*/  VIADD R17, R25, 0xffffff49 ;  /* 0xffffff4919117836 */ /* 0x020fe20000000000 */
[----:B-1----:R-:W-:Y:S01]  /*7890*/  CS2R R108, SRZ ;  /* 0x00000000006c7805 */ /* 0x002fe2000001ff00 */
[C---:B------:R-:W-:Y:S01]  /*78a0*/  IMAD.WIDE R216, R8.reuse, 0x4, R216 ;  /* 0x0000000408d87825 */ /* 0x040fe200078e02d8 */
[----:B------:R1:W-:Y:S01]  /*78b0*/  LDGSTS.E [R21+0x28000], desc[UR16][R122.64], !P2 ;  /* 0x280000007a157fae */ /* 0x0003e2000d121850 */
[----:B--2---:R-:W-:Y:S01]  /*78c0*/  CS2R R112, SRZ ;  /* 0x0000000000707805 */ /* 0x004fe2000001ff00 */
[----:B------:R-:W2:Y:S01]  /*78d0*/  LDC R25, c[0x0][0x230] ;  /* 0x00008c00ff197b82 */ /* 0x000ea20000000800 */
[----:B------:R-:W-:Y:S01]  /*78e0*/  ISETP.GE.U32.AND P4, PT, R17, 0x7fffff2a, PT ;  /* 0x7fffff2a1100780c */ /* 0x000fe20003f86070 */
[----:B---3--:R-:W-:Y:S01]  /*78f0*/  VIADD R17, R23, 0xffffff48 ;  /* 0xffffff4817117836 */ /* 0x008fe20000000000 */
[----:B------:R3:W-:Y:S01]  /*7900*/  LDGSTS.E [R21+0x2c000], desc[UR16][R86.64], !P2 ;  /* 0x2c00000056157fae */ /* 0x0007e2000d121850 */
[----:B------:R-:W-:Y:S01]  /*7910*/  IMAD.WIDE R92, R8, 0x4, R92 ;  /* 0x00000004085c7825 */ /* 0x000fe200078e025c */
[----:B------:R-:W-:-:S02]  /*7920*/  CS2R R96, SRZ ;  /* 0x0000000000607805 */ /* 0x000fc4000001ff00 */
[----:B----4-:R-:W-:Y:S02]  /*7930*/  CS2R R124, SRZ ;  /* 0x00000000007c7805 */ /* 0x010fe4000001ff00 */
[----:B------:R-:W-:Y:S01]  /*7940*/  ISETP.GE.U32.AND P1, PT, R17, 0x7fffff29, PT ;  /* 0x7fffff291100780c */ /* 0x000fe20003f26070 */
[----:B------:R-:W-:Y:S01]  /*7950*/  VIADD R23, R26, 0xffffff47 ;  /* 0xffffff471a177836 */ /* 0x000fe20000000000 */
[----:B------:R-:W4:Y:S01]  /*7960*/  LDC R22, c[0x0][0x230] ;  /* 0x00008c00ff167b82 */ /* 0x000f220000000800 */
[C---:B------:R-:W-:Y:S01]  /*7970*/  IMAD.WIDE R80, R8.reuse, 0x4, R80 ;  /* 0x0000000408507825 */ /* 0x040fe200078e0250 */
[----:B------:R-:W-:Y:S01]  /*7980*/  LDGSTS.E [R21+0x28004], desc[UR16][R216.64], !P3 ;  /* 0x28004000d8157fae */ /* 0x000fe2000d921850 */
[----:B-1----:R-:W-:Y:S02]  /*7990*/  CS2R R122, SRZ ;  /* 0x00000000007a7805 */ /* 0x002fe4000001ff00 */
[----:B------:R-:W-:Y:S01]  /*79a0*/  ISETP.GE.U32.AND P2, PT, R23, 0x7fffff28, PT ;  /* 0x7fffff281700780c */ /* 0x000fe20003f46070 */
[----:B------:R-:W-:Y:S01]  /*79b0*/  IMAD.WIDE R88, R8, 0x4, R88 ;  /* 0x0000000408587825 */ /* 0x000fe200078e0258 */
[----:B------:R1:W-:Y:S01]  /*79c0*/  LDGSTS.E [R21+0x2c004], desc[UR16][R92.64], !P3 ;  /* 0x2c0040005c157fae */ /* 0x0003e2000d921850 */
[----:B---3--:R-:W-:Y:S01]  /*79d0*/  CS2R R86, SRZ ;  /* 0x0000000000567805 */ /* 0x008fe2000001ff00 */
[----:B------:R-:W3:Y:S01]  /*79e0*/  LDC R23, c[0x0][0x230] ;  /* 0x00008c00ff177b82 */ /* 0x000ee20000000800 */
[----:B------:R-:W-:Y:S01]  /*79f0*/  VIADD R17, R24, 0xffffff46 ;  /* 0xffffff4618117836 */ /* 0x000fe20000000000 */
[----:B------:R5:W-:Y:S01]  /*7a00*/  LDGSTS.E [R21+0x28008], desc[UR16][R80.64], !P4 ;  /* 0x2800800050157fae */ /* 0x000be2000e121850 */
[----:B------:R-:W-:-:S03]  /*7a10*/  IMAD.WIDE R98, R8, 0x4, R98 ;  /* 0x0000000408627825 */ /* 0x000fc600078e0262 */
[----:B------:R-:W-:Y:S01]  /*7a20*/  ISETP.GE.U32.AND P3, PT, R17, 0x7fffff27, PT ;  /* 0x7fffff271100780c */ /* 0x000fe20003f66070 */
[----:B------:R5:W-:Y:S01]  /*7a30*/  LDGSTS.E [R21+0x2c008], desc[UR16][R88.64], !P4 ;  /* 0x2c00800058157fae */ /* 0x000be2000e121850 */
[----:B------:R-:W3:Y:S01]  /*7a40*/  LDC R24, c[0x0][0x230] ;  /* 0x00008c00ff187b82 */ /* 0x000ee20000000800 */
[----:B--2---:R-:W-:Y:S01]  /*7a50*/  IADD3 R17, R25, -0xbb, RZ ;  /* 0xffffff4519117810 */ /* 0x004fe20007ffe0ff */
[C---:B------:R-:W-:Y:S01]  /*7a60*/  IMAD.WIDE R104, R8.reuse, 0x4, R104 ;  /* 0x0000000408687825 */ /* 0x040fe200078e0268 */
[----:B------:R2:W-:Y:S01]  /*7a70*/  LDGSTS.E [R21+0x2800c], desc[UR16][R98.64], !P1 ;  /* 0x2800c00062157fae */ /* 0x0005e2000c921850 */
[----:B-1----:R-:W-:Y:S02]  /*7a80*/  CS2R R92, SRZ ;  /* 0x00000000005c7805 */ /* 0x002fe4000001ff00 */
[----:B------:R-:W-:Y:S01]  /*7a90*/  ISETP.GE.U32.AND P4, PT, R17, 0x7fffff26, PT ;  /* 0x7fffff261100780c */ /* 0x000fe20003f86070 */
[----:B------:R-:W-:Y:S01]  /*7aa0*/  VIADD R17, R27, 0xffffff44 ;  /* 0xffffff441b117836 */ /* 0x000fe20000000000 */
[----:B------:R1:W-:Y:S01]  /*7ab0*/  LDGSTS.E [R21+0x2c00c], desc[UR16][R104.64], !P1 ;  /* 0x2c00c00068157fae */ /* 0x0003e2000c921850 */
[----:B------:R-:W3:Y:S01]  /*7ac0*/  LDC R187, c[0x0][0x230] ;  /* 0x00008c00ffbb7b82 */ /* 0x000ee20000000800 */
[----:B------:R-:W-:Y:S01]  /*7ad0*/  IMAD.WIDE R94, R8, 0x4, R94 ;  /* 0x00000004085e7825 */ /* 0x000fe200078e025e */
[----:B-----5:R-:W-:-:S02]  /*7ae0*/  CS2R R80, SRZ ;  /* 0x0000000000507805 */ /* 0x020fc4000001ff00 */
[----:B------:R-:W-:Y:S02]  /*7af0*/  ISETP.GE.U32.AND P1, PT, R17, 0x7fffff25, PT ;  /* 0x7fffff251100780c */ /* 0x000fe40003f26070 */
[----:B------:R-:W-:Y:S01]  /*7b00*/  CS2R R88, SRZ ;  /* 0x0000000000587805 */ /* 0x000fe2000001ff00 */
[----:B------:R-:W-:Y:S01]  /*7b10*/  IMAD.WIDE R82, R8, 0x4, R82 ;  /* 0x0000000408527825 */ /* 0x000fe200078e0252 */
[----:B------:R5:W-:Y:S01]  /*7b20*/  LDGSTS.E [R20+0x28000], desc[UR16][R94.64], !P2 ;  /* 0x280000005e147fae */ /* 0x000be2000d121850 */
[----:B--2---:R-:W-:Y:S02]  /*7b30*/  CS2R R98, SRZ ;  /* 0x0000000000627805 */ /* 0x004fe4000001ff00 */
[----:B------:R-:W-:Y:S01]  /*7b40*/  CS2R R26, SRZ ;  /* 0x00000000001a7805 */ /* 0x000fe2000001ff00 */
[----:B----4-:R-:W-:Y:S01]  /*7b50*/  VIADD R17, R22, 0xffffff43 ;  /* 0xffffff4316117836 */ /* 0x010fe20000000000 */
[----:B------:R2:W-:Y:S01]  /*7b60*/  LDGSTS.E [R20+0x2c000], desc[UR16][R82.64], !P2 ;  /* 0x2c00000052147fae */ /* 0x0005e2000d121850 */
[----:B------:R-:W-:Y:S01]  /*7b70*/  IMAD.WIDE R50, R8, 0x4, R50 ;  /* 0x0000000408327825 */ /* 0x000fe200078e0232 */
[----:B-1----:R-:W-:-:S02]  /*7b80*/  CS2R R104, SRZ ;  /* 0x0000000000687805 */ /* 0x002fc4000001ff00 */
[----:B------:R-:W-:Y:S01]  /*7b90*/  ISETP.GE.U32.AND P2, PT, R17, 0x7fffff24, PT ;  /* 0x7fffff241100780c */ /* 0x000fe20003f46070 */
[C---:B------:R-:W-:Y:S01]  /*7ba0*/  IMAD.WIDE R78, R8.reuse, 0x4, R78 ;  /* 0x00000004084e7825 */ /* 0x040fe200078e024e */
[----:B------:R-:W-:Y:S01]  /*7bb0*/  LDGSTS.E [R20+0x28004], desc[UR16][R50.64], !P3 ;  /* 0x2800400032147fae */ /* 0x000fe2000d921850 */
[----:B-----5:R-:W-:Y:S02]  /*7bc0*/  CS2R R94, SRZ ;  /* 0x00000000005e7805 */ /* 0x020fe4000001ff00 */
[C---:B------:R-:W-:Y:S01]  /*7bd0*/  IMAD.WIDE R90, R8.reuse, 0x4, R90 ;  /* 0x00000004085a7825 */ /* 0x040fe200078e025a */
[----:B------:R1:W-:Y:S01]  /*7be0*/  LDGSTS.E [R20+0x2c004], desc[UR16][R78.64], !P3 ;  /* 0x2c0040004e147fae */ /* 0x0003e2000d921850 */
[----:B--2---:R-:W-:Y:S02]  /*7bf0*/  CS2R R82, SRZ ;  /* 0x0000000000527805 */ /* 0x004fe4000001ff00 */
[----:B---3--:R-:W-:Y:S01]  /*7c00*/  VIADD R21, R23, 0xffffff42 ;  /* 0xffffff4217157836 */ /* 0x008fe20000000000 */
[----:B------:R2:W-:Y:S01]  /*7c10*/  LDGSTS.E [R20+0x28008], desc[UR16][R90.64], !P4 ;  /* 0x280080005a147fae */ /* 0x0005e2000e121850 */
[----:B------:R-:W-:Y:S01]  /*7c20*/  IMAD.WIDE R72, R8, 0x4, R72 ;  /* 0x0000000408487825 */ /* 0x000fe200078e0248 */
[----:B------:R-:W-:-:S02]  /*7c30*/  IADD3 R187, R187, -0xc0, RZ ;  /* 0xffffff40bbbb7810 */ /* 0x000fc40007ffe0ff */
[----:B------:R-:W-:Y:S01]  /*7c40*/  ISETP.GE.U32.AND P3, PT, R21, 0x7fffff23, PT ;  /* 0x7fffff231500780c */ /* 0x000fe20003f66070 */
[----:B------:R-:W-:Y:S01]  /*7c50*/  VIADD R17, R24, 0xffffff41 ;  /* 0xffffff4118117836 */ /* 0x000fe20000000000 */
[----:B------:R3:W-:Y:S01]  /*7c60*/  LDGSTS.E [R20+0x2c008], desc[UR16][R72.64], !P4 ;  /* 0x2c00800048147fae */ /* 0x0007e2000e121850 */
[C---:B------:R-:W-:Y:S01]  /*7c70*/  IMAD.WIDE R110, R8.reuse, 0x4, R110 ;  /* 0x00000004086e7825 */ /* 0x040fe200078e026e */
[----:B------:R-:W-:Y:S02]  /*7c80*/  ISETP.GE.U32.AND P5, PT, R187, 0x7fffff21, PT ;  /* 0x7fffff21bb00780c */ /* 0x000fe40003fa6070 */
[----:B-1----:R-:W-:Y:S02]  /*7c90*/  CS2R R78, SRZ ;  /* 0x00000000004e7805 */ /* 0x002fe4000001ff00 */
[----:B------:R-:W-:Y:S01]  /*7ca0*/  ISETP.GE.U32.AND P4, PT, R17, 0x7fffff22, PT ;  /* 0x7fffff221100780c */ /* 0x000fe20003f86070 */
[----:B------:R-:W-:Y:S01]  /*7cb0*/  IMAD.WIDE R34, R8, 0x4, R34 ;  /* 0x0000000408227825 */ /* 0x000fe200078e0222 */
[----:B------:R1:W-:Y:S01]  /*7cc0*/  LDGSTS.E [R20+0x2800c], desc[UR16][R110.64], !P1 ;  /* 0x2800c0006e147fae */ /* 0x0003e2000c921850 */
[----:B--2---:R-:W-:-:S02]  /*7cd0*/  CS2R R90, SRZ ;  /* 0x00000000005a7805 */ /* 0x004fc4000001ff00 */
[----:B------:R-:W-:Y:S01]  /*7ce0*/  CS2R R24, SRZ ;  /* 0x0000000000187805 */ /* 0x000fe2000001ff00 */
[C---:B------:R-:W-:Y:S01]  /*7cf0*/  IMAD.WIDE R210, R8.reuse, 0x4, R210 ;  /* 0x0000000408d27825 */ /* 0x040fe200078e02d2 */
[----:B------:R2:W-:Y:S01]  /*7d00*/  LDGSTS.E [R20+0x2c00c], desc[UR16][R34.64], !P1 ;  /* 0x2c00c00022147fae */ /* 0x0005e2000c921850 */
[----:B------:R-:W-:Y:S02]  /*7d10*/  CS2R R50, SRZ ;  /* 0x0000000000327805 */ /* 0x000fe4000001ff00 */
[----:B---3--:R-:W-:Y:S01]  /*7d20*/  CS2R R72, SRZ ;  /* 0x0000000000487805 */ /* 0x008fe2000001ff00 */
[C---:B------:R-:W-:Y:S01]  /*7d30*/  IMAD.WIDE R84, R8.reuse, 0x4, R84 ;  /* 0x0000000408547825 */ /* 0x040fe200078e0254 */
[----:B------:R-:W-:Y:S03]  /*7d40*/  LDGSTS.E [R19+0x28000], desc[UR16][R210.64], !P2 ;  /* 0x28000000d2137fae */ /* 0x000fe6000d121850 */
[----:B------:R-:W-:Y:S01]  /*7d50*/  IMAD.WIDE R30, R8, 0x4, R30 ;  /* 0x00000004081e7825 */ /* 0x000fe200078e021e */
[----:B------:R3:W-:Y:S01]  /*7d60*/  LDGSTS.E [R19+0x2c000], desc[UR16][R84.64], !P2 ;  /* 0x2c00000054137fae */ /* 0x0007e2000d121850 */
[----:B-1----:R-:W-:-:S02]  /*7d70*/  CS2R R110, SRZ ;  /* 0x00000000006e7805 */ /* 0x002fc4000001ff00 */
[C---:B------:R-:W-:Y:S01]  /*7d80*/  IMAD.WIDE R64, R8.reuse, 0x4, R64 ;  /* 0x0000000408407825 */ /* 0x040fe200078e0240 */
[----:B------:R1:W-:Y:S01]  /*7d90*/  LDGSTS.E [R19+0x28004], desc[UR16][R30.64], !P3 ;  /* 0x280040001e137fae */ /* 0x0003e2000d921850 */
[----:B--2---:R-:W-:Y:S02]  /*7da0*/  CS2R R34, SRZ ;  /* 0x0000000000227805 */ /* 0x004fe4000001ff00 */
[C---:B------:R-:W-:Y:S01]  /*7db0*/  IMAD.WIDE R76, R8.reuse, 0x4, R76 ;  /* 0x00000004084c7825 */ /* 0x040fe200078e024c */
[----:B------:R2:W-:Y:S03]  /*7dc0*/  LDGSTS.E [R19+0x2c004], desc[UR16][R64.64], !P3 ;  /* 0x2c00400040137fae */ /* 0x0005e6000d921850 */
[----:B------:R-:W-:Y:S01]  /*7dd0*/  IMAD.WIDE R74, R8, 0x4, R74 ;  /* 0x00000004084a7825 */ /* 0x000fe200078e024a */
[----:B------:R4:W-:Y:S01]  /*7de0*/  LDGSTS.E [R19+0x28008], desc[UR16][R76.64], !P4 ;  /* 0x280080004c137fae */ /* 0x0009e2000e121850 */
[----:B---3--:R-:W-:-:S02]  /*7df0*/  CS2R R84, SRZ ;  /* 0x0000000000547805 */ /* 0x008fc4000001ff00 */
[C---:B------:R-:W-:Y:S01]  /*7e00*/  IMAD.WIDE R28, R8.reuse, 0x4, R28 ;  /* 0x00000004081c7825 */ /* 0x040fe200078e021c */
[----:B------:R3:W-:Y:S01]  /*7e10*/  LDGSTS.E [R19+0x2c008], desc[UR16][R74.64], !P4 ;  /* 0x2c0080004a137fae */ /* 0x0007e2000e121850 */
[----:B-1----:R-:W-:Y:S02]  /*7e20*/  CS2R R30, SRZ ;  /* 0x00000000001e7805 */ /* 0x002fe4000001ff00 */
[----:B------:R-:W-:Y:S01]  /*7e30*/  IMAD.WIDE R70, R8, 0x4, R70 ;  /* 0x0000000408467825 */ /* 0x000fe200078e0246 */
[----:B------:R1:W-:Y:S01]  /*7e40*/  LDGSTS.E [R19+0x2800c], desc[UR16][R28.64], !P5 ;  /* 0x2800c0001c137fae */ /* 0x0003e2000e921850 */
[----:B--2---:R-:W-:Y:S02]  /*7e50*/  CS2R R64, SRZ ;  /* 0x0000000000407805 */ /* 0x004fe4000001ff00 */
[----:B------:R-:W-:Y:S01]  /*7e60*/  IMAD.WIDE R162, R9, 0x4, R162 ;  /* 0x0000000409a27825 */ /* 0x000fe200078e02a2 */
[----:B------:R2:W-:Y:S01]  /*7e70*/  LDGSTS.E [R19+0x2c00c], desc[UR16][R70.64], !P5 ;  /* 0x2c00c00046137fae */ /* 0x0005e2000e921850 */
[----:B----4-:R-:W-:-:S02]  /*7e80*/  CS2R R76, SRZ ;  /* 0x00000000004c7805 */ /* 0x010fc4000001ff00 */
[C---:B------:R-:W-:Y:S01]  /*7e90*/  IMAD.WIDE R62, R9.reuse, 0x4, R62 ;  /* 0x00000004093e7825 */ /* 0x040fe200078e023e */
[----:B------:R-:W0:Y:S01]  /*7ea0*/  LDGDEPBAR ;  /* 0x00000000000079af */ /* 0x000e220000000000 */
[----:B---3--:R-:W-:Y:S02]  /*7eb0*/  CS2R R74, SRZ ;  /* 0x00000000004a7805 */ /* 0x008fe4000001ff00 */
[C---:B------:R-:W-:Y:S01]  /*7ec0*/  IMAD.WIDE R60, R9.reuse, 0x4, R60 ;  /* 0x00000004093c7825 */ /* 0x040fe200078e023c */
[----:B------:R-:W-:Y:S01]  /*7ed0*/  LDGSTS.E [R18+0x42000], desc[UR16][R162.64], P0 ;  /* 0x42000000a2127fae */ /* 0x000fe20008121850 */
[----:B-1----:R-:W-:Y:S02]  /*7ee0*/  CS2R R28, SRZ ;  /* 0x00000000001c7805 */ /* 0x002fe4000001ff00 */
[----:B------:R-:W-:Y:S01]  /*7ef0*/  IMAD.WIDE R32, R9, 0x4, R32 ;  /* 0x0000000409207825 */ /* 0x000fe200078e0220 */
[----:B------:R1:W-:Y:S01]  /*7f00*/  LDGSTS.E [R18+0x42400], desc[UR16][R62.64], P0 ;  /* 0x424000003e127fae */ /* 0x0003e20008121850 */
[----:B--2---:R-:W-:-:S02]  /*7f10*/  CS2R R70, SRZ ;  /* 0x0000000000467805 */ /* 0x004fc4000001ff00 */
[C---:B------:R-:W-:Y:S01]  /*7f20*/  IMAD.WIDE R58, R9.reuse, 0x4, R58 ;  /* 0x00000004093a7825 */ /* 0x040fe200078e023a */
[----:B------:R2:W-:Y:S03]  /*7f30*/  LDGSTS.E [R18+0x42800], desc[UR16][R60.64], P0 ;  /* 0x428000003c127fae */ /* 0x0005e60008121850 */
[C---:B------:R-:W-:Y:S01]  /*7f40*/  IMAD.WIDE R56, R9.reuse, 0x4, R56 ;  /* 0x0000000409387825 */ /* 0x040fe200078e0238 */
[----:B------:R3:W-:Y:S03]  /*7f50*/  LDGSTS.E [R18+0x42c00], desc[UR16][R32.64], P0 ;  /* 0x42c0000020127fae */ /* 0x0007e60008121850 */
[----:B------:R-:W-:Y:S01]  /*7f60*/  IMAD.WIDE R54, R9, 0x4, R54 ;  /* 0x0000000409367825 */ /* 0x000fe200078e0236 */
[----:B------:R4:W-:Y:S01]  /*7f70*/  LDGSTS.E [R18+0x43000], desc[UR16][R58.64], P0 ;  /* 0x430000003a127fae */ /* 0x0009e20008121850 */
[----:B-1----:R-:W-:-:S02]  /*7f80*/  CS2R R62, SRZ ;  /* 0x00000000003e7805 */ /* 0x002fc4000001ff00 */
[C---:B------:R-:W-:Y:S01]  /*7f90*/  IMAD.WIDE R52, R9.reuse, 0x4, R52 ;  /* 0x0000000409347825 */ /* 0x040fe200078e0234 */
[----:B------:R1:W-:Y:S01]  /*7fa0*/  LDGSTS.E [R18+0x43400], desc[UR16][R56.64], P0 ;  /* 0x4340000038127fae */ /* 0x0003e20008121850 */
[----:B--2---:R-:W-:Y:S02]  /*7fb0*/  CS2R R60, SRZ ;  /* 0x00000000003c7805 */ /* 0x004fe4000001ff00 */
[C---:B------:R-:W-:Y:S01]  /*7fc0*/  IMAD.WIDE R194, R9.reuse, 0x4, R194 ;  /* 0x0000000409c27825 */ /* 0x040fe200078e02c2 */
[----:B------:R2:W-:Y:S01]  /*7fd0*/  LDGSTS.E [R18+0x43800], desc[UR16][R54.64], P0 ;  /* 0x4380000036127fae */ /* 0x0005e20008121850 */
[----:B---3--:R-:W-:Y:S02]  /*7fe0*/  CS2R R32, SRZ ;  /* 0x0000000000207805 */ /* 0x008fe4000001ff00 */
[----:B------:R-:W-:Y:S01]  /*7ff0*/  IMAD.WIDE R48, R9, 0x4, R48 ;  /* 0x0000000409307825 */ /* 0x000fe200078e0230 */
[----:B------:R3:W-:Y:S01]  /*8000*/  LDGSTS.E [R18+0x43c00], desc[UR16][R52.64], P0 ;  /* 0x43c0000034127fae */ /* 0x0007e20008121850 */
[----:B----4-:R-:W-:-:S02]  /*8010*/  CS2R R58, SRZ ;  /* 0x00000000003a7805 */ /* 0x010fc4000001ff00 */
[C---:B------:R-:W-:Y:S01]  /*8020*/  IMAD.WIDE R46, R9.reuse, 0x4, R46 ;  /* 0x00000004092e7825 */ /* 0x040fe200078e022e */
[----:B------:R-:W-:Y:S01]  /*8030*/  LDGSTS.E [R15+0x42200], desc[UR16][R194.64], P0 ;  /* 0x42200000c20f7fae */ /* 0x000fe20008121850 */
[----:B-1----:R-:W-:Y:S02]  /*8040*/  CS2R R56, SRZ ;  /* 0x0000000000387805 */ /* 0x002fe4000001ff00 */
[C---:B------:R-:W-:Y:S01]  /*8050*/  IMAD.WIDE R44, R9.reuse, 0x4, R44 ;  /* 0x00000004092c7825 */ /* 0x040fe200078e022c */
[----:B------:R1:W-:Y:S01]  /*8060*/  LDGSTS.E [R15+0x42600], desc[UR16][R48.64], P0 ;  /* 0x42600000300f7fae */ /* 0x0003e20008121850 */
[----:B--2---:R-:W-:Y:S02]  /*8070*/  CS2R R54, SRZ ;  /* 0x0000000000367805 */ /* 0x004fe4000001ff00 */
[----:B------:R-:W-:Y:S01]  /*8080*/  IMAD.WIDE R42, R9, 0x4, R42 ;  /* 0x00000004092a7825 */ /* 0x000fe200078e022a */
[----:B------:R2:W-:Y:S01]  /*8090*/  LDGSTS.E [R15+0x42a00], desc[UR16][R46.64], P0 ;  /* 0x42a000002e0f7fae */ /* 0x0005e20008121850 */
[----:B---3--:R-:W-:-:S02]  /*80a0*/  CS2R R52, SRZ ;  /* 0x0000000000347805 */ /* 0x008fc4000001ff00 */
[C---:B------:R-:W-:Y:S01]  /*80b0*/  IMAD.WIDE R40, R9.reuse, 0x4, R40 ;  /* 0x0000000409287825 */ /* 0x040fe200078e0228 */
[----:B------:R3:W-:Y:S03]  /*80c0*/  LDGSTS.E [R15+0x42e00], desc[UR16][R44.64], P0 ;  /* 0x42e000002c0f7fae */ /* 0x0007e60008121850 */
[C---:B------:R-:W-:Y:S01]  /*80d0*/  IMAD.WIDE R38, R9.reuse, 0x4, R38 ;  /* 0x0000000409267825 */ /* 0x040fe200078e0226 */
[----:B------:R4:W-:Y:S01]  /*80e0*/  LDGSTS.E [R15+0x43200], desc[UR16][R42.64], P0 ;  /* 0x432000002a0f7fae */ /* 0x0009e20008121850 */
[----:B-1----:R-:W-:Y:S02]  /*80f0*/  CS2R R48, SRZ ;  /* 0x0000000000307805 */ /* 0x002fe4000001ff00 */
[----:B------:R-:W-:Y:S01]  /*8100*/  IMAD.WIDE R36, R9, 0x4, R36 ;  /* 0x0000000409247825 */ /* 0x000fe200078e0224 */
[----:B------:R1:W-:Y:S01]  /*8110*/  LDGSTS.E [R15+0x43600], desc[UR16][R40.64], P0 ;  /* 0x43600000280f7fae */ /* 0x0003e20008121850 */
[----:B--2---:R-:W-:-:S03]  /*8120*/  CS2R R46, SRZ ;  /* 0x00000000002e7805 */ /* 0x004fc6000001ff00 */
[----:B------:R2:W-:Y:S01]  /*8130*/  LDGSTS.E [R15+0x43a00], desc[UR16][R38.64], P0 ;  /* 0x43a00000260f7fae */ /* 0x0005e20008121850 */
[----:B---3--:R-:W-:-:S03]  /*8140*/  CS2R R44, SRZ ;  /* 0x00000000002c7805 */ /* 0x008fc6000001ff00 */
[----:B------:R3:W-:Y:S01]  /*8150*/  LDGSTS.E [R15+0x43e00], desc[UR16][R36.64], P0 ;  /* 0x43e00000240f7fae */ /* 0x0007e20008121850 */
[----:B------:R-:W-:Y:S02]  /*8160*/  ISETP.GE.AND P0, PT, R12, 0x20, PT ;  /* 0x000000200c00780c */ /* 0x000fe40003f06270 */
[----:B----4-:R-:W-:Y:S01]  /*8170*/  CS2R R42, SRZ ;  /* 0x00000000002a7805 */ /* 0x010fe2000001ff00 */
[----:B------:R-:W0:Y:S01]  /*8180*/  LDGDEPBAR ;  /* 0x00000000000079af */ /* 0x000e220000000000 */
[----:B-1----:R-:W-:Y:S02]  /*8190*/  CS2R R40, SRZ ;  /* 0x0000000000287805 */ /* 0x002fe4000001ff00 */
[----:B--2---:R-:W-:Y:S02]  /*81a0*/  CS2R R38, SRZ ;  /* 0x0000000000267805 */ /* 0x004fe4000001ff00 */
[----:B---3--:R-:W-:-:S05]  /*81b0*/  CS2R R36, SRZ ;  /* 0x0000000000247805 */ /* 0x008fca000001ff00 */
[----:B------:R-:W-:Y:S05]  /*81c0*/  @!P0 BRA `(.L_x_0) ;  /* 0x0000004400308947 */ /* 0x000fea0003800000 */
[----:B------:R-:W2:Y:S04]  /*81d0*/  LDL.LU R171, [R1] ;  /* 0x0000000001ab7983 */ /* 0x000ea80000300800 */
[----:B------:R-:W3:Y:S01]  /*81e0*/  LDL.LU R175, [R1+0x4] ;  /* 0x0000040001af7983 */ /* 0x000ee20000300800 */
[----:B------:R-:W-:Y:S02]  /*81f0*/  SHF.R.S32.HI R15, RZ, 0x1f, R14 ;  /* 0x0000001fff0f7819 */ /* 0x000fe4000001140e */
[C---:B------:R-:W-:Y:S01]  /*8200*/  IADD3 R206, P1, R14.reuse, R208, RZ ;  /* 0x000000d00ece7210 */ /* 0x040fe20007f3e0ff */
[----:B------:R-:W4:Y:S01]  /*8210*/  LDL.LU R179, [R1+0x8] ;  /* 0x0000080001b37983 */ /* 0x000f220000300800 */
[----:B------:R-:W-:Y:S02]  /*8220*/  IADD3 R210, P2, R14, R212, RZ ;  /* 0x000000d40ed27210 */ /* 0x000fe40007f5e0ff */
[----:B------:R-:W-:Y:S01]  /*8230*/  LEA.HI.X.SX32 R208, R208, R15, 0x1, P1 ;  /* 0x0000000fd0d07211 */ /* 0x000fe200008f0eff */
[----:B------:R-:W4:Y:S01]  /*8240*/  LDL.LU R155, [R1+0xc] ;  /* 0x00000c00019b7983 */ /* 0x000f220000300800 */
[----:B------:R-:W-:-:S02]  /*8250*/  IADD3 R202, P0, R14, R204, RZ ;  /* 0x000000cc0eca7210 */ /* 0x000fc40007f1e0ff */
[----:B------:R-:W-:Y:S01]  /*8260*/  IADD3 R186, P3, R14, R190, RZ ;  /* 0x000000be0eba7210 */ /* 0x000fe20007f7e0ff */
[----:B------:R-:W4:Y:S01]  /*8270*/  LDL.LU R159, [R1+0x10] ;  /* 0x00001000019f7983 */ /* 0x000f220000300800 */
[----:B------:R-:W-:Y:S02]  /*8280*/  LEA.HI.X.SX32 R212, R212, R15, 0x1, P2 ;  /* 0x0000000fd4d47211 */ /* 0x000fe400010f0eff */
[C---:B------:R-:W-:Y:S01]  /*8290*/  IADD3 R178, P1, R14.reuse, R180, RZ ;  /* 0x000000b40eb27210 */ /* 0x040fe20007f3e0ff */
[----:B------:R-:W-:Y:S01]  /*82a0*/  STL [R1+0x144], R189 ;  /* 0x000144bd01007387 */ /* 0x000fe20000100800 */
[C---:B------:R-:W-:Y:S02]  /*82b0*/  IADD3 R182, P2, R14.reuse, R184, RZ ;  /* 0x000000b80eb67210 */ /* 0x040fe40007f5e0ff */
[C---:B------:R-:W-:Y:S01]  /*82c0*/  IADD3 R194, P6, R14.reuse, R196, RZ ;  /* 0x000000c40ec27210 */ /* 0x040fe20007fde0ff */
[----:B------:R-:W-:Y:S01]  /*82d0*/  STL [R1+0x140], R188 ;  /* 0x000140bc01007387 */ /* 0x000fe20000100800 */
[----:B------:R-:W-:-:S02]  /*82e0*/  IADD3 R191, P5, R14, R192, RZ ;  /* 0x000000c00ebf7210 */ /* 0x000fc40007fbe0ff */
[-C--:B------:R-:W-:Y:S01]  /*82f0*/  LEA.HI.X.SX32 R204, R204, R15.reuse, 0x1, P0 ;  /* 0x0000000fcccc7211 */ /* 0x080fe200000f0eff */
[----:B------:R-:W-:Y:S01]  /*8300*/  STL [R1+0x13c], R7 ;  /* 0x00013c0701007387 */ /* 0x000fe20000100800 */
[-C--:B------:R-:W-:Y:S02]  /*8310*/  LEA.HI.X.SX32 R190, R190, R15.reuse, 0x1, P3 ;  /* 0x0000000fbebe7211 */ /* 0x080fe400018f0eff */
[-C--:B------:R-:W-:Y:S01]  /*8320*/  LEA.HI.X.SX32 R180, R180, R15.reuse, 0x1, P1 ;  /* 0x0000000fb4b47211 */ /* 0x080fe200008f0eff */
[----:B------:R-:W-:Y:S01]  /*8330*/  STL [R1+0x138], R6 ;  /* 0x0001380601007387 */ /* 0x000fe20000100800 */
[C---:B------:R-:W-:Y:S02]  /*8340*/  IADD3 R174, P0, R14.reuse, R176, RZ ;  /* 0x000000b00eae7210 */ /* 0x040fe40007f1e0ff */
[----:B------:R-:W-:Y:S01]  /*8350*/  IADD3 R158, P3, R14, R160, RZ ;  /* 0x000000a00e9e7210 */ /* 0x000fe20007f7e0ff */
[----:B------:R-:W-:Y:S01]  /*8360*/  STL [R1+0x134], R5 ;  /* 0x0001340501007387 */ /* 0x000fe20000100800 */
[----:B------:R-:W-:-:S02]  /*8370*/  LEA.HI.X.SX32 R184, R184, R15, 0x1, P2 ;  /* 0x0000000fb8b87211 */ /* 0x000fc400010f0eff */
[C---:B------:R-:W-:Y:S01]  /*8380*/  IADD3 R55, P1, R14.reuse, R152, RZ ;  /* 0x000000980e377210 */ /* 0x040fe20007f3e0ff */
[----:B------:R-:W-:Y:S01]  /*8390*/  STL [R1+0x130], R4 ;  /* 0x0001300401007387 */ /* 0x000fe20000100800 */
[----:B------:R-:W-:Y:S02]  /*83a0*/  IADD3 R198, P4, R14, R200, RZ ;  /* 0x000000c80ec67210 */ /* 0x000fe40007f9e0ff */
[-C--:B------:R-:W-:Y:S01]  /*83b0*/  LEA.HI.X.SX32 R196, R196, R15.reuse, 0x1, P6 ;  /* 0x0000000fc4c47211 */ /* 0x080fe200030f0eff */
[----:B------:R-:W-:Y:S01]  /*83c0*/  STL [R1+0x12c], R3 ;  /* 0x00012c0301007387 */ /* 0x000fe20000100800 */
[C---:B------:R-:W-:Y:S02]  /*83d0*/  IADD3 R154, P2, R14.reuse, R156, RZ ;  /* 0x0000009c0e9a7210 */ /* 0x040fe40007f5e0ff */
[----:B------:R-:W-:Y:S01]  /*83e0*/  IADD3 R166, P6, R14, R168, RZ ;  /* 0x000000a80ea67210 */ /* 0x000fe20007fde0ff */
[----:B------:R-:W-:Y:S01]  /*83f0*/  STL [R1+0x128], R2 ;  /* 0x0001280201007387 */ /* 0x000fe20000100800 */
[----:B------:R-:W-:-:S02]  /*8400*/  LEA.HI.X.SX32 R192, R192, R15, 0x1, P5 ;  /* 0x0000000fc0c07211 */ /* 0x000fc400028f0eff */
[----:B------:R-:W-:Y:S01]  /*8410*/  IADD3 R162, P5, R14, R164, RZ ;  /* 0x000000a40ea27210 */ /* 0x000fe20007fbe0ff */
[----:B------:R1:W-:Y:S01]  /*8420*/  STL [R1+0x124], R0 ;  /* 0x0001240001007387 */ /* 0x0003e20000100800 */
[-C--:B------:R-:W-:Y:S02]  /*8430*/  LEA.HI.X.SX32 R176, R176, R15.reuse, 0x1, P0 ;  /* 0x0000000fb0b07211 */ /* 0x080fe400000f0eff */
[-C--:B------:R-:W-:Y:S02]  /*8440*/  LEA.HI.X.SX32 R160, R160, R15.reuse, 0x1, P3 ;  /* 0x0000000fa0a07211 */ /* 0x080fe400018f0eff */
[-C--:B------:R-:W-:Y:S02]  /*8450*/  LEA.HI.X.SX32 R152, R152, R15.reuse, 0x1, P1 ;  /* 0x0000000f98987211 */ /* 0x080fe400008f0eff */
[-C--:B------:R-:W-:Y:S02]  /*8460*/  LEA.HI.X.SX32 R200, R200, R15.reuse, 0x1, P4 ;  /* 0x0000000fc8c87211 */ /* 0x080fe400020f0eff */
[----:B------:R-:W-:-:S02]  /*8470*/  LEA.HI.X.SX32 R156, R156, R15, 0x1, P2 ;  /* 0x0000000f9c9c7211 */ /* 0x000fc400010f0eff */
[----:B------:R-:W-:Y:S02]  /*8480*/  SHF.R.S32.HI R26, RZ, 0x1f, R16 ;  /* 0x0000001fff1a7819 */ /* 0x000fe40000011410 */
[CC--:B------:R-:W-:Y:S02]  /*8490*/  IADD3 R183, P1, R10.reuse, R16.reuse, RZ ;  /* 0x000000100ab77210 */ /* 0x0c0fe40007f3e0ff */
[----:B------:R-:W-:Y:S02]  /*84a0*/  IADD3 R185, P0, R11, R16, RZ ;  /* 0x000000100bb97210 */ /* 0x000fe40007f1e0ff */
[----:B------:R-:W-:Y:S01]  /*84b0*/  SHF.R.S32.HI R52, RZ, 0x1f, R13 ;  /* 0x0000001fff347819 */ /* 0x000fe2000001140d */
[----:B------:R-:W-:Y:S01]  /*84c0*/  STL [R1+0x148], R183 ;  /* 0x000148b701007387 */ /* 0x000fe20000100800 */
[----:B------:R-:W-:Y:S02]  /*84d0*/  IADD3 R53, P3, R10, R13, RZ ;  /* 0x0000000d0a357210 */ /* 0x000fe40007f7e0ff */
[----:B------:R-:W-:Y:S01]  /*84e0*/  SHF.R.S32.HI R27, RZ, 0x1f, R10 ;  /* 0x0000001fff1b7819 */ /* 0x000fe2000001140a */
[----:B------:R-:W-:Y:S01]  /*84f0*/  STL [R1+0x14c], R185 ;  /* 0x00014cb901007387 */ /* 0x000fe20000100800 */
[----:B------:R-:W-:-:S02]  /*8500*/  IADD3 R170, P4, R14, R172, RZ ;  /* 0x000000ac0eaa7210 */ /* 0x000fc40007f9e0ff */
[----:B------:R-:W-:Y:S01]  /*8510*/  LEA.HI.X.SX32 R168, R168, R15, 0x1, P6 ;  /* 0x0000000fa8a87211 */ /* 0x000fe200030f0eff */
[--C-:B------:R-:W-:Y:S01]  /*8520*/  IMAD.X R54, R27, 0x1, R52.reuse, P3 ;  /* 0x000000011b367824 */ /* 0x100fe200018e0634 */
[----:B------:R-:W-:Y:S01]  /*8530*/  IADD3 R51, P2, R11, R13, RZ ;  /* 0x0000000d0b337210 */ /* 0x000fe20007f5e0ff */
[----:B------:R-:W4:Y:S01]  /*8540*/  LDL.LU R163, [R1+0x14] ;  /* 0x0000140001a37983 */ /* 0x000f220000300800 */
[----:B------:R-:W-:Y:S02]  /*8550*/  SHF.R.S32.HI R16, RZ, 0x1f, R11 ;  /* 0x0000001fff107819 */ /* 0x000fe4000001140b */
[----:B------:R-:W-:Y:S02]  /*8560*/  SHF.R.S32.HI R48, RZ, 0x1f, R153 ;  /* 0x0000001fff307819 */ /* 0x000fe40000011499 */
[----:B------:R-:W-:Y:S01]  /*8570*/  IADD3 R49, P6, R10, R153, RZ ;  /* 0x000000990a317210 */ /* 0x000fe20007fde0ff */
[----:B------:R-:W-:Y:S01]  /*8580*/  IMAD.X R52, R16, 0x1, R52, P2 ;  /* 0x0000000110347824 */ /* 0x000fe200010e0634 */
[----:B------:R-:W-:-:S02]  /*8590*/  LEA.HI.X.SX32 R164, R164, R15, 0x1, P5 ;  /* 0x0000000fa4a47211 */ /* 0x000fc400028f0eff */
[----:B------:R-:W-:Y:S01]  /*85a0*/  IADD3 R47, P5, R11, R153, RZ ;  /* 0x000000990b2f7210 */ /* 0x000fe20007fbe0ff */
[--C-:B------:R-:W-:Y:S01]  /*85b0*/  IMAD.X R50, R27, 0x1, R48.reuse, P6 ;  /* 0x000000011b327824 */ /* 0x100fe200030e0630 */
[----:B------:R-:W-:Y:S02]  /*85c0*/  LEA.HI.X.SX32 R172, R172, R15, 0x1, P4 ;  /* 0x0000000facac7211 */ /* 0x000fe400020f0eff */
[----:B------:R-:W-:Y:S01]  /*85d0*/  SHF.R.S32.HI R44, RZ, 0x1f, R157 ;  /* 0x0000001fff2c7819 */ /* 0x000fe2000001149d */
[----:B------:R-:W-:Y:S01]  /*85e0*/  IMAD.X R48, R16, 0x1, R48, P5 ;  /* 0x0000000110307824 */ /* 0x000fe200028e0630 */
[-C--:B------:R-:W-:Y:S02]  /*85f0*/  IADD3 R45, P4, R10, R157.reuse, RZ ;  /* 0x0000009d0a2d7210 */ /* 0x080fe40007f9e0ff */
[----:B------:R-:W-:Y:S02]  /*8600*/  IADD3 R43, P3, R11, R157, RZ ;  /* 0x0000009d0b2b7210 */ /* 0x000fe40007f7e0ff */
[----:B------:R-:W-:-:S02]  /*8610*/  SHF.R.S32.HI R40, RZ, 0x1f, R161 ;  /* 0x0000001fff287819 */ /* 0x000fc400000114a1 */
[CC--:B------:R-:W-:Y:S02]  /*8620*/  IADD3 R41, P2, R10.reuse, R161.reuse, RZ ;  /* 0x000000a10a297210 */ /* 0x0c0fe40007f5e0ff */
[----:B------:R-:W-:Y:S02]  /*8630*/  IADD3 R39, P6, R11, R161, RZ ;  /* 0x000000a10b277210 */ /* 0x000fe40007fde0ff */
[----:B------:R-:W-:Y:S01]  /*8640*/  SHF.R.S32.HI R36, RZ, 0x1f, R165 ;  /* 0x0000001fff247819 */ /* 0x000fe200000114a5 */
[C-C-:B------:R-:W-:Y:S01]  /*8650*/  IMAD.X R42, R27.reuse, 0x1, R40.reuse, P2 ;  /* 0x000000011b2a7824 */ /* 0x140fe200010e0628 */
[-C--:B------:R-:W-:Y:S01]  /*8660*/  IADD3 R37, P5, R10, R165.reuse, RZ ;  /* 0x000000a50a257210 */ /* 0x080fe20007fbe0ff */
[C---:B------:R-:W-:Y:S01]  /*8670*/  IMAD.X R40, R16.reuse, 0x1, R40, P6 ;  /* 0x0000000110287824 */ /* 0x040fe200030e0628 */
[----:B------:R-:W-:Y:S01]  /*8680*/  IADD3.X R46, R27, R44, RZ, P4, !PT ;  /* 0x0000002c1b2e7210 */ /* 0x000fe200027fe4ff */
[----:B------:R-:W-:Y:S01]  /*8690*/  IMAD.X R44, R16, 0x1, R44, P3 ;  /* 0x00000001102c7824 */ /* 0x000fe200018e062c */
[----:B------:R-:W-:Y:S01]  /*86a0*/  IADD3 R35, P4, R11, R165, RZ ;  /* 0x000000a50b237210 */ /* 0x000fe20007f9e0ff */
[----:B------:R-:W-:Y:S01]  /*86b0*/  IMAD.X R38, R27, 0x1, R36, P5 ;  /* 0x000000011b267824 */ /* 0x000fe200028e0624 */
[----:B------:R-:W-:-:S02]  /*86c0*/  SHF.R.S32.HI R18, RZ, 0x1f, R252 ;  /* 0x0000001fff127819 */ /* 0x000fc400000114fc */
[CC--:B------:R-:W-:Y:S02]  /*86d0*/  IADD3 R20, P3, R10.reuse, R252.reuse, RZ ;  /* 0x000000fc0a147210 */ /* 0x0c0fe40007f7e0ff */
[----:B------:R-:W-:Y:S02]  /*86e0*/  IADD3 R252, P2, R11, R252, RZ ;  /* 0x000000fc0bfc7210 */ /* 0x000fe40007f5e0ff */
[----:B------:R-:W-:Y:S01]  /*86f0*/  SHF.R.S32.HI R249, RZ, 0x1f, R248 ;  /* 0x0000001ffff97819 */ /* 0x000fe200000114f8 */
[C-C-:B------:R-:W-:Y:S01]  /*8700*/  IMAD.X R22, R27.reuse, 0x1, R18.reuse, P3 ;  /* 0x000000011b167824 */ /* 0x140fe200018e0612 */
[----:B------:R-:W-:Y:S01]  /*8710*/  IADD3 R250, P6, R10, R248, RZ ;  /* 0x000000f80afa7210 */ /* 0x000fe20007fde0ff */
[C---:B------:R-:W-:Y:S01]  /*8720*/  IMAD.X R18, R16.reuse, 0x1, R18, P2 ;  /* 0x0000000110127824 */ /* 0x040fe200010e0612 */
[----:B------:R-:W-:Y:S02]  /*8730*/  IADD3.X R36, R16, R36, RZ, P4, !PT ;  /* 0x0000002410247210 */ /* 0x000fe400027fe4ff */
[----:B------:R-:W-:Y:S01]  /*8740*/  SHF.R.S32.HI R245, RZ, 0x1f, R244 ;  /* 0x0000001ffff57819 */ /* 0x000fe200000114f4 */
[----:B------:R-:W-:Y:S01]  /*8750*/  IMAD.X R251, R27, 0x1, R249, P6 ;  /* 0x000000011bfb7824 */ /* 0x000fe200030e06f9 */
[----:B------:R-:W-:-:S02]  /*8760*/  IADD3 R246, P4, R10, R244, RZ ;  /* 0x000000f40af67210 */ /* 0x000fc40007f9e0ff */
[C---:B------:R-:W-:Y:S02]  /*8770*/  IADD3 R244, P3, R11.reuse, R244, RZ ;  /* 0x000000f40bf47210 */ /* 0x040fe40007f7e0ff */
[----:B------:R-:W-:Y:S02]  /*8780*/  SHF.R.S32.HI R241, RZ, 0x1f, R240 ;  /* 0x0000001ffff17819 */ /* 0x000fe400000114f0 */
[----:B------:R-:W-:Y:S02]  /*8790*/  IADD3 R242, P2, R10, R240, RZ ;  /* 0x000000f00af27210 */ /* 0x000fe40007f5e0ff */
[C---:B------:R-:W-:Y:S02]  /*87a0*/  IADD3 R248, P5, R11.reuse, R248, RZ ;  /* 0x000000f80bf87210 */ /* 0x040fe40007fbe0ff */
[----:B------:R-:W-:Y:S01]  /*87b0*/  IADD3 R240, P6, R11, R240, RZ ;  /* 0x000000f00bf07210 */ /* 0x000fe20007fde0ff */
[C---:B------:R-:W-:Y:S01]  /*87c0*/  IMAD.X R243, R27.reuse, 0x1, R241, P2 ;  /* 0x000000011bf37824 */ /* 0x040fe200010e06f1 */
[----:B------:R-:W-:Y:S01]  /*87d0*/  IADD3.X R247, R27, R245, RZ, P4, !PT ;  /* 0x000000f51bf77210 */ /* 0x000fe200027fe4ff */
[C---:B------:R-:W-:Y:S01]  /*87e0*/  IMAD.X R245, R16.reuse, 0x1, R245, P3 ;  /* 0x0000000110f57824 */ /* 0x040fe200018e06f5 */
[----:B------:R-:W-:Y:S01]  /*87f0*/  SHF.R.S32.HI R232, RZ, 0x1f, R231 ;  /* 0x0000001fffe87819 */ /* 0x000fe200000114e7 */
[----:B------:R-:W-:Y:S01]  /*8800*/  IMAD.X R249, R16, 0x1, R249, P5 ;  /* 0x0000000110f97824 */ /* 0x000fe200028e06f9 */
[-C--:B------:R-:W-:Y:S01]  /*8810*/  IADD3 R233, P3, R10, R231.reuse, RZ ;  /* 0x000000e70ae97210 */ /* 0x080fe20007f7e0ff */
[----:B------:R-:W-:Y:S01]  /*8820*/  IMAD.X R241, R16, 0x1, R241, P6 ;  /* 0x0000000110f17824 */ /* 0x000fe200030e06f1 */
[----:B------:R-:W-:-:S02]  /*8830*/  IADD3 R231, P2, R11, R231, RZ ;  /* 0x000000e70be77210 */ /* 0x000fc40007f5e0ff */
[----:B------:R-:W-:Y:S01]  /*8840*/  SHF.R.S32.HI R236, RZ, 0x1f, R235 ;  /* 0x0000001fffec7819 */ /* 0x000fe200000114eb */
[C-C-:B------:R-:W-:Y:S01]  /*8850*/  IMAD.X R234, R27.reuse, 0x1, R232.reuse, P3 ;  /* 0x000000011bea7824 */ /* 0x140fe200018e06e8 */
[----:B------:R-:W-:Y:S01]  /*8860*/  IADD3 R237, P5, R10, R235, RZ ;  /* 0x000000eb0aed7210 */ /* 0x000fe20007fbe0ff */
[----:B------:R-:W-:Y:S01]  /*8870*/  IMAD.X R232, R16, 0x1, R232, P2 ;  /* 0x0000000110e87824 */ /* 0x000fe200010e06e8 */
[----:B------:R-:W-:Y:S02]  /*8880*/  SHF.R.S32.HI R228, RZ, 0x1f, R227 ;  /* 0x0000001fffe47819 */ /* 0x000fe400000114e3 */
[C---:B------:R-:W-:Y:S01]  /*8890*/  IADD3 R229, P6, R10.reuse, R227, RZ ;  /* 0x000000e30ae57210 */ /* 0x040fe20007fde0ff */
[----:B------:R-:W-:Y:S01]  /*88a0*/  IMAD.X R239, R27, 0x1, R236, P5 ;  /* 0x000000011bef7824 */ /* 0x000fe200028e06ec */
[----:B------:R-:W-:Y:S02]  /*88b0*/  IADD3 R235, P4, R11, R235, RZ ;  /* 0x000000eb0beb7210 */ /* 0x000fe40007f9e0ff */
[----:B------:R-:W-:Y:S01]  /*88c0*/  SHF.R.S32.HI R220, RZ, 0x1f, R169 ;  /* 0x0000001fffdc7819 */ /* 0x000fe200000114a9 */
[----:B------:R-:W-:Y:S01]  /*88d0*/  IMAD.X R230, R27, 0x1, R228, P6 ;  /* 0x000000011be67824 */ /* 0x000fe200030e06e4 */
[----:B------:R-:W-:-:S02]  /*88e0*/  IADD3 R221, P2, R10, R169, RZ ;  /* 0x000000a90add7210 */ /* 0x000fc40007f5e0ff */
[C---:B------:R-:W-:Y:S02]  /*88f0*/  IADD3 R227, P5, R11.reuse, R227, RZ ;  /* 0x000000e30be37210 */ /* 0x040fe40007fbe0ff */
[----:B------:R-:W-:Y:S01]  /*8900*/  IADD3 R219, P6, R11, R169, RZ ;  /* 0x000000a90bdb7210 */ /* 0x000fe20007fde0ff */
[----:B------:R-:W-:Y:S01]  /*8910*/  IMAD.X R222, R27, 0x1, R220, P2 ;  /* 0x000000011bde7824 */ /* 0x000fe200010e06dc */
[C---:B------:R-:W-:Y:S01]  /*8920*/  IADD3.X R236, R16.reuse, R236, RZ, P4, !PT ;  /* 0x000000ec10ec7210 */ /* 0x040fe200027fe4ff */
[C---:B------:R-:W-:Y:S01]  /*8930*/  IMAD.X R228, R16.reuse, 0x1, R228, P5 ;  /* 0x0000000110e47824 */ /* 0x040fe200028e06e4 */
[----:B------:R-:W-:Y:S01]  /*8940*/  SHF.R.S32.HI R224, RZ, 0x1f, R223 ;  /* 0x0000001fffe07819 */ /* 0x000fe200000114df */
[----:B------:R-:W-:Y:S01]  /*8950*/  IMAD.X R220, R16, 0x1, R220, P6 ;  /* 0x0000000110dc7824 */ /* 0x000fe200030e06dc */
[-C--:B------:R-:W-:Y:S02]  /*8960*/  IADD3 R225, P4, R10, R223.reuse, RZ ;  /* 0x000000df0ae17210 */ /* 0x080fe40007f9e0ff */
[----:B------:R-:W-:-:S02]  /*8970*/  IADD3 R223, P3, R11, R223, RZ ;  /* 0x000000df0bdf7210 */ /* 0x000fc40007f7e0ff */
[----:B------:R-:W-:Y:S02]  /*8980*/  SHF.R.S32.HI R216, RZ, 0x1f, R173 ;  /* 0x0000001fffd87819 */ /* 0x000fe400000114ad */
[C---:B------:R-:W-:Y:S02]  /*8990*/  IADD3 R217, P5, R10.reuse, R173, RZ ;  /* 0x000000ad0ad97210 */ /* 0x040fe40007fbe0ff */
[----:B------:R-:W-:Y:S02]  /*89a0*/  SHF.R.S32.HI R14, RZ, 0x1f, R181 ;  /* 0x0000001fff0e7819 */ /* 0x000fe400000114b5 */
[----:B------:R-:W-:Y:S01]  /*89b0*/  IADD3 R209, P6, R10, R181, RZ ;  /* 0x000000b50ad17210 */ /* 0x000fe20007fde0ff */
[C---:B------:R-:W-:Y:S01]  /*89c0*/  IMAD.X R218, R27.reuse, 0x1, R216, P5 ;  /* 0x000000011bda7824 */ /* 0x040fe200028e06d8 */
[----:B------:R-:W-:Y:S01]  /*89d0*/  IADD3.X R226, R27, R224, RZ, P4, !PT ;  /* 0x000000e01be27210 */ /* 0x000fe200027fe4ff */
[----:B------:R-:W-:Y:S01]  /*89e0*/  IMAD.X R224, R16, 0x1, R224, P3 ;  /* 0x0000000110e07824 */ /* 0x000fe200018e06e0 */
[----:B------:R-:W-:Y:S01]  /*89f0*/  IADD3 R215, P4, R11, R173, RZ ;  /* 0x000000ad0bd77210 */ /* 0x000fe20007f9e0ff */
[----:B-1----:R-:W-:Y:S01]  /*8a00*/  IMAD.X R0, R27, 0x1, R14, P6 ;  /* 0x000000011b007824 */ /* 0x002fe200030e060e */
[----:B------:R-:W-:-:S02]  /*8a10*/  SHF.R.S32.HI R238, RZ, 0x1f, R177 ;  /* 0x0000001fffee7819 */ /* 0x000fc400000114b1 */
[----:B------:R-:W-:Y:S02]  /*8a20*/  IADD3 R213, P3, R10, R177, RZ ;  /* 0x000000b10ad57210 */ /* 0x000fe40007f7e0ff */
[----:B------:R-:W-:Y:S02]  /*8a30*/  IADD3.X R216, R16, R216, RZ, P4, !PT ;  /* 0x000000d810d87210 */ /* 0x000fe400027fe4ff */
[----:B------:R-:W-:Y:S01]  /*8a40*/  SHF.R.S32.HI R17, RZ, 0x1f, R193 ;  /* 0x0000001fff117819 */ /* 0x000fe200000114c1 */
[----:B------:R1:W-:Y:S01]  /*8a50*/  STL [R1+0xdc], R0 ;  /* 0x0000dc0001007387 */ /* 0x0003e20000100800 */
[----:B------:R-:W-:Y:S01]  /*8a60*/  IADD3 R205, P4, R10, R193, RZ ;  /* 0x000000c10acd7210 */ /* 0x000fe20007f9e0ff */
[----:B------:R-:W-:Y:S01]  /*8a70*/  IMAD.X R214, R27, 0x1, R238, P3 ;  /* 0x000000011bd67824 */ /* 0x000fe200018e06ee */
[C---:B------:R-:W-:Y:S02]  /*8a80*/  IADD3 R199, P6, R11.reuse, R197, RZ ;  /* 0x000000c50bc77210 */ /* 0x040fe40007fde0ff */
[----:B------:R-:W-:-:S02]  /*8a90*/  IADD3 R211, P2, R11, R177, RZ ;  /* 0x000000b10bd37210 */ /* 0x000fc40007f5e0ff */
[C---:B------:R-:W-:Y:S02]  /*8aa0*/  IADD3 R203, P3, R11.reuse, R193, RZ ;  /* 0x000000c10bcb7210 */ /* 0x040fe40007f7e0ff */
[----:B------:R-:W-:Y:S02]  /*8ab0*/  IADD3 R207, P5, R11, R181, RZ ;  /* 0x000000b50bcf7210 */ /* 0x000fe40007fbe0ff */
[----:B-1----:R-:W-:Y:S01]  /*8ac0*/  IADD3.X R0, R27, R17, RZ, P4, !PT ;  /* 0x000000111b007210 */ /* 0x002fe200027fe4ff */
[----:B------:R1:W-:Y:S01]  /*8ad0*/  STL [R1+0x154], R199 ;  /* 0x000154c701007387 */ /* 0x0003e20000100800 */
[----:B------:R-:W-:Y:S01]  /*8ae0*/  IMAD.X R238, R16, 0x1, R238, P2 ;  /* 0x0000000110ee7824 */ /* 0x000fe200010e06ee */
[----:B------:R-:W-:Y:S02]  /*8af0*/  SHF.R.S32.HI R13, RZ, 0x1f, R197 ;  /* 0x0000001fff0d7819 */ /* 0x000fe400000114c5 */
[----:B------:R-:W4:Y:S01]  /*8b00*/  LDL.LU R167, [R1+0x18] ;  /* 0x0000180001a77983 */ /* 0x000f220000300800 */
[----:B------:R-:W-:-:S03]  /*8b10*/  IADD3 R201, P2, R10, R197, RZ ;  /* 0x000000c50ac97210 */ /* 0x000fc60007f5e0ff */
[----:B------:R1:W-:Y:S02]  /*8b20*/  STL [R1+0xe0], R0 ;  /* 0x0000e00001007387 */ /* 0x0003e40000100800 */
[C---:B-1----:R-:W-:Y:S02]  /*8b30*/  IMAD.X R199, R16.reuse, 0x1, R14, P5 ;  /* 0x0000000110c77824 */ /* 0x042fe400028e060e */
[----:B------:R-:W-:Y:S01]  /*8b40*/  IMAD.X R0, R16, 0x1, R17, P3 ;  /* 0x0000000110007824 */ /* 0x000fe200018e0611 */
[----:B--2---:R-:W-:Y:S02]  /*8b50*/  SHF.R.S32.HI R15, RZ, 0x1f, R171 ;  /* 0x0000001fff0f7819 */ /* 0x004fe400000114ab */
[-C--:B------:R-:W-:Y:S02]  /*8b60*/  IADD3 R197, P5, R10, R171.reuse, RZ ;  /* 0x000000ab0ac57210 */ /* 0x080fe40007fbe0ff */
[----:B------:R-:W-:Y:S02]  /*8b70*/  IADD3 R195, P4, R11, R171, RZ ;  /* 0x000000ab0bc37210 */ /* 0x000fe40007f9e0ff */
[----:B------:R-:W2:Y:S04]  /*8b80*/  LDL.LU R171, [R1+0x1c] ;  /* 0x00001c0001ab7983 */ /* 0x000ea80000300800 */
[----:B------:R1:W-:Y:S01]  /*8b90*/  STL [R1+0xe4], R0 ;  /* 0x0000e40001007387 */ /* 0x0003e20000100800 */
[----:B---3--:R-:W-:-:S02]  /*8ba0*/  SHF.R.S32.HI R14, RZ, 0x1f, R175 ;  /* 0x0000001fff0e7819 */ /* 0x008fc400000114af */
[-C--:B------:R-:W-:Y:S01]  /*8bb0*/  IADD3 R193, P3, R10, R175.reuse, RZ ;  /* 0x000000af0ac17210 */ /* 0x080fe20007f7e0ff */
[----:B-1----:R-:W-:Y:S01]  /*8bc0*/  IMAD.X R0, R27, 0x1, R13, P2 ;  /* 0x000000011b007824 */ /* 0x002fe200010e060d */
[----:B------:R-:W-:-:S04]  /*8bd0*/  IADD3 R17, P2, R11, R175, RZ ;  /* 0x000000af0b117210 */ /* 0x000fc80007f5e0ff */
[----:B------:R1:W-:Y:S04]  /*8be0*/  STL [R1+0xe8], R0 ;  /* 0x0000e80001007387 */ /* 0x0003e80000100800 */
[----:B------:R-:W3:Y:S01]  /*8bf0*/  LDL.LU R175, [R1+0x20] ;  /* 0x0000200001af7983 */ /* 0x000ee20000300800 */
[----:B-1----:R-:W-:-:S05]  /*8c00*/  IMAD.X R0, R16, 0x1, R13, P6 ;  /* 0x0000000110007824 */ /* 0x002fca00030e060d */
[----:B------:R1:W-:Y:S01]  /*8c10*/  STL [R1+0xec], R0 ;  /* 0x0000ec0001007387 */ /* 0x0003e20000100800 */
[----:B----4-:R-:W-:Y:S01]  /*8c20*/  SHF.R.S32.HI R24, RZ, 0x1f, R179 ;  /* 0x0000001fff187819 */ /* 0x010fe200000114b3 */
[----:B-1----:R-:W-:Y:S01]  /*8c30*/  IMAD.X R0, R27, 0x1, R15, P5 ;  /* 0x000000011b007824 */ /* 0x002fe200028e060f */
[----:B------:R-:W-:-:S04]  /*8c40*/  IADD3 R19, P6, R10, R179, RZ ;  /* 0x000000b30a137210 */ /* 0x000fc80007fde0ff */
[----:B------:R1:W-:Y:S01]  /*8c50*/  STL [R1+0xf0], R0 ;  /* 0x0000f00001007387 */ /* 0x0003e20000100800 */
[----:B------:R-:W-:-:S03]  /*8c60*/  IADD3 R21, P5, R11, R179, RZ ;  /* 0x000000b30b157210 */ /* 0x000fc60007fbe0ff */
[----:B------:R-:W4:Y:S01]  /*8c70*/  LDL.LU R179, [R1+0x24] ;  /* 0x0000240001b37983 */ /* 0x000f220000300800 */
[----:B-1----:R-:W-:-:S05]  /*8c80*/  IADD3.X R0, R16, R15, RZ, P4, !PT ;  /* 0x0000000f10007210 */ /* 0x002fca00027fe4ff */
[----:B------:R1:W-:Y:S02]  /*8c90*/  STL [R1+0xf4], R0 ;  /* 0x0000f40001007387 */ /* 0x0003e40000100800 */
[----:B-1----:R-:W-:-:S05]  /*8ca0*/  IMAD.X R0, R27, 0x1, R14, P3 ;  /* 0x000000011b007824 */ /* 0x002fca00018e060e */
[----:B------:R1:W-:Y:S04]  /*8cb0*/  STL [R1+0xf8], R0 ;  /* 0x0000f80001007387 */ /* 0x0003e80000100800 */
[----:B------:R-:W4:Y:S01]  /*8cc0*/  LDL.LU R187, [R1+0x28] ;  /* 0x0000280001bb7983 */ /* 0x000f220000300800 */
[----:B-1----:R-:W-:Y:S01]  /*8cd0*/  IMAD.X R0, R16, 0x1, R14, P2 ;  /* 0x0000000110007824 */ /* 0x002fe200010e060e */
[----:B------:R-:W-:-:S04]  /*8ce0*/  SHF.R.S32.HI R13, RZ, 0x1f, R155 ;  /* 0x0000001fff0d7819 */ /* 0x000fc8000001149b */
[----:B------:R1:W-:Y:S01]  /*8cf0*/  STL [R1+0xfc], R0 ;  /* 0x0000fc0001007387 */ /* 0x0003e20000100800 */
[-C--:B------:R-:W-:Y:S01]  /*8d00*/  IADD3 R23, P4, R10, R155.reuse, RZ ;  /* 0x0000009b0a177210 */ /* 0x080fe20007f9e0ff */
[--C-:B------:R-:W-:Y:S01]  /*8d10*/  IMAD.X R2, R16, 0x1, R24.reuse, P5 ;  /* 0x0000000110027824 */ /* 0x100fe200028e0618 */
[----:B------:R-:W-:Y:S01]  /*8d20*/  IADD3 R153, P3, R11, R155, RZ ;  /* 0x0000009b0b997210 */ /* 0x000fe20007f7e0ff */
[----:B-1----:R-:W-:Y:S01]  /*8d30*/  IMAD.X R0, R27, 0x1, R24, P6 ;  /* 0x000000011b007824 */ /* 0x002fe200030e0618 */
[----:B------:R-:W-:Y:S02]  /*8d40*/  SHF.R.S32.HI R15, RZ, 0x1f, R159 ;  /* 0x0000001fff0f7819 */ /* 0x000fe4000001149f */
[----:B------:R-:W-:Y:S02]  /*8d50*/  SHF.L.U64.HI R212, R210, 0x2, R212 ;  /* 0x00000002d2d47819 */ /* 0x000fe400000102d4 */
[----:B------:R-:W-:Y:S01]  /*8d60*/  SHF.L.U64.HI R208, R206, 0x2, R208 ;  /* 0x00000002ced07819 */ /* 0x000fe200000102d0 */
[----:B------:R1:W-:Y:S01]  /*8d70*/  STL [R1+0x100], R0 ;  /* 0x0001000001007387 */ /* 0x0003e20000100800 */
[----:B------:R-:W-:-:S02]  /*8d80*/  IADD3 R155, P2, R10, R159, RZ ;  /* 0x0000009f0a9b7210 */ /* 0x000fc40007f5e0ff */
[----:B------:R-:W-:Y:S01]  /*8d90*/  SHF.L.U64.HI R204, R202, 0x2, R204 ;  /* 0x00000002cacc7819 */ /* 0x000fe200000102cc */
[----:B------:R1:W-:Y:S01]  /*8da0*/  STL [R1+0x104], R2 ;  /* 0x0001040201007387 */ /* 0x0003e20000100800 */
[----:B------:R-:W-:Y:S02]  /*8db0*/  SHF.R.S32.HI R14, RZ, 0x1f, R163 ;  /* 0x0000001fff0e7819 */ /* 0x000fe400000114a3 */
[----:B------:R-:W-:Y:S02]  /*8dc0*/  SHF.L.U64.HI R200, R198, 0x2, R200 ;  /* 0x00000002c6c87819 */ /* 0x000fe400000102c8 */
[----:B------:R-:W-:Y:S02]  /*8dd0*/  SHF.L.U64.HI R196, R194, 0x2, R196 ;  /* 0x00000002c2c47819 */ /* 0x000fe400000102c4 */
[----:B------:R-:W-:Y:S02]  /*8de0*/  SHF.L.U64.HI R192, R191, 0x2, R192 ;  /* 0x00000002bfc07819 */ /* 0x000fe400000102c0 */
[----:B------:R-:W-:-:S02]  /*8df0*/  SHF.L.U64.HI R190, R186, 0x2, R190 ;  /* 0x00000002babe7819 */ /* 0x000fc400000102be */
[----:B------:R-:W-:Y:S02]  /*8e00*/  SHF.L.U64.HI R184, R182, 0x2, R184 ;  /* 0x00000002b6b87819 */ /* 0x000fe400000102b8 */
[----:B------:R-:W-:Y:S02]  /*8e10*/  SHF.L.U64.HI R180, R178, 0x2, R180 ;  /* 0x00000002b2b47819 */ /* 0x000fe400000102b4 */
[----:B------:R-:W-:Y:S02]  /*8e20*/  SHF.L.U64.HI R176, R174, 0x2, R176 ;  /* 0x00000002aeb07819 */ /* 0x000fe400000102b0 */
[----:B------:R-:W-:Y:S02]  /*8e30*/  SHF.L.U64.HI R160, R158, 0x2, R160 ;  /* 0x000000029ea07819 */ /* 0x000fe400000102a0 */
[----:B------:R-:W-:Y:S02]  /*8e40*/  SHF.L.U64.HI R156, R154, 0x2, R156 ;  /* 0x000000029a9c7819 */ /* 0x000fe4000001029c */
[----:B------:R-:W-:Y:S01]  /*8e50*/  SHF.L.U64.HI R152, R55, 0x2, R152 ;  /* 0x0000000237987819 */ /* 0x000fe20000010298 */
[C---:B------:R-:W-:Y:S01]  /*8e60*/  IMAD.X R3, R27.reuse, 0x1, R26, P1 ;  /* 0x000000011b037824 */ /* 0x040fe200008e061a */
[----:B-1----:R-:W-:Y:S01]  /*8e70*/  IADD3.X R0, R27, R13, RZ, P4, !PT ;  /* 0x0000000d1b007210 */ /* 0x002fe200027fe4ff */
[----:B------:R-:W-:Y:S01]  /*8e80*/  IMAD.X R2, R16, 0x1, R13, P3 ;  /* 0x0000000110027824 */ /* 0x000fe200018e060d */
[----:B------:R-:W-:Y:S01]  /*8e90*/  IADD3 R157, P6, R11, R159, RZ ;  /* 0x0000009f0b9d7210 */ /* 0x000fe20007fde0ff */
[----:B------:R-:W1:Y:S02]  /*8ea0*/  LDC.64 R24, c[0x0][0x210] ;  /* 0x00008400ff187b82 */ /* 0x000e640000000a00 */
[----:B------:R1:W-:Y:S01]  /*8eb0*/  STL [R1+0x108], R0 ;  /* 0x0001080001007387 */ /* 0x0003e20000100800 */
[----:B------:R-:W-:-:S03]  /*8ec0*/  IADD3 R159, P5, R10, R163, RZ ;  /* 0x000000a30a9f7210 */ /* 0x000fc60007fbe0ff */
[----:B------:R1:W-:Y:S02]  /*8ed0*/  STL [R1+0x10c], R2 ;  /* 0x00010c0201007387 */ /* 0x0003e40000100800 */
[--C-:B-1----:R-:W-:Y:S01]  /*8ee0*/  IMAD.X R0, R27, 0x1, R15.reuse, P2 ;  /* 0x000000011b007824 */ /* 0x102fe200010e060f */
[----:B------:R-:W-:Y:S01]  /*8ef0*/  IADD3 R161, P4, R11, R163, RZ ;  /* 0x000000a30ba17210 */ /* 0x000fe20007f9e0ff */
[----:B------:R-:W-:-:S03]  /*8f00*/  IMAD.X R2, R16, 0x1, R15, P6 ;  /* 0x0000000110027824 */ /* 0x000fc600030e060f */
[----:B------:R1:W-:Y:S04]  /*8f10*/  STL [R1+0x110], R0 ;  /* 0x0001100001007387 */ /* 0x0003e80000100800 */
[----:B------:R1:W-:Y:S02]  /*8f20*/  STL [R1+0x114], R2 ;  /* 0x0001140201007387 */ /* 0x0003e40000100800 */
[----:B-1----:R-:W-:Y:S01]  /*8f30*/  IMAD.X R0, R27, 0x1, R14, P5 ;  /* 0x000000011b007824 */ /* 0x002fe200028e060e */
[----:B------:R-:W-:-:S04]  /*8f40*/  IADD3.X R2, R16, R14, RZ, P4, !PT ;  /* 0x0000000e10027210 */ /* 0x000fc800027fe4ff */
[----:B------:R1:W-:Y:S01]  /*8f50*/  STL [R1+0x118], R0 ;  /* 0x0001180001007387 */ /* 0x0003e20000100800 */
[----:B------:R-:W-:Y:S01]  /*8f60*/  SHF.L.U32 R210, R210, 0x2, RZ ;  /* 0x00000002d2d27819 */ /* 0x000fe200000006ff */
[----:B------:R-:W-:Y:S02]  /*8f70*/  IMAD.SHL.U32 R206, R206, 0x4, RZ ;  /* 0x00000004cece7824 */ /* 0x000fe400078e00ff */
[----:B------:R-:W-:Y:S01]  /*8f80*/  IMAD.SHL.U32 R202, R202, 0x4, RZ ;  /* 0x00000004caca7824 */ /* 0x000fe200078e00ff */
[----:B------:R-:W-:Y:S01]  /*8f90*/  STL [R1+0x11c], R2 ;  /* 0x00011c0201007387 */ /* 0x000fe20000100800 */
[----:B------:R-:W-:Y:S02]  /*8fa0*/  IMAD.SHL.U32 R198, R198, 0x4, RZ ;  /* 0x00000004c6c67824 */ /* 0x000fe400078e00ff */
[----:B------:R-:W-:Y:S01]  /*8fb0*/  IMAD.SHL.U32 R194, R194, 0x4, RZ ;  /* 0x00000004c2c27824 */ /* 0x000fe200078e00ff */
[----:B------:R-:W-:Y:S02]  /*8fc0*/  SHF.L.U32 R191, R191, 0x2, RZ ;  /* 0x00000002bfbf7819 */ /* 0x000fe400000006ff */
[----:B------:R-:W-:-:S02]  /*8fd0*/  SHF.R.S32.HI R28, RZ, 0x1f, R167 ;  /* 0x0000001fff1c7819 */ /* 0x000fc400000114a7 */
[----:B------:R-:W-:Y:S01]  /*8fe0*/  IADD3 R163, P3, R10, R167, RZ ;  /* 0x000000a70aa37210 */ /* 0x000fe20007f7e0ff */
[----:B------:R-:W-:Y:S02]  /*8ff0*/  IMAD.SHL.U32 R186, R186, 0x4, RZ ;  /* 0x00000004baba7824 */ /* 0x000fe400078e00ff */
[----:B------:R-:W-:Y:S02]  /*9000*/  IMAD.SHL.U32 R182, R182, 0x4, RZ ;  /* 0x00000004b6b67824 */ /* 0x000fe400078e00ff */
[----:B------:R-:W-:Y:S01]  /*9010*/  IMAD.SHL.U32 R178, R178, 0x4, RZ ;  /* 0x00000004b2b27824 */ /* 0x000fe200078e00ff */
[----:B------:R-:W-:Y:S01]  /*9020*/  SHF.L.U64.HI R172, R170, 0x2, R172 ;  /* 0x00000002aaac7819 */ /* 0x000fe200000102ac */
[----:B-1----:R-:W-:Y:S02]  /*9030*/  IMAD.X R0, R27, 0x1, R28, P3 ;  /* 0x000000011b007824 */ /* 0x002fe400018e061c */
[----:B------:R-:W-:Y:S01]  /*9040*/  IMAD.SHL.U32 R174, R174, 0x4, RZ ;  /* 0x00000004aeae7824 */ /* 0x000fe200078e00ff */
[----:B------:R-:W-:-:S02]  /*9050*/  SHF.L.U32 R170, R170, 0x2, RZ ;  /* 0x00000002aaaa7819 */ /* 0x000fc400000006ff */
[C---:B------:R-:W-:Y:S01]  /*9060*/  SHF.L.U64.HI R168, R166.reuse, 0x2, R168 ;  /* 0x00000002a6a87819 */ /* 0x040fe200000102a8 */
[----:B------:R-:W-:Y:S01]  /*9070*/  IMAD.SHL.U32 R166, R166, 0x4, RZ ;  /* 0x00000004a6a67824 */ /* 0x000fe200078e00ff */
[C---:B------:R-:W-:Y:S01]  /*9080*/  SHF.L.U64.HI R164, R162.reuse, 0x2, R164 ;  /* 0x00000002a2a47819 */ /* 0x040fe200000102a4 */
[----:B------:R-:W-:Y:S02]  /*9090*/  IMAD.SHL.U32 R162, R162, 0x4, RZ ;  /* 0x00000004a2a27824 */ /* 0x000fe400078e00ff */
[----:B------:R-:W-:Y:S02]  /*90a0*/  IMAD.SHL.U32 R158, R158, 0x4, RZ ;  /* 0x000000049e9e7824 */ /* 0x000fe400078e00ff */
[----:B------:R-:W-:Y:S01]  /*90b0*/  IMAD.SHL.U32 R154, R154, 0x4, RZ ;  /* 0x000000049a9a7824 */ /* 0x000fe200078e00ff */
[C---:B------:R-:W-:Y:S01]  /*90c0*/  SHF.L.U64.HI R22, R20.reuse, 0x2, R22 ;  /* 0x0000000214167819 */ /* 0x040fe20000010216 */
[----:B------:R-:W-:Y:S01]  /*90d0*/  IMAD.SHL.U32 R20, R20, 0x4, RZ ;  /* 0x0000000414147824 */ /* 0x000fe200078e00ff */
[----:B------:R-:W-:Y:S01]  /*90e0*/  SHF.L.U64.HI R18, R252, 0x2, R18 ;  /* 0x00000002fc127819 */ /* 0x000fe20000010212 */
[----:B------:R-:W1:Y:S01]  /*90f0*/  LDC.64 R14, c[0x0][0x218] ;  /* 0x00008600ff0e7b82 */ /* 0x000e620000000a00 */
[----:B------:R-:W-:-:S02]  /*9100*/  IADD3 R165, P2, R11, R167, RZ ;  /* 0x000000a70ba57210 */ /* 0x000fc40007f5e0ff */
[----:B---3--:R-:W-:-:S05]  /*9110*/  IADD3 R173, P3, R11, R175, RZ ;  /* 0x000000af0bad7210 */ /* 0x008fca0007f7e0ff */
[----:B------:R-:W-:Y:S04]  /*9120*/  STL [R1+0x150], R173 ;  /* 0x000150ad01007387 */ /* 0x000fe80000100800 */
        /* <DEDUP_REMOVED lines=29> */
[----:B------:R3:W-:Y:S04]  /*9300*/  STL [R1+0x68], R156 ;  /* 0x0000689c01007387 */ /* 0x0007e80000100800 */
[----:B------:R1:W-:Y:S04]  /*9310*/  STL [R1+0x64], R154 ;  /* 0x0000649a01007387 */ /* 0x0003e80000100800 */
[----:B------:R2:W-:Y:S01]  /*9320*/  STL [R1+0x60], R152 ;  /* 0x0000609801007387 */ /* 0x0005e20000100800 */
[----:B---3--:R-:W-:-:S02]  /*9330*/  SHF.L.U32 R156, R55, 0x2, RZ ;  /* 0x00000002379c7819 */ /* 0x008fc400000006ff */
[----:B-1----:R-:W-:-:S03]  /*9340*/  SHF.L.U64.HI R154, R53, 0x2, R54 ;  /* 0x00000002359a7819 */ /* 0x002fc60000010236 */
[----:B------:R1:W-:Y:S01]  /*9350*/  STL [R1+0x5c], R156 ;  /* 0x00005c9c01007387 */ /* 0x0003e20000100800 */
[----:B--2---:R-:W-:-:S03]  /*9360*/  IMAD.SHL.U32 R152, R53, 0x4, RZ ;  /* 0x0000000435987824 */ /* 0x004fc600078e00ff */
[----:B------:R2:W-:Y:S04]  /*9370*/  STL [R1+0x58], R154 ;  /* 0x0000589a01007387 */ /* 0x0005e80000100800 */
[----:B------:R3:W-:Y:S01]  /*9380*/  STL [R1+0x54], R152 ;  /* 0x0000549801007387 */ /* 0x0007e20000100800 */
[C---:B-1----:R-:W-:Y:S01]  /*9390*/  SHF.L.U64.HI R156, R51.reuse, 0x2, R52 ;  /* 0x00000002339c7819 */ /* 0x042fe20000010234 */
[----:B--2---:R-:W-:-:S04]  /*93a0*/  IMAD.SHL.U32 R154, R51, 0x4, RZ ;  /* 0x00000004339a7824 */ /* 0x004fc800078e00ff */
[----:B------:R1:W-:Y:S01]  /*93b0*/  STL [R1+0x50], R156 ;  /* 0x0000509c01007387 */ /* 0x0003e20000100800 */
[----:B---3--:R-:W-:-:S03]  /*93c0*/  SHF.L.U64.HI R152, R49, 0x2, R50 ;  /* 0x0000000231987819 */ /* 0x008fc60000010232 */
[----:B------:R2:W-:Y:S04]  /*93d0*/  STL [R1+0x4c], R154 ;  /* 0x00004c9a01007387 */ /* 0x0005e80000100800 */
[----:B------:R3:W-:Y:S01]  /*93e0*/  STL [R1+0x48], R152 ;  /* 0x0000489801007387 */ /* 0x0007e20000100800 */
[----:B-1----:R-:W-:Y:S01]  /*93f0*/  IMAD.SHL.U32 R156, R49, 0x4, RZ ;  /* 0x00000004319c7824 */ /* 0x002fe200078e00ff */
[----:B--2---:R-:W-:-:S04]  /*9400*/  SHF.L.U64.HI R154, R47, 0x2, R48 ;  /* 0x000000022f9a7819 */ /* 0x004fc80000010230 */
[----:B------:R1:W-:Y:S01]  /*9410*/  STL [R1+0x44], R156 ;  /* 0x0000449c01007387 */ /* 0x0003e20000100800 */
[----:B---3--:R-:W-:-:S03]  /*9420*/  IMAD.SHL.U32 R152, R47, 0x4, RZ ;  /* 0x000000042f987824 */ /* 0x008fc600078e00ff */
[----:B------:R2:W-:Y:S04]  /*9430*/  STL [R1+0x40], R154 ;  /* 0x0000409a01007387 */ /* 0x0005e80000100800 */
[----:B------:R3:W-:Y:S01]  /*9440*/  STL [R1+0x3c], R152 ;  /* 0x00003c9801007387 */ /* 0x0007e20000100800 */
[C---:B-1----:R-:W-:Y:S02]  /*9450*/  SHF.L.U64.HI R156, R45.reuse, 0x2, R46 ;  /* 0x000000022d9c7819 */ /* 0x042fe4000001022e */
[----:B--2---:R-:W-:-:S03]  /*9460*/  SHF.L.U32 R154, R45, 0x2, RZ ;  /* 0x000000022d9a7819 */ /* 0x004fc600000006ff */
        /* <DEDUP_REMOVED lines=18> */
[----:B------:R-:W-:Y:S01]  /*9590*/  STL [R1+0x14], R156 ;  /* 0x0000149c01007387 */ /* 0x000fe20000100800 */
[----:B---3--:R-:W-:-:S03]  /*95a0*/  SHF.L.U32 R152, R35, 0x2, RZ ;  /* 0x0000000223987819 */ /* 0x008fc600000006ff */
[----:B------:R-:W-:Y:S04]  /*95b0*/  STL [R1+0x10], R154 ;  /* 0x0000109a01007387 */ /* 0x000fe80000100800 */
[----:B------:R-:W-:Y:S04]  /*95c0*/  STL [R1+0xc], R152 ;  /* 0x00000c9801007387 */ /* 0x000fe80000100800 */
[----:B------:R-:W-:Y:S04]  /*95d0*/  STL [R1+0x8], R22 ;  /* 0x0000081601007387 */ /* 0x000fe80000100800 */
[----:B------:R-:W2:Y:S04]  /*95e0*/  LDL R210, [R1+0xdc] ;  /* 0x0000dc0001d27983 */ /* 0x000ea80000100800 */
[----:B------:R-:W-:Y:S04]  /*95f0*/  STL [R1+0x4], R20 ;  /* 0x0000041401007387 */ /* 0x000fe80000100800 */
[----:B------:R-:W3:Y:S04]  /*9600*/  LDL R206, [R1+0xe0] ;  /* 0x0000e00001ce7983 */ /* 0x000ee80000100800 */
[----:B------:R1:W-:Y:S04]  /*9610*/  STL [R1], R18 ;  /* 0x0000001201007387 */ /* 0x0003e80000100800 */
[----:B------:R-:W3:Y:S04]  /*9620*/  LDL.LU R204, [R1+0xe4] ;  /* 0x0000e40001cc7983 */ /* 0x000ee80000300800 */
[----:B------:R-:W3:Y:S04]  /*9630*/  LDL.LU R202, [R1+0xe8] ;  /* 0x0000e80001ca7983 */ /* 0x000ee80000300800 */
[----:B------:R-:W3:Y:S04]  /*9640*/  LDL.LU R200, [R1+0xec] ;  /* 0x0000ec0001c87983 */ /* 0x000ee80000300800 */
[----:B------:R-:W3:Y:S04]  /*9650*/  LDL.LU R198, [R1+0xf0] ;  /* 0x0000f00001c67983 */ /* 0x000ee80000300800 */
[----:B------:R-:W3:Y:S04]  /*9660*/  LDL.LU R196, [R1+0xf4] ;  /* 0x0000f40001c47983 */ /* 0x000ee80000300800 */
[----:B------:R-:W3:Y:S04]  /*9670*/  LDL.LU R194, [R1+0xf8] ;  /* 0x0000f80001c27983 */ /* 0x000ee80000300800 */
[----:B------:R-:W3:Y:S01]  /*9680*/  LDL.LU R192, [R1+0xfc] ;  /* 0x0000fc0001c07983 */ /* 0x000ee20000300800 */
[----:B------:R-:W-:-:S03]  /*9690*/  SHF.R.S32.HI R13, RZ, 0x1f, R171 ;  /* 0x0000001fff0d7819 */ /* 0x000fc600000114ab */
[----:B------:R-:W1:Y:S01]  /*96a0*/  LDL.LU R174, [R1+0x100] ;  /* 0x0001000001ae7983 */ /* 0x000e620000300800 */
[----:B------:R-:W-:-:S03]  /*96b0*/  IADD3 R167, P6, R10, R171, RZ ;  /* 0x000000ab0aa77210 */ /* 0x000fc60007fde0ff */
[----:B------:R-:W2:Y:S01]  /*96c0*/  LDL.LU R176, [R1+0x104] ;  /* 0x0001040001b07983 */ /* 0x000ea20000300800 */
[----:B------:R-:W-:Y:S01]  /*96d0*/  IADD3 R169, P5, R11, R171, RZ ;  /* 0x000000ab0ba97210 */ /* 0x000fe20007fbe0ff */
[----:B------:R-:W-:Y:S02]  /*96e0*/  IMAD.X R173, R16, 0x1, R28, P2 ;  /* 0x0000000110ad7824 */ /* 0x000fe400010e061c */
[----:B------:R-:W3:Y:S01]  /*96f0*/  LDL.LU R178, [R1+0x108] ;  /* 0x0001080001b27983 */ /* 0x000ee20000300800 */
[----:B------:R-:W-:-:S03]  /*9700*/  SHF.L.U64.HI R208, R207, 0x2, R199 ;  /* 0x00000002cfd07819 */ /* 0x000fc600000102c7 */
[----:B------:R-:W3:Y:S04]  /*9710*/  LDL.LU R180, [R1+0x10c] ;  /* 0x00010c0001b47983 */ /* 0x000ee80000300800 */
[----:B------:R-:W3:Y:S01]  /*9720*/  LDL.LU R182, [R1+0x110] ;  /* 0x0001100001b67983 */ /* 0x000ee20000300800 */
[----:B------:R-:W-:-:S03]  /*9730*/  IMAD.X R185, R27, 0x1, R13, P6 ;  /* 0x000000011bb97824 */ /* 0x000fc600030e060d */
[----:B------:R-:W3:Y:S01]  /*9740*/  LDL.LU R199, [R1+0x154] ;  /* 0x0001540001c77983 */ /* 0x000ee20000300800 */
[----:B------:R-:W-:-:S03]  /*9750*/  IMAD.X R183, R16, 0x1, R13, P5 ;  /* 0x0000000110b77824 */ /* 0x000fc600028e060d */
[----:B------:R-:W3:Y:S01]  /*9760*/  LDL.LU R184, [R1+0x114] ;  /* 0x0001140001b87983 */ /* 0x000ee20000300800 */
[----:B------:R-:W-:-:S03]  /*9770*/  SHF.L.U64.HI R164, R165, 0x2, R173 ;  /* 0x00000002a5a47819 */ /* 0x000fc600000102ad */
[----:B------:R-:W3:Y:S04]  /*9780*/  LDL.LU R186, [R1+0x118] ;  /* 0x0001180001ba7983 */ /* 0x000ee80000300800 */
[----:B------:R-:W3:Y:S04]  /*9790*/  LDL.LU R190, [R1+0x11c] ;  /* 0x00011c0001be7983 */ /* 0x000ee80000300800 */
[----:B------:R-:W3:Y:S01]  /*97a0*/  LDL.LU R191, [R1+0x120] ;  /* 0x0001200001bf7983 */ /* 0x000ee20000300800 */
[----:B------:R-:W-:-:S03]  /*97b0*/  SHF.L.U64.HI R166, R167, 0x2, R185 ;  /* 0x00000002a7a67819 */ /* 0x000fc600000102b9 */
[----:B------:R-:W3:Y:S01]  /*97c0*/  LDL.LU R173, [R1+0x150] ;  /* 0x0001500001ad7983 */ /* 0x000ee20000300800 */
[----:B------:R-:W-:-:S03]  /*97d0*/  SHF.L.U64.HI R168, R169, 0x2, R183 ;  /* 0x00000002a9a87819 */ /* 0x000fc600000102b7 */
[----:B------:R-:W3:Y:S04]  /*97e0*/  LDL.LU R185, [R1+0x14c] ;  /* 0x00014c0001b97983 */ /* 0x000ee80000300800 */
[----:B------:R-:W3:Y:S01]  /*97f0*/  LDL.LU R183, [R1+0x148] ;  /* 0x0001480001b77983 */ /* 0x000ee20000300800 */
[----:B------:R-:W-:Y:S02]  /*9800*/  SHF.R.S32.HI R30, RZ, 0x1f, R175 ;  /* 0x0000001fff1e7819 */ /* 0x000fe400000114af */
[C---:B------:R-:W-:Y:S02]  /*9810*/  IADD3 R171, P4, R10.reuse, R175, RZ ;  /* 0x000000af0aab7210 */ /* 0x040fe40007f9e0ff */
[----:B----4-:R-:W-:Y:S02]  /*9820*/  SHF.R.S32.HI R29, RZ, 0x1f, R179 ;  /* 0x0000001fff1d7819 */ /* 0x010fe400000114b3 */
[----:B------:R-:W-:-:S02]  /*9830*/  IADD3 R175, P2, R10, R179, RZ ;  /* 0x000000b30aaf7210 */ /* 0x000fc40007f5e0ff */
[----:B------:R-:W-:Y:S02]  /*9840*/  IADD3 R177, P6, R11, R179, RZ ;  /* 0x000000b30bb17210 */ /* 0x000fe40007fde0ff */
[----:B------:R-:W-:Y:S02]  /*9850*/  SHF.R.S32.HI R28, RZ, 0x1f, R187 ;  /* 0x0000001fff1c7819 */ /* 0x000fe400000114bb */
[-C--:B------:R-:W-:Y:S01]  /*9860*/  IADD3 R179, P5, R10, R187.reuse, RZ ;  /* 0x000000bb0ab37210 */ /* 0x080fe20007fbe0ff */
[C---:B------:R-:W-:Y:S01]  /*9870*/  IMAD.X R188, R16.reuse, 0x1, R30, P3 ;  /* 0x0000000110bc7824 */ /* 0x040fe200018e061e */
[C---:B------:R-:W-:Y:S01]  /*9880*/  IADD3.X R189, R27.reuse, R30, RZ, P4, !PT ;  /* 0x0000001e1bbd7210 */ /* 0x040fe200027fe4ff */
[--C-:B------:R-:W-:Y:S01]  /*9890*/  IMAD.X R7, R27, 0x1, R29.reuse, P2 ;  /* 0x000000011b077824 */ /* 0x100fe200010e061d */
[----:B------:R-:W-:Y:S01]  /*98a0*/  IADD3 R181, P4, R11, R187, RZ ;  /* 0x000000bb0bb57210 */ /* 0x000fe20007f9e0ff */
[----:B------:R-:W-:Y:S01]  /*98b0*/  IMAD.X R6, R16, 0x1, R29, P6 ;  /* 0x0000000110067824 */ /* 0x000fe200030e061d */
[----:B------:R-:W-:Y:S01]  /*98c0*/  SHF.R.S32.HI R0, RZ, 0x1f, R8 ;  /* 0x0000001fff007819 */ /* 0x000fe20000011408 */
[----:B------:R-:W-:Y:S01]  /*98d0*/  IMAD.X R5, R27, 0x1, R28, P5 ;  /* 0x000000011b057824 */ /* 0x000fe200028e061c */
[----:B------:R-:W-:-:S02]  /*98e0*/  SHF.R.S32.HI R13, RZ, 0x1f, R12 ;  /* 0x0000001fff0d7819 */ /* 0x000fc4000001140c */
[C---:B------:R-:W-:Y:S02]  /*98f0*/  IADD3.X R4, R16.reuse, R28, RZ, P4, !PT ;  /* 0x0000001c10047210 */ /* 0x040fe400027fe4ff */
[----:B------:R-:W-:Y:S01]  /*9900*/  SHF.L.U64.HI R170, R171, 0x2, R189 ;  /* 0x00000002abaa7819 */ /* 0x000fe200000102bd */
[----:B------:R-:W-:Y:S01]  /*9910*/  IMAD.X R2, R16, 0x1, R26, P0 ;  /* 0x0000000110027824 */ /* 0x000fe200000e061a */
[----:B------:R4:W5:Y:S01]  /*9920*/  LDL.LU R189, [R1+0x144] ;  /* 0x0001440001bd7983 */ /* 0x0009620000300800 */
[----:B------:R-:W-:Y:S01]  /*9930*/  IMAD R29, R0, 0x18, RZ ;  /* 0x00000018001d7824 */ /* 0x000fe200078e02ff */
[----:B------:R-:W-:Y:S02]  /*9940*/  LEA.HI R0, R13, R12, RZ, 0x5 ;  /* 0x0000000c0d007211 */ /* 0x000fe400078f28ff */
[----:B-1----:R-:W-:Y:S02]  /*9950*/  SHF.L.U64.HI R18, R19, 0x2, R174 ;  /* 0x0000000213127819 */ /* 0x002fe400000102ae */
[----:B------:R-:W-:-:S02]  /*9960*/  SHF.L.U64.HI R174, R175, 0x2, R7 ;  /* 0x00000002afae7819 */ /* 0x000fc40000010207 */
[----:B--2---:R-:W-:Y:S02]  /*9970*/  SHF.L.U64.HI R20, R21, 0x2, R176 ;  /* 0x0000000215147819 */ /* 0x004fe400000102b0 */
[----:B------:R-:W-:Y:S02]  /*9980*/  SHF.L.U64.HI R176, R177, 0x2, R6 ;  /* 0x00000002b1b07819 */ /* 0x000fe40000010206 */
[----:B---3--:R-:W-:Y:S02]  /*9990*/  SHF.L.U64.HI R22, R23, 0x2, R178 ;  /* 0x0000000217167819 */ /* 0x008fe400000102b2 */
[----:B------:R-:W-:Y:S02]  /*99a0*/  SHF.L.U64.HI R178, R179, 0x2, R5 ;  /* 0x00000002b3b27819 */ /* 0x000fe40000010205 */
[----:B------:R-:W-:Y:S02]  /*99b0*/  SHF.L.U64.HI R152, R153, 0x2, R180 ;  /* 0x0000000299987819 */ /* 0x000fe400000102b4 */
[----:B------:R-:W-:-:S02]  /*99c0*/  SHF.L.U64.HI R180, R181, 0x2, R4 ;  /* 0x00000002b5b47819 */ /* 0x000fc40000010204 */
[----:B------:R-:W-:Y:S02]  /*99d0*/  SHF.L.U64.HI R154, R155, 0x2, R182 ;  /* 0x000000029b9a7819 */ /* 0x000fe400000102b6 */
[----:B------:R-:W-:Y:S02]  /*99e0*/  SHF.L.U64.HI R156, R157, 0x2, R184 ;  /* 0x000000029d9c7819 */ /* 0x000fe400000102b8 */
[----:B------:R-:W-:Y:S02]  /*99f0*/  SHF.L.U64.HI R158, R159, 0x2, R186 ;  /* 0x000000029f9e7819 */ /* 0x000fe400000102ba */
[----:B------:R-:W-:Y:S02]  /*9a00*/  SHF.R.S32.HI R186, RZ, 0x5, R0 ;  /* 0x00000005ffba7819 */ /* 0x000fe40000011400 */
[----:B------:R-:W-:Y:S02]  /*9a10*/  SHF.L.U64.HI R172, R173, 0x2, R188 ;  /* 0x00000002adac7819 */ /* 0x000fe400000102bc */
[----:B------:R4:W5:Y:S04]  /*9a20*/  LDL.LU R188, [R1+0x140] ;  /* 0x0001400001bc7983 */ /* 0x0009680000300800 */
[----:B------:R4:W5:Y:S01]  /*9a30*/  LDL.LU R7, [R1+0x13c] ;  /* 0x00013c0001077983 */ /* 0x0009620000300800 */
[----:B------:R-:W-:-:S03]  /*9a40*/  SHF.L.U64.HI R184, R185, 0x2, R2 ;  /* 0x00000002b9b87819 */ /* 0x000fc60000010202 */
[----:B------:R4:W5:Y:S01]  /*9a50*/  LDL.LU R6, [R1+0x138] ;  /* 0x0001380001067983 */ /* 0x0009620000300800 */
[----:B------:R-:W-:-:S03]  /*9a60*/  SHF.L.U64.HI R182, R183, 0x2, R3 ;  /* 0x00000002b7b67819 */ /* 0x000fc60000010203 */
[----:B------:R4:W5:Y:S04]  /*9a70*/  LDL.LU R5, [R1+0x134] ;  /* 0x0001340001057983 */ /* 0x0009680000300800 */
[----:B------:R4:W5:Y:S04]  /*9a80*/  LDL.LU R4, [R1+0x130] ;  /* 0x0001300001047983 */ /* 0x0009680000300800 */
[----:B------:R4:W5:Y:S04]  /*9a90*/  LDL.LU R3, [R1+0x12c] ;  /* 0x00012c0001037983 */ /* 0x0009680000300800 */
[----:B------:R4:W5:Y:S04]  /*9aa0*/  LDL.LU R2, [R1+0x128] ;  /* 0x0001280001027983 */ /* 0x0009680000300800 */
[----:B------:R4:W5:Y:S01]  /*9ab0*/  LDL.LU R0, [R1+0x124] ;  /* 0x0001240001007983 */ /* 0x0009620000300800 */
[----:B------:R-:W-:-:S02]  /*9ac0*/  SHF.R.S32.HI R187, RZ, 0x1f, R9 ;  /* 0x0000001fffbb7819 */ /* 0x000fc40000011409 */
[----:B------:R-:W-:-:S03]  /*9ad0*/  SHF.L.U64.HI R10, R10, 0x2, R27 ;  /* 0x000000020a0a7819 */ /* 0x000fc6000001021b */
[----:B------:R-:W-:Y:S02]  /*9ae0*/  IMAD R27, R187, 0x18, RZ ;  /* 0x00000018bb1b7824 */ /* 0x000fe400078e02ff */
[----:B------:R-:W1:Y:S01]  /*9af0*/  LDC R187, c[0x0][0x230] ;  /* 0x00008c00ffbb7b82 */ /* 0x000e620000000800 */
[----:B------:R-:W-:Y:S01]  /*9b00*/  IMAD.WIDE.U32 R14, R9, 0x18, R14 ;  /* 0x00000018090e7825 */ /* 0x000fe200078e000e */
[----:B------:R-:W-:Y:S02]  /*9b10*/  SHF.L.U64.HI R160, R161, 0x2, R190 ;  /* 0x00000002a1a07819 */ /* 0x000fe400000102be */
[----:B------:R-:W-:Y:S01]  /*9b20*/  SHF.L.U64.HI R162, R163, 0x2, R191 ;  /* 0x00000002a3a27819 */ /* 0x000fe200000102bf */
[----:B------:R-:W-:Y:S01]  /*9b30*/  IMAD.WIDE.U32 R24, R8, 0x18, R24 ;  /* 0x0000001808187825 */ /* 0x000fe200078e0018 */
[----:B------:R-:W-:Y:S02]  /*9b40*/  SHF.R.S32.HI R190, RZ, 0x1f, R9 ;  /* 0x0000001fffbe7819 */ /* 0x000fe40000011409 */
[----:B------:R-:W-:-:S02]  /*9b50*/  SHF.R.S32.HI R191, RZ, 0x1f, R8 ;  /* 0x0000001fffbf7819 */ /* 0x000fc40000011408 */
[----:B------:R-:W-:Y:S02]  /*9b60*/  SHF.L.U64.HI R11, R11, 0x2, R16 ;  /* 0x000000020b0b7819 */ /* 0x000fe40000010210 */
[----:B------:R-:W-:Y:S01]  /*9b70*/  SHF.L.U64.HI R212, R211, 0x2, R238 ;  /* 0x00000002d3d47819 */ /* 0x000fe200000102ee */
[----:B------:R-:W-:Y:S01]  /*9b80*/  IMAD.IADD R15, R15, 0x1, R27 ;  /* 0x000000010f0f7824 */ /* 0x000fe200078e021b */
[----:B------:R-:W-:Y:S01]  /*9b90*/  MOV R16, R14 ;  /* 0x0000000e00107202 */ /* 0x000fe20000000f00 */
[----:B------:R-:W-:Y:S01]  /*9ba0*/  IMAD.IADD R12, R25, 0x1, R29 ;  /* 0x00000001190c7824 */ /* 0x000fe200078e021d */
[----:B------:R-:W-:Y:S01]  /*9bb0*/  SHF.L.U64.HI R238, R9, 0x2, R190 ;  /* 0x0000000209ee7819 */ /* 0x000fe200000102be */
[----:B------:R-:W-:Y:S01]  /*9bc0*/  IMAD.MOV.U32 R13, RZ, RZ, R24 ;  /* 0x000000ffff0d7224 */ /* 0x000fe200078e0018 */
[----:B------:R-:W-:Y:S02]  /*9bd0*/  SHF.L.U64.HI R251, R250, 0x2, R251 ;  /* 0x00000002fafb7819 */ /* 0x000fe400000102fb */
[----:B------:R-:W-:-:S02]  /*9be0*/  CS2R R120, SRZ ;  /* 0x0000000000787805 */ /* 0x000fc4000001ff00 */
[----:B------:R-:W-:Y:S01]  /*9bf0*/  SHF.L.U64.HI R249, R248, 0x2, R249 ;  /* 0x00000002f8f97819 */ /* 0x000fe200000102f9 */
[----:B-1----:R-:W-:Y:S01]  /*9c00*/  VIADD R187, R187, 0xffffff40 ;  /* 0xffffff40bbbb7836 */ /* 0x002fe20000000000 */
[----:B------:R-:W-:Y:S02]  /*9c10*/  SHF.L.U64.HI R247, R246, 0x2, R247 ;  /* 0x00000002f6f77819 */ /* 0x000fe400000102f7 */
[----:B------:R-:W-:Y:S02]  /*9c20*/  CS2R R122, SRZ ;  /* 0x00000000007a7805 */ /* 0x000fe4000001ff00 */
[----:B------:R-:W-:Y:S01]  /*9c30*/  SHF.L.U64.HI R245, R244, 0x2, R245 ;  /* 0x00000002f4f57819 */ /* 0x000fe200000102f5 */
[----:B------:R-:W-:Y:S01]  /*9c40*/  IMAD.MOV.U32 R14, RZ, RZ, R187 ;  /* 0x000000ffff0e7224 */ /* 0x000fe200078e00bb */
[----:B------:R-:W-:Y:S01]  /*9c50*/  SHF.L.U64.HI R243, R242, 0x2, R243 ;  /* 0x00000002f2f37819 */ /* 0x000fe200000102f3 */
[----:B------:R-:W-:Y:S01]  /*9c60*/  IMAD.MOV.U32 R187, RZ, RZ, RZ ;  /* 0x000000ffffbb7224 */ /* 0x000fe200078e00ff */
[----:B------:R-:W-:-:S02]  /*9c70*/  SHF.L.U64.HI R241, R240, 0x2, R241 ;  /* 0x00000002f0f17819 */ /* 0x000fc400000102f1 */
[----:B------:R-:W-:Y:S02]  /*9c80*/  CS2R R124, SRZ ;  /* 0x00000000007c7805 */ /* 0x000fe4000001ff00 */
[----:B------:R-:W-:Y:S02]  /*9c90*/  SHF.L.U64.HI R239, R237, 0x2, R239 ;  /* 0x00000002edef7819 */ /* 0x000fe400000102ef */
[----:B------:R-:W-:Y:S02]  /*9ca0*/  CS2R R126, SRZ ;  /* 0x00000000007e7805 */ /* 0x000fe4000001ff00 */
[----:B------:R-:W-:Y:S02]  /*9cb0*/  SHF.L.U64.HI R236, R235, 0x2, R236 ;  /* 0x00000002ebec7819 */ /* 0x000fe400000102ec */
[----:B------:R-:W-:Y:S02]  /*9cc0*/  CS2R R128, SRZ ;  /* 0x0000000000807805 */ /* 0x000fe4000001ff00 */
        /* <DEDUP_REMOVED lines=42> */
[----:B------:R-:W-:-:S02]  /*9f70*/  CS2R R108, SRZ ;  /* 0x00000000006c7805 */ /* 0x000fc4000001ff00 */
[----:B------:R-:W-:Y:S02]  /*9f80*/  CS2R R110, SRZ ;  /* 0x00000000006e7805 */ /* 0x000fe4000001ff00 */
[----:B------:R-:W-:Y:S02]  /*9f90*/  CS2R R112, SRZ ;  /* 0x0000000000707805 */ /* 0x000fe4000001ff00 */
[----:B------:R-:W-:Y:S02]  /*9fa0*/  CS2R R114, SRZ ;  /* 0x0000000000727805 */ /* 0x000fe4000001ff00 */
[----:B------:R-:W-:Y:S02]  /*9fb0*/  CS2R R116, SRZ ;  /* 0x0000000000747805 */ /* 0x000fe4000001ff00 */
        /* <DEDUP_REMOVED lines=21> */
[----:B------:R-:W-:Y:S01]  /*a110*/  CS2R R32, SRZ ;  /* 0x0000000000207805 */ /* 0x000fe2000001ff00 */
[----:B------:R-:W-:Y:S01]  /*a120*/  IMAD.SHL.U32 R252, R252, 0x4, RZ ;  /* 0x00000004fcfc7824 */ /* 0x000fe200078e00ff */
[----:B------:R-:W-:Y:S01]  /*a130*/  SHF.L.U32 R246, R246, 0x2, RZ ;  /* 0x00000002f6f67819 */ /* 0x000fe200000006ff */
        /* <DEDUP_REMOVED lines=19> */
[----:B------:R-:W-:Y:S01]  /*a270*/  CS2R R34, SRZ ;  /* 0x0000000000227805 */ /* 0x000fe2000001ff00 */
        /* <DEDUP_REMOVED lines=20> */
[----:B------:R-:W-:-:S02]  /*a3c0*/  IMAD.SHL.U32 R199, R199, 0x4, RZ ;  /* 0x00000004c7c77824 */ /* 0x000fc400078e00ff */
[----:B------:R-:W-:Y:S02]  /*a3d0*/  IMAD.SHL.U32 R197, R197, 0x4, RZ ;  /* 0x00000004c5c57824 */ /* 0x000fe400078e00ff */
[----:B------:R-:W-:Y:S02]  /*a3e0*/  IMAD.SHL.U32 R193, R193, 0x4, RZ ;  /* 0x00000004c1c17824 */ /* 0x000fe400078e00ff */
[----:B------:R-:W-:Y:S02]  /*a3f0*/  IMAD.SHL.U32 R17, R17, 0x4, RZ ;  /* 0x0000000411117824 */ /* 0x000fe400078e00ff */
[----:B------:R-:W-:Y:S02]  /*a400*/  IMAD.SHL.U32 R19, R19, 0x4, RZ ;  /* 0x0000000413137824 */ /* 0x000fe400078e00ff */
[----:B------:R-:W-:Y:S02]  /*a410*/  IMAD.SHL.U32 R21, R21, 0x4, RZ ;  /* 0x0000000415157824 */ /* 0x000fe400078e00ff */
        /* <DEDUP_REMOVED lines=14> */
[----:B------:R-:W-:Y:S01]  /*a500*/  VIADD R190, R186, 0xfffffffa ;  /* 0xfffffffababe7836 */ /* 0x000fe20000000000 */
[----:B------:R-:W-:Y:S01]  /*a510*/  UMOV UR10, 0x5 ;  /* 0x00000005000a7882 */ /* 0x000fe20000000000 */
[----:B----4-:R-:W-:-:S05]  /*a520*/  UMOV UR9, 0xffffffff ;  /* 0xffffffff00097882 */ /* 0x010fca0000000000 */
.L_x_1:
[----:B------:R-:W-:Y:S01]  /*a530*/  UIADD3 UR9, UR9, 0x1, URZ ;  /* 0x0000000109097890 */ /* 0x000fe2000fffe03f */
[----:B------:R-:W-:-:S04]  /*a540*/  DEPBAR.LE SB0, 0xa ;  /* 0x000082800000791a */ /* 0x000fc80000000000 */
[----:B------:R-:W-:Y:S01]  /*a550*/  BAR.SYNC.DEFER_BLOCKING 0x0 ;  /* 0x0000000000007b1d */ /* 0x000fe20000010000 */
[----:B------:R-:W-:Y:S01]  /*a560*/  UISETP.GT.AND UP0, UPT, UR9, 0x6, UPT ;  /* 0x000000060900788c */ /* 0x000fe2000bf04270 */
[----:B------:R-:W-:Y:S01]  /*a570*/  VIADD R190, R186, 0xfffffffa ;  /* 0xfffffffababe7836 */ /* 0x000fe20000000000 */
[----:B------:R-:W-:Y:S01]  /*a580*/  ISETP.GT.AND P1, PT, R14, RZ, PT ;  /* 0x000000ff0e00720c */ /* 0x000fe20003f24270 */
[----:B------:R-:W-:Y:S02]  /*a590*/  UIADD3 UR10, UR10, 0x1, URZ ;  /* 0x000000010a0a7890 */ /* 0x000fe4000fffe03f */
[----:B------:R-:W-:Y:S01]  /*a5a0*/  USEL UR9, UR9, URZ, !UP0 ;  /* 0x0000003f09097287 */ /* 0x000fe2000c000000 */
[----:B------:R-:W-:Y:S01]  /*a5b0*/  ISETP.GE.AND P0, PT, R187, R190, PT ;  /* 0x000000bebb00720c */ /* 0x000fe20003f06270 */
[----:B------:R-:W-:Y:S01]  /*a5c0*/  UMOV UR7, 0x40000040 ;  /* 0x4000004000077882 */ /* 0x000fe20000000000 */
[----:B------:R-:W-:Y:S01]  /*a5d0*/  SEL R190, RZ, 0x4, !P1 ;  /* 0x00000004ffbe7807 */ /* 0x000fe20004800000 */
[----:B------:R-:W-:-:S02]  /*a5e0*/  ULEA UR5, UR9, UR8, 0xd ;  /* 0x0000000809057291 */ /* 0x000fc4000f8e683f */
[----:B------:R-:W-:Y:S01]  /*a5f0*/  ULEA UR4, UR9, UR8, 0xf ;  /* 0x0000000809047291 */ /* 0x000fe2000f8e783f */
[----:B------:R-:W-:Y:S01]  /*a600*/  SEL R190, R190, RZ, !P0 ;  /* 0x000000ffbebe7207 */ /* 0x000fe20004000000 */
[----:B------:R-:W-:Y:S02]  /*a610*/  UIADD3 UR5, UR5, 0x38000, URZ ;  /* 0x0003800005057890 */ /* 0x000fe4000fffe03f */
[----:B------:R-:W-:Y:S01]  /*a620*/  USHF.R.U32.HI UR4, URZ, 0x4, UR4 ;  /* 0x000000043f047899 */ /* 0x000fe20008011604 */
[----:B------:R-:W-:Y:S01]  /*a630*/  ISETP.NE.U32.AND P1, PT, R190, RZ, PT ;  /* 0x000000ffbe00720c */ /* 0x000fe20003f25070 */
[----:B------:R-:W-:Y:S01]  /*a640*/  USHF.R.U32.HI UR5, URZ, 0x4, UR5 ;  /* 0x000000043f057899 */ /* 0x000fe20008011605 */
[----:B-----5:R-:W-:Y:S01]  /*a650*/  IADD3 R190, P2, R13, R4, RZ ;  /* 0x000000040dbe7210 */ /* 0x020fe20007f5e0ff */
[----:B------:R-:W-:Y:S02]  /*a660*/  USGXT.U32 UR4, UR4, 0xe ;  /* 0x0000000e0404789a */ /* 0x000fe40008000000 */
[----:B------:R-:W-:Y:S01]  /*a670*/  USGXT.U32 UR6, UR5, 0xe ;  /* 0x0000000e0506789a */ /* 0x000fe20008000000 */
[----:B------:R-:W-:Y:S01]  /*a680*/  IADD3.X R191, R12, R11, RZ, P2, !PT ;  /* 0x0000000b0cbf7210 */ /* 0x000fe200017fe4ff */
[----:B------:R-:W-:Y:S01]  /*a690*/  WARPGROUP.ARRIVE ;  /* 0x00000000000079c5 */ /* 0x000fe20000000000 */
[----:B------:R-:W-:Y:S01]  /*a6a0*/  UMOV UR5, 0x40000040 ;  /* 0x4000004000057882 */ /* 0x000fe20000000000 */
[----:B------:R-:W-:-:S02]  /*a6b0*/  UIADD3 UR12, UP0, UR4, 0x2, URZ ;  /* 0x00000002040c7890 */ /* 0x000fc4000ff1e03f */
[----:B------:R-:W-:-:S03]  /*a6c0*/  UIADD3 UR14, UP1, UR6, 0x2, URZ ;  /* 0x00000002060e7890 */ /* 0x000fc6000ff3e03f */
[----:B------:R-:W-:Y:S01]  /*a6d0*/  HGMMA.64x64x8.F32.TF32 R120, gdesc[UR4], R120 ;  /* 0x04e00000047879f0 */ /* 0x000fe20008702878 */
[----:B------:R-:W-:Y:S01]  /*a6e0*/  UMOV UR4, URZ ;  /* 0x0000003f00047c82 */ /* 0x000fe20008000000 */
[----:B------:R-:W-:Y:S01]  /*a6f0*/  UMOV UR5, URZ ;  /* 0x0000003f00057c82 */ /* 0x000fe20008000000 */
[----:B------:R-:W-:Y:S02]  /*a700*/  UIADD3.X UR13, UR4, 0x40000040, URZ, UP0, !UPT ;  /* 0x40000040040d7890 */ /* 0x000fe400087fe43f */
[----:B------:R-:W-:Y:S02]  /*a710*/  UIADD3.X UR15, UR5, 0x40000040, URZ, UP1, !UPT ;  /* 0x40000040050f7890 */ /* 0x000fe40008ffe43f */
[----:B------:R-:W-:Y:S02]  /*a720*/  UIADD3.64 UR24, UR12, 0x2, URZ ;  /* 0x000000020c187897 */ /* 0x000fe4000fffe03f */
[----:B------:R-:W-:Y:S02]  /*a730*/  UIADD3.64 UR26, UR14, 0x2, URZ ;  /* 0x000000020e1a7897 */ /* 0x000fe4000fffe03f */
[----:B------:R-:W-:-:S02]  /*a740*/  UIADD3.64 UR20, UR12, 0x4, URZ ;  /* 0x000000040c147897 */ /* 0x000fc4000fffe03f */
[----:B------:R-:W-:Y:S02]  /*a750*/  UIADD3.64 UR22, UR14, 0x4, URZ ;  /* 0x000000040e167897 */ /* 0x000fe4000fffe03f */
[----:B------:R-:W-:Y:S02]  /*a760*/  UIADD3.64 UR4, UR12, 0x1fe, URZ ;  /* 0x000001fe0c047897 */ /* 0x000fe4000fffe03f */
[----:B------:R-:W-:Y:S01]  /*a770*/  UIADD3.64 UR28, UR12, 0x200, URZ ;  /* 0x000002000c1c7897 */ /* 0x000fe2000fffe03f */
[----:B------:R-:W-:Y:S01]  /*a780*/  UMOV UR30, UR14 ;  /* 0x0000000e001e7c82 */ /* 0x000fe20008000000 */
[----:B------:R-:W-:Y:S01]  /*a790*/  UMOV UR31, UR15 ;  /* 0x0000000f001f7c82 */ /* 0x000fe20008000000 */
[----:B------:R-:W-:-:S04]  /*a7a0*/  UISETP.GT.AND UP0, UPT, UR10, 0x6, UPT ;  /* 0x000000060a00788c */ /* 0x000fc8000bf04270 */
[----:B------:R-:W-:Y:S01]  /*a7b0*/  USEL UR10, UR10, URZ, !UP0 ;  /* 0x0000003f0a0a7287 */ /* 0x000fe2000c000000 */
[----:B------:R-:W-:Y:S04]  /*a7c0*/  HGMMA.64x64x8.F32.TF32 R120, gdesc[UR12], R120 ;  /* 0x04e000000c7879f0 */ /* 0x000fe80008702878 */
[----:B------:R-:W-:Y:S01]  /*a7d0*/  HGMMA.64x64x8.F32.TF32 R120, gdesc[UR24], R120 ;  /* 0x04e00000187879f0 */ /* 0x000fe20008702878 */
[----:B------:R-:W-:-:S03]  /*a7e0*/  UIADD3.64 UR24, UR12, 0x202, URZ ;  /* 0x000002020c187897 */ /* 0x000fc6000fffe03f */
[----:B------:R-:W-:Y:S01]  /*a7f0*/  HGMMA.64x64x8.F32.TF32 R120, gdesc[UR20], R120 ;  /* 0x04e00000147879f0 */ /* 0x000fe20008702878 */
[----:B------:R-:W-:-:S03]  /*a800*/  UIADD3.64 UR20, UR12, 0x204, URZ ;  /* 0x000002040c147897 */ /* 0x000fc6000fffe03f */
[----:B------:R-:W-:Y:S01]  /*a810*/  HGMMA.64x64x8.F32.TF32 R88, gdesc[UR4], R88 ;  /* 0x04e00000045879f0 */ /* 0x000fe20008702858 */
[----:B------:R-:W-:-:S03]  /*a820*/  UIADD3.64 UR4, UR12, 0x3fe, URZ ;  /* 0x000003fe0c047897 */ /* 0x000fc6000fffe03f */
[----:B------:R-:W-:Y:S01]  /*a830*/  HGMMA.64x64x8.F32.TF32 R88, gdesc[UR28], R88 ;  /* 0x04e000001c5879f0 */ /* 0x000fe20008702858 */
[----:B------:R-:W-:Y:S01]  /*a840*/  UIADD3.64 UR28, UR12, 0x400, URZ ;  /* 0x000004000c1c7897 */ /* 0x000fe2000fffe03f */
[----:B------:R-:W-:Y:S01]  /*a850*/  UMOV UR30, UR14 ;  /* 0x0000000e001e7c82 */ /* 0x000fe20008000000 */
[----:B------:R-:W-:Y:S01]  /*a860*/  UMOV UR31, UR15 ;  /* 0x0000000f001f7c82 */ /* 0x000fe20008000000 */
[----:B------:R-:W-:Y:S01]  /*a870*/  HGMMA.64x64x8.F32.TF32 R88, gdesc[UR24], R88 ;  /* 0x04e00000185879f0 */ /* 0x000fe20008702858 */
[----:B------:R-:W-:-:S03]  /*a880*/  UIADD3.64 UR24, UR12, 0x402, URZ ;  /* 0x000004020c187897 */ /* 0x000fc6000fffe03f */
[----:B------:R-:W-:Y:S01]  /*a890*/  HGMMA.64x64x8.F32.TF32 R88, gdesc[UR20], R88 ;  /* 0x04e00000145879f0 */ /* 0x000fe20008702858 */
[----:B------:R-:W-:-:S03]  /*a8a0*/  UIADD3.64 UR20, UR12, 0x404, URZ ;  /* 0x000004040c147897 */ /* 0x000fc6000fffe03f */
[----:B------:R-:W-:Y:S01]  /*a8b0*/  HGMMA.64x64x8.F32.TF32 R56, gdesc[UR4], R56 ;  /* 0x04e00000043879f0 */ /* 0x000fe20008702838 */
[----:B------:R-:W-:-:S03]  /*a8c0*/  UIADD3.64 UR4, UR12, 0x5fe, URZ ;  /* 0x000005fe0c047897 */ /* 0x000fc6000fffe03f */
[----:B------:R-:W-:Y:S04]  /*a8d0*/  HGMMA.64x64x8.F32.TF32 R56, gdesc[UR28], R56 ;  /* 0x04e000001c3879f0 */ /* 0x000fe80008702838 */
[----:B------:R-:W-:Y:S01]  /*a8e0*/  HGMMA.64x64x8.F32.TF32 R56, gdesc[UR24], R56 ;  /* 0x04e00000183879f0 */ /* 0x000fe20008702838 */
[----:B------:R-:W-:-:S03]  /*a8f0*/  UIADD3.64 UR24, UR12, 0x602, URZ ;  /* 0x000006020c187897 */ /* 0x000fc6000fffe03f */
[----:B------:R-:W-:Y:S04]  /*a900*/  HGMMA.64x64x8.F32.TF32 R56, gdesc[UR20], R56 ;  /* 0x04e00000143879f0 */ /* 0x000fe80008702838 */
[----:B------:R-:W-:Y:S01]  /*a910*/  HGMMA.64x64x8.F32.TF32 R24, gdesc[UR4], R24 ;  /* 0x04e00000041879f0 */ /* 0x000fe20008702818 */
[----:B------:R-:W-:Y:S01]  /*a920*/  UIADD3.64 UR4, UR12, 0x600, URZ ;  /* 0x000006000c047897 */ /* 0x000fe2000fffe03f */
[----:B------:R-:W-:Y:S01]  /*a930*/  UMOV UR6, UR14 ;  /* 0x0000000e00067c82 */ /* 0x000fe20008000000 */
[----:B------:R-:W-:Y:S01]  /*a940*/  UMOV UR7, UR15 ;  /* 0x0000000f00077c82 */ /* 0x000fe20008000000 */
[----:B------:R-:W-:Y:S01]  /*a950*/  UIADD3.64 UR12, UR12, 0x604, URZ ;  /* 0x000006040c0c7897 */ /* 0x000fe2000fffe03f */
[----:B------:R-:W-:Y:S01]  /*a960*/  UMOV UR14, UR22 ;  /* 0x00000016000e7c82 */ /* 0x000fe20008000000 */
[----:B------:R-:W-:-:S04]  /*a970*/  UMOV UR15, UR23 ;  /* 0x00000017000f7c82 */ /* 0x000fc80008000000 */
[----:B------:R-:W-:Y:S01]  /*a980*/  HGMMA.64x64x8.F32.TF32 R24, gdesc[UR4], R24 ;  /* 0x04e00000041879f0 */ /* 0x000fe20008702818 */
[----:B------:R-:W-:-:S06]  /*a990*/  ULEA UR4, UR10, UR8, 0xf ;  /* 0x000000080a047291 */ /* 0x000fcc000f8e783f */
[----:B------:R-:W-:Y:S01]  /*a9a0*/  VIADD R238, R3, UR4 ;  /* 0x0000000403ee7c36 */ /* 0x000fe20008000000 */
[----:B------:R-:W-:Y:S04]  /*a9b0*/  HGMMA.64x64x8.F32.TF32 R24, gdesc[UR24], R24 ;  /* 0x04e00000181879f0 */ /* 0x000fe80008702818 */
[----:B------:R-:W-:Y:S03]  /*a9c0*/  HGMMA.64x64x8.F32.TF32 R24, gdesc[UR12], R24, gsb0 ;  /* 0x04e000000c1879f0 */ /* 0x000fe60008002818 */
[----:B------:R-:W-:Y:S02]  /*a9d0*/  WARPGROUP.DEPBAR.LE gsb0, 0x1 ;  /* 0x00008000000079c5 */ /* 0x000fe40000010100 */
[----:B------:R-:W-:Y:S06]  /*a9e0*/  BAR.SYNC.DEFER_BLOCKING 0x0 ;  /* 0x0000000000007b1d */ /* 0x000fec0000010000 */
[----:B------:R-:W-:Y:S01]  /*a9f0*/  @!PT LDS RZ, [RZ] ;  /* 0x00000000fffff984 */ /* 0x000fe20000000800 */
[----:B------:R-:W-:Y:S01]  /*aa00*/  @!PT LDS RZ, [RZ] ;  /* 0x00000000fffff984 */ /* 0x000fe20000000800 */
[----:B------:R-:W-:Y:S01]  /*aa10*/  @!PT LDS RZ, [RZ] ;  /* 0x00000000fffff984 */ /* 0x000fe20000000800 */
[----:B------:R1:W-:Y:S02]  /*aa20*/  LDGSTS.E [R238], desc[UR16][R190.64], P1 ;  /* 0x00000000beee7fae */ /* 0x0003e40008921850 */
[----:B-1----:R-:W-:-:S05]  /*aa30*/  IADD3 R190, P2, R13, R6, RZ ;  /* 0x000000060dbe7210 */ /* 0x002fca0007f5e0ff */
[----:B------:R-:W-:-:S05]  /*aa40*/  IMAD.X R191, R12, 0x1, R10, P2 ;  /* 0x000000010cbf7824 */ /* 0x000fca00010e060a */
[----:B------:R1:W-:Y:S01]  /*aa50*/  LDGSTS.E [R238+0x4000], desc[UR16][R190.64], P1 ;  /* 0x04000000beee7fae */ /* 0x0003e20008921850 */
[----:B------:R-:W-:-:S04]  /*aa60*/  ISETP.GT.AND P1, PT, R14, 0x1, PT ;  /* 0x000000010e00780c */ /* 0x000fc80003f24270 */
[----:B-1----:R-:W-:-:S04]  /*aa70*/  SEL R190, RZ, 0x4, !P1 ;  /* 0x00000004ffbe7807 */ /* 0x002fc80004800000 */
[----:B------:R-:W-:-:S04]  /*aa80*/  SEL R190, R190, RZ, !P0 ;  /* 0x000000ffbebe7207 */ /* 0x000fc80004000000 */
[----:B------:R-:W-:Y:S02]  /*aa90*/  ISETP.NE.U32.AND P1, PT, R190, RZ, PT ;  /* 0x000000ffbe00720c */ /* 0x000fe40003f25070 */
[----:B------:R-:W-:-:S05]  /*aaa0*/  IADD3 R190, P2, R13, R185, RZ ;  /* 0x000000b90dbe7210 */ /* 0x000fca0007f5e0ff */
[----:B------:R-:W-:-:S06]  /*aab0*/  IMAD.X R191, R12, 0x1, R184, P2 ;  /* 0x000000010cbf7824 */ /* 0x000fcc00010e06b8 */
[----:B------:R1:W-:Y:S02]  /*aac0*/  LDGSTS.E [R238+0x4], desc[UR16][R190.64], P1 ;  /* 0x00004000beee7fae */ /* 0x0003e40008921850 */
[----:B-1----:R-:W-:-:S05]  /*aad0*/  IADD3 R190, P2, R13, R183, RZ ;  /* 0x000000b70dbe7210 */ /* 0x002fca0007f5e0ff */
[----:B------:R-:W-:-:S05]  /*aae0*/  IMAD.X R191, R12, 0x1, R182, P2 ;  /* 0x000000010cbf7824 */ /* 0x000fca00010e06b6 */
[----:B------:R1:W-:Y:S01]  /*aaf0*/  LDGSTS.E [R238+0x4004], desc[UR16][R190.64], P1 ;  /* 0x04004000beee7fae */ /* 0x0003e20008921850 */
[----:B------:R-:W-:-:S04]  /*ab00*/  ISETP.GT.AND P1, PT, R14, 0x2, PT ;  /* 0x000000020e00780c */ /* 0x000fc80003f24270 */
[----:B-1----:R-:W-:-:S04]  /*ab10*/  SEL R190, RZ, 0x4, !P1 ;  /* 0x00000004ffbe7807 */ /* 0x002fc80004800000 */
[----:B------:R-:W-:-:S04]  /*ab20*/  SEL R190, R190, RZ, !P0 ;  /* 0x000000ffbebe7207 */ /* 0x000fc80004000000 */
[----:B------:R-:W-:Y:S02]  /*ab30*/  ISETP.NE.U32.AND P1, PT, R190, RZ, PT ;  /* 0x000000ffbe00720c */ /* 0x000fe40003f25070 */
[----:B------:R-:W-:-:S04]  /*ab40*/  IADD3 R190, P2, R13, R181, RZ ;  /* 0x000000b50dbe7210 */ /* 0x000fc80007f5e0ff */
[----:B------:R-:W-:-:S07]  /*ab50*/  IADD3.X R191, R12, R180, RZ, P2, !PT ;  /* 0x000000b40cbf7210 */ /* 0x000fce00017fe4ff */
        /* <DEDUP_REMOVED lines=15> */
[----:B-1----:R-:W-:Y:S02]  /*ac50*/  SEL R190, RZ, 0x4, !P1 ;  /* 0x00000004ffbe7807 */ /* 0x002fe40004800000 */
[----:B------:R-:W-:Y:S02]  /*ac60*/  LOP3.LUT R238, R3, 0x10, RZ, 0x3c, !PT ;  /* 0x0000001003ee7812 */ /* 0x000fe400078e3cff */
[----:B------:R-:W-:Y:S02]  /*ac70*/  SEL R190, R190, RZ, !P0 ;  /* 0x000000ffbebe7207 */ /* 0x000fe40004000000 */
[----:B------:R-:W-:Y:S02]  /*ac80*/  IADD3 R238, R238, UR4, RZ ;  /* 0x00000004eeee7c10 */ /* 0x000fe4000fffe0ff */
[----:B------:R-:W-:Y:S02]  /*ac90*/  ISETP.NE.U32.AND P1, PT, R190, RZ, PT ;  /* 0x000000ffbe00720c */ /* 0x000fe40003f25070 */
[----:B------:R-:W-:-:S05]  /*aca0*/  IADD3 R190, P2, R13, R173, RZ ;  /* 0x000000ad0dbe7210 */ /* 0x000fca0007f5e0ff */
[----:B------:R-:W-:-:S06]  /*acb0*/  IMAD.X R191, R12, 0x1, R172, P2 ;  /* 0x000000010cbf7824 */ /* 0x000fcc00010e06ac */
        /* <DEDUP_REMOVED lines=21> */
[----:B-1----:R-:W-:-:S04]  /*ae10*/  IADD3 R190, P2, R13, R163, RZ ;  /* 0x000000a30dbe7210 */ /* 0x002fc80007f5e0ff */
[----:B------:R-:W-:-:S05]  /*ae20*/  IADD3.X R191, R12, R162, RZ, P2, !PT ;  /* 0x000000a20cbf7210 */ /* 0x000fca00017fe4ff */
        /* <DEDUP_REMOVED lines=14> */
[----:B------:R-:W-:-:S03]  /*af10*/  SEL R190, R190, RZ, !P0 ;  /* 0x000000ffbebe7207 */ /* 0x000fc60004000000 */
[----:B------:R-:W-:Y:S01]  /*af20*/  VIADD R238, R238, UR4 ;  /* 0x00000004eeee7c36 */ /* 0x000fe20008000000 */
[----:B------:R-:W-:Y:S02]  /*af30*/  ISETP.NE.U32.AND P1, PT, R190, RZ, PT ;  /* 0x000000ffbe00720c */ /* 0x000fe40003f25070 */
[----:B------:R-:W-:-:S05]  /*af40*/  IADD3 R190, P2, R13, R157, RZ ;  /* 0x0000009d0dbe7210 */ /* 0x000fca0007f5e0ff */
[----:B------:R-:W-:-:S06]  /*af50*/  IMAD.X R191, R12, 0x1, R156, P2 ;  /* 0x000000010cbf7824 */ /* 0x000fcc00010e069c */
[----:B------:R1:W-:Y:S02]  /*af60*/  LDGSTS.E [R238], desc[UR16][R190.64], P1 ;  /* 0x00000000beee7fae */ /* 0x0003e40008921850 */
        /* <DEDUP_REMOVED lines=123> */
[----:B------:R-:W-:-:S04]  /*b720*/  IADD3 R190, P2, R13, R227, RZ ;  /* 0x000000e30dbe7210 */ /* 0x000fc80007f5e0ff */
[----:B------:R-:W-:-:S07]  /*b730*/  IADD3.X R191, R12, R228, RZ, P2, !PT ;  /* 0x000000e40cbf7210 */ /* 0x000fce00017fe4ff */
        /* <DEDUP_REMOVED lines=56> */
[----:B------:R-:W-:-:S03]  /*bac0*/  ISETP.GT.AND P1, PT, R14, 0x1a, PT ;  /* 0x0000001a0e00780c */ /* 0x000fc60003f24270 */
[----:B------:R-:W2:Y:S01]  /*bad0*/  LDL R191, [R1] ;  /* 0x0000000001bf7983 */ /* 0x000ea20000100800 */
[----:B-1----:R-:W-:-:S04]  /*bae0*/  SEL R190, RZ, 0x4, !P1 ;  /* 0x00000004ffbe7807 */ /* 0x002fc80004800000 */
[----:B------:R-:W-:-:S04]  /*baf0*/  SEL R190, R190, RZ, !P0 ;  /* 0x000000ffbebe7207 */ /* 0x000fc80004000000 */
[----:B------:R-:W-:Y:S02]  /*bb00*/  ISETP.NE.U32.AND P1, PT, R190, RZ, PT ;  /* 0x000000ffbe00720c */ /* 0x000fe40003f25070 */
[----:B------:R-:W-:-:S05]  /*bb10*/  IADD3 R190, P2, R13, R252, RZ ;  /* 0x000000fc0dbe7210 */ /* 0x000fca0007f5e0ff */
[----:B--2---:R-:W-:-:S06]  /*bb20*/  IMAD.X R191, R12, 0x1, R191, P2 ;  /* 0x000000010cbf7824 */ /* 0x004fcc00010e06bf */
[----:B------:R1:W-:Y:S04]  /*bb30*/  LDGSTS.E [R238+0x8], desc[UR16][R190.64], P1 ;  /* 0x00008000beee7fae */ /* 0x0003e80008921850 */
[----:B------:R-:W1:Y:S02]  /*bb40*/  LDL R191, [R1+0x4] ;  /* 0x0000040001bf7983 */ /* 0x000e640000100800 */
[----:B-1----:R-:W-:Y:S02]  /*bb50*/  IADD3 R190, P2, R13, R191, RZ ;  /* 0x000000bf0dbe7210 */ /* 0x002fe40007f5e0ff */
[----:B------:R-:W2:Y:S02]  /*bb60*/  LDL R191, [R1+0x8] ;  /* 0x0000080001bf7983 */ /* 0x000ea40000100800 */
[----:B--2---:R-:W-:-:S05]  /*bb70*/  IADD3.X R191, R12, R191, RZ, P2, !PT ;  /* 0x000000bf0cbf7210 */ /* 0x004fca00017fe4ff */
[----:B------:R1:W-:Y:S04]  /*bb80*/  LDGSTS.E [R238+0x4008], desc[UR16][R190.64], P1 ;  /* 0x04008000beee7fae */ /* 0x0003e80008921850 */
[----:B------:R-:W2:Y:S01]  /*bb90*/  LDL R191, [R1+0xc] ;  /* 0x00000c0001bf7983 */ /* 0x000ea20000100800 */
[----:B------:R-:W-:-:S04]  /*bba0*/  ISETP.GT.AND P1, PT, R14, 0x1b, PT ;  /* 0x0000001b0e00780c */ /* 0x000fc80003f24270 */
[----:B-1----:R-:W-:-:S04]  /*bbb0*/  SEL R190, RZ, 0x4, !P1 ;  /* 0x00000004ffbe7807 */ /* 0x002fc80004800000 */
[----:B------:R-:W-:-:S04]  /*bbc0*/  SEL R190, R190, RZ, !P0 ;  /* 0x000000ffbebe7207 */ /* 0x000fc80004000000 */
[----:B------:R-:W-:Y:S02]  /*bbd0*/  ISETP.NE.U32.AND P1, PT, R190, RZ, PT ;  /* 0x000000ffbe00720c */ /* 0x000fe40003f25070 */
[----:B--2---:R-:W-:Y:S02]  /*bbe0*/  IADD3 R190, P2, R13, R191, RZ ;  /* 0x000000bf0dbe7210 */ /* 0x004fe40007f5e0ff */
[----:B------:R-:W2:Y:S03]  /*bbf0*/  LDL R191, [R1+0x10] ;  /* 0x0000100001bf7983 */ /* 0x000ea60000100800 */
[----:B--2---:R-:W-:-:S06]  /*bc00*/  IMAD.X R191, R12, 0x1, R191, P2 ;  /* 0x000000010cbf7824 */ /* 0x004fcc00010e06bf */
[----:B------:R1:W-:Y:S04]  /*bc10*/  LDGSTS.E [R238+0xc], desc[UR16][R190.64], P1 ;  /* 0x0000c000beee7fae */ /* 0x0003e80008921850 */
[----:B------:R-:W1:Y:S02]  /*bc20*/  LDL R191, [R1+0x14] ;  /* 0x0000140001bf7983 */ /* 0x000e640000100800 */
[----:B-1----:R-:W-:Y:S02]  /*bc30*/  IADD3 R190, P2, R13, R191, RZ ;  /* 0x000000bf0dbe7210 */ /* 0x002fe40007f5e0ff */
[----:B------:R-:W2:Y:S03]  /*bc40*/  LDL R191, [R1+0x18] ;  /* 0x0000180001bf7983 */ /* 0x000ea60000100800 */
[----:B--2---:R-:W-:-:S05]  /*bc50*/  IMAD.X R191, R12, 0x1, R191, P2 ;  /* 0x000000010cbf7824 */ /* 0x004fca00010e06bf */
[----:B------:R1:W-:Y:S04]  /*bc60*/  LDGSTS.E [R238+0x400c], desc[UR16][R190.64], P1 ;  /* 0x0400c000beee7fae */ /* 0x0003e80008921850 */
[----:B------:R-:W2:Y:S01]  /*bc70*/  LDL R191, [R1+0x1c] ;  /* 0x00001c0001bf7983 */ /* 0x000ea20000100800 */
[----:B------:R-:W-:-:S04]  /*bc80*/  ISETP.GT.AND P1, PT, R14, 0x1c, PT ;  /* 0x0000001c0e00780c */ /* 0x000fc80003f24270 */
[----:B-1----:R-:W-:-:S04]  /*bc90*/  SEL R190, RZ, 0x4, !P1 ;  /* 0x00000004ffbe7807 */ /* 0x002fc80004800000 */
[----:B------:R-:W-:-:S04]  /*bca0*/  SEL R190, R190, RZ, !P0 ;  /* 0x000000ffbebe7207 */ /* 0x000fc80004000000 */
[----:B------:R-:W-:Y:S02]  /*bcb0*/  ISETP.NE.U32.AND P1, PT, R190, RZ, PT ;  /* 0x000000ffbe00720c */ /* 0x000fe40003f25070 */
[----:B--2---:R-:W-:Y:S02]  /*bcc0*/  IADD3 R190, P2, R13, R191, RZ ;  /* 0x000000bf0dbe7210 */ /* 0x004fe40007f5e0ff */
[----:B------:R-:W2:Y:S01]  /*bcd0*/  LDL R191, [R1+0x20] ;  /* 0x0000200001bf7983 */ /* 0x000ea20000100800 */
[----:B------:R-:W-:-:S05]  /*bce0*/  LOP3.LUT R238, R3, 0x70, RZ, 0x3c, !PT ;  /* 0x0000007003ee7812 */ /* 0x000fca00078e3cff */
[----:B------:R-:W-:Y:S02]  /*bcf0*/  VIADD R238, R238, UR4 ;  /* 0x00000004eeee7c36 */ /* 0x000fe40008000000 */
[----:B--2---:R-:W-:-:S05]  /*bd00*/  IMAD.X R191, R12, 0x1, R191, P2 ;  /* 0x000000010cbf7824 */ /* 0x004fca00010e06bf */
[----:B------:R1:W-:Y:S04]  /*bd10*/  LDGSTS.E [R238], desc[UR16][R190.64], P1 ;  /* 0x00000000beee7fae */ /* 0x0003e80008921850 */
        /* <DEDUP_REMOVED lines=39> */
[----:B------:R-:W2:Y:S02]  /*bf90*/  LDL R191, [R1+0x50] ;  /* 0x0000500001bf7983 */ /* 0x000ea40000100800 */
[----:B--2---:R-:W-:-:S07]  /*bfa0*/  IADD3.X R191, R12, R191, RZ, P2, !PT ;  /* 0x000000bf0cbf7210 */ /* 0x004fce00017fe4ff */
[----:B------:R1:W-:Y:S04]  /*bfb0*/  LDGSTS.E [R238+0xc], desc[UR16][R190.64], P1 ;  /* 0x0000c000beee7fae */ /* 0x0003e80008921850 */
[----:B------:R-:W1:Y:S02]  /*bfc0*/  LDL R191, [R1+0x54] ;  /* 0x0000540001bf7983 */ /* 0x000e640000100800 */
[----:B-1----:R-:W-:Y:S02]  /*bfd0*/  IADD3 R190, P2, R13, R191, RZ ;  /* 0x000000bf0dbe7210 */ /* 0x002fe40007f5e0ff */
[----:B------:R-:W2:Y:S03]  /*bfe0*/  LDL R191, [R1+0x58] ;  /* 0x0000580001bf7983 */ /* 0x000ea60000100800 */
[----:B--2---:R-:W-:-:S05]  /*bff0*/  IMAD.X R191, R12, 0x1, R191, P2 ;  /* 0x000000010cbf7824 */ /* 0x004fca00010e06bf */
[----:B------:R1:W-:Y:S01]  /*c000*/  LDGSTS.E [R238+0x400c], desc[UR16][R190.64], P1 ;  /* 0x0400c000beee7fae */ /* 0x0003e20008921850 */
[----:B------:R-:W-:-:S03]  /*c010*/  ULEA UR4, UR10, UR8, 0xd ;  /* 0x000000080a047291 */ /* 0x000fc6000f8e683f */
[----:B------:R-:W0:Y:S04]  /*c020*/  LDGDEPBAR ;  /* 0x00000000000079af */ /* 0x000e280000000000 */
[----:B------:R-:W2:Y:S04]  /*c030*/  LDL R191, [R1+0x5c] ;  /* 0x00005c0001bf7983 */ /* 0x000ea80000100800 */
[----:B------:R-:W3:Y:S01]  /*c040*/  LDL R238, [R1+0x60] ;  /* 0x0000600001ee7983 */ /* 0x000ee20000100800 */
[----:B-1----:R-:W1:Y:S02]  /*c050*/  S2R R190, SR_TID.X ;  /* 0x0000000000be7919 */ /* 0x002e640000002100 */
[----:B-1----:R-:W-:-:S04]  /*c060*/  LOP3.LUT R190, R190, 0x1f, RZ, 0xc0, !PT ;  /* 0x0000001fbebe7812 */ /* 0x002fc800078ec0ff */
[----:B------:R-:W-:-:S04]  /*c070*/  ISETP.GE.AND P1, PT, R190, R14, PT ;  /* 0x0000000ebe00720c */ /* 0x000fc80003f26270 */
[----:B------:R-:W-:-:S04]  /*c080*/  SEL R190, RZ, 0x4, P1 ;  /* 0x00000004ffbe7807 */ /* 0x000fc80000800000 */
[----:B------:R-:W-:-:S04]  /*c090*/  SEL R190, R190, RZ, !P0 ;  /* 0x000000ffbebe7207 */ /* 0x000fc80004000000 */
[----:B------:R-:W-:Y:S02]  /*c0a0*/  ISETP.NE.U32.AND P0, PT, R190, RZ, PT ;  /* 0x000000ffbe00720c */ /* 0x000fe40003f05070 */
[----:B--2---:R-:W-:-:S05]  /*c0b0*/  IADD3 R190, P1, R16, R191, RZ ;  /* 0x000000bf10be7210 */ /* 0x004fca0007f3e0ff */
[----:B---3--:R-:W-:Y:S02]  /*c0c0*/  IMAD.X R191, R15, 0x1, R238, P1 ;  /* 0x000000010fbf7824 */ /* 0x008fe400008e06ee */
[----:B------:R-:W-:-:S05]  /*c0d0*/  VIADD R238, R2, UR4 ;  /* 0x0000000402ee7c36 */ /* 0x000fca0008000000 */
[----:B------:R1:W-:Y:S04]  /*c0e0*/  LDGSTS.E [R238+0x38000], desc[UR16][R190.64], P0 ;  /* 0x38000000beee7fae */ /* 0x0003e80008121850 */
[----:B------:R-:W1:Y:S02]  /*c0f0*/  LDL R191, [R1+0x6c] ;  /* 0x00006c0001bf7983 */ /* 0x000e640000100800 */
[----:B-1----:R-:W-:Y:S02]  /*c100*/  IADD3 R190, P1, R16, R191, RZ ;  /* 0x000000bf10be7210 */ /* 0x002fe40007f3e0ff */
[----:B------:R-:W2:Y:S03]  /*c110*/  LDL R191, [R1+0x70] ;  /* 0x0000700001bf7983 */ /* 0x000ea60000100800 */
[----:B--2---:R-:W-:-:S05]  /*c120*/  IMAD.X R191, R15, 0x1, R191, P1 ;  /* 0x000000010fbf7824 */ /* 0x004fca00008e06bf */
[----:B------:R1:W-:Y:S04]  /*c130*/  LDGSTS.E [R238+0x38400], desc[UR16][R190.64], P0 ;  /* 0x38400000beee7fae */ /* 0x0003e80008121850 */
[----:B------:R-:W1:Y:S02]  /*c140*/  LDL R191, [R1+0x7c] ;  /* 0x00007c0001bf7983 */ /* 0x000e640000100800 */
[----:B-1----:R-:W-:Y:S02]  /*c150*/  IADD3 R190, P1, R16, R191, RZ ;  /* 0x000000bf10be7210 */ /* 0x002fe40007f3e0ff */
[----:B------:R-:W2:Y:S02]  /*c160*/  LDL R191, [R1+0x80] ;  /* 0x0000800001bf7983 */ /* 0x000ea40000100800 */
[----:B--2---:R-:W-:-:S05]  /*c170*/  IADD3.X R191, R15, R191, RZ, P1, !PT ;  /* 0x000000bf0fbf7210 */ /* 0x004fca0000ffe4ff */
        /* <DEDUP_REMOVED lines=26> */
[----:B------:R-:W2:Y:S01]  /*c320*/  LDL R191, [R1+0x64] ;  /* 0x0000640001bf7983 */ /* 0x000ea20000100800 */
[----:B-1----:R-:W-:Y:S02]  /*c330*/  LOP3.LUT R238, R2, 0x40, RZ, 0x3c, !PT ;  /* 0x0000004002ee7812 */ /* 0x002fe400078e3cff */
[----:B--2---:R-:W-:Y:S02]  /*c340*/  IADD3 R190, P1, R16, R191, RZ ;  /* 0x000000bf10be7210 */ /* 0x004fe40007f3e0ff */
[----:B------:R-:W2:Y:S01]  /*c350*/  LDL R191, [R1+0x68] ;  /* 0x0000680001bf7983 */ /* 0x000ea20000100800 */
[----:B------:R-:W-:-:S02]  /*c360*/  VIADD R238, R238, UR4 ;  /* 0x00000004eeee7c36 */ /* 0x000fc40008000000 */
        /* <DEDUP_REMOVED lines=34> */
[----:B------:R-:W2:Y:S01]  /*c590*/  LDL R191, [R1+0xd8] ;  /* 0x0000d80001bf7983 */ /* 0x000ea20000100800 */
[----:B------:R-:W-:Y:S02]  /*c5a0*/  IADD3 R187, R187, 0x1, RZ ;  /* 0x00000001bbbb7810 */ /* 0x000fe40007ffe0ff */
[----:B------:R-:W-:Y:S01]  /*c5b0*/  LEA R13, P2, R8, R13, 0x2 ;  /* 0x0000000d080d7211 */ /* 0x000fe200078410ff */
[----:B------:R-:W-:-:S02]  /*c5c0*/  VIADD R14, R14, 0xffffffe0 ;  /* 0xffffffe00e0e7836 */ /* 0x000fc40000000000 */
[----:B--2---:R-:W-:-:S05]  /*c5d0*/  IMAD.X R191, R15, 0x1, R191, P1 ;  /* 0x000000010fbf7824 */ /* 0x004fca00008e06bf */
[----:B------:R1:W-:Y:S01]  /*c5e0*/  LDGSTS.E [R238+0x39e00], desc[UR16][R190.64], P0 ;  /* 0x39e00000beee7fae */ /* 0x0003e20008121850 */
[----:B------:R-:W-:Y:S02]  /*c5f0*/  ISETP.NE.U32.AND P0, PT, R186, R187, PT ;  /* 0x000000bbba00720c */ /* 0x000fe40003f05070 */
[C---:B------:R-:W-:Y:S01]  /*c600*/  LEA R16, P1, R9.reuse, R16, 0x2 ;  /* 0x0000001009107211 */ /* 0x040fe200078210ff */
[----:B------:R-:W0:Y:S01]  /*c610*/  LDGDEPBAR ;  /* 0x00000000000079af */ /* 0x000e220000000000 */
[----:B-1----:R-:W-:Y:S02]  /*c620*/  SHF.R.S32.HI R191, RZ, 0x1f, R8 ;  /* 0x0000001fffbf7819 */ /* 0x002fe40000011408 */
[----:B------:R-:W-:Y:S02]  /*c630*/  SHF.R.S32.HI R190, RZ, 0x1f, R9 ;  /* 0x0000001fffbe7819 */ /* 0x000fe40000011409 */
[----:B------:R-:W-:Y:S02]  /*c640*/  SHF.L.U64.HI R191, R8, 0x2, R191 ;  /* 0x0000000208bf7819 */ /* 0x000fe400000102bf */
[----:B------:R-:W-:-:S03]  /*c650*/  SHF.L.U64.HI R190, R9, 0x2, R190 ;  /* 0x0000000209be7819 */ /* 0x000fc600000102be */
[----:B------:R-:W-:Y:S02]  /*c660*/  IMAD.X R12, R12, 0x1, R191, P2 ;  /* 0x000000010c0c7824 */ /* 0x000fe400010e06bf */
[----:B------:R-:W-:Y:S01]  /*c670*/  IMAD.X R15, R15, 0x1, R190, P1 ;  /* 0x000000010f0f7824 */ /* 0x000fe200008e06be */
[----:B------:R-:W-:Y:S06]  /*c680*/  @P0 BRA `(.L_x_1) ;  /* 0xffffffdc00a80947 */ /* 0x000fec000383ffff */
.L_x_0:
[----:B------:R-:W1:Y:S01]  /*c690*/  S2R R8, SR_TID.X ;  /* 0x0000000000087919 */ /* 0x000e620000002100 */
[----:B------:R-:W-:Y:S02]  /*c6a0*/  WARPGROUP.DEPBAR.LE gsb0, 0x0 ;  /* 0x00008000000079c5 */ /* 0x000fe40000010000 */
[----:B------:R-:W-:-:S04]  /*c6b0*/  DEPBAR.LE SB0, 0x0 ;  /* 0x000080000000791a */ /* 0x000fc80000000000 */
[----:B------:R-:W-:Y:S01]  /*c6c0*/  IMAD.MOV.U32 R12, RZ, RZ, R120 ;  /* 0x000000ffff0c7224 */ /* 0x000fe200078e0078 */
[----:B------:R-:W-:Y:S01]  /*c6d0*/  MOV R16, R56 ;  /* 0x0000003800107202 */ /* 0x000fe20000000f00 */
[----:B------:R-:W-:Y:S01]  /*c6e0*/  IMAD.MOV.U32 R13, RZ, RZ, R122 ;  /* 0x000000ffff0d7224 */ /* 0x000fe200078e007a */
[----:B------:R-:W-:Y:S01]  /*c6f0*/  MOV R21, R123 ;  /* 0x0000007b00157202 */ /* 0x000fe20000000f00 */
[----:B------:R-:W-:Y:S01]  /*c700*/  IMAD.MOV.U32 R14, RZ, RZ, R88 ;  /* 0x000000ffff0e7224 */ /* 0x000fe200078e0058 */
[----:B------:R-:W-:Y:S01]  /*c710*/  MOV R152, R65 ;  /* 0x0000004100987202 */ /* 0x000fe20000000f00 */
[----:B------:R-:W-:Y:S01]  /*c720*/  IMAD.MOV.U32 R15, RZ, RZ, R90 ;  /* 0x000000ffff0f7224 */ /* 0x000fe200078e005a */
[----:B------:R-:W-:Y:S01]  /*c730*/  ULDC.64 UR4, c[0x0][0x220] ;  /* 0x0000880000047ab9 */ /* 0x000fe20000000a00 */
[----:B------:R-:W-:Y:S01]  /*c740*/  VIADD R2, R0, 0x3f ;  /* 0x0000003f00027836 */ /* 0x000fe20000000000 */
[-C--:B------:R-:W-:Y:S01]  /*c750*/  ISETP.GE.AND P2, PT, R5, R188.reuse, PT ;  /* 0x000000bc0500720c */ /* 0x080fe20003f46270 */
[----:B------:R-:W-:Y:S01]  /*c760*/  IMAD.MOV.U32 R17, RZ, RZ, R58 ;  /* 0x000000ffff117224 */ /* 0x000fe200078e003a */
[----:B------:R-:W-:Y:S01]  /*c770*/  MOV R58, R25 ;  /* 0x00000019003a7202 */ /* 0x000fe20000000f00 */
[----:B------:R-:W-:Y:S01]  /*c780*/  IMAD.MOV.U32 R18, RZ, RZ, R24 ;  /* 0x000000ffff127224 */ /* 0x000fe200078e0018 */
[-C--:B------:R-:W-:Y:S01]  /*c790*/  ISETP.GE.AND P0, PT, R2, R189.reuse, PT ;  /* 0x000000bd0200720c */ /* 0x080fe20003f06270 */
[C---:B------:R-:W-:Y:S01]  /*c7a0*/  VIADD R2, R0.reuse, 0x3 ;  /* 0x0000000300027836 */ /* 0x040fe20000000000 */
[CC--:B------:R-:W-:Y:S01]  /*c7b0*/  ISETP.GE.AND P5, PT, R0.reuse, R189.reuse, PT ;  /* 0x000000bd0000720c */ /* 0x0c0fe20003fa6270 */
[----:B------:R-:W-:Y:S01]  /*c7c0*/  IMAD.MOV.U32 R19, RZ, RZ, R26 ;  /* 0x000000ffff137224 */ /* 0x000fe200078e001a */
[-C--:B------:R-:W-:Y:S01]  /*c7d0*/  ISETP.LT.AND P2, PT, R0, R189.reuse, !P2 ;  /* 0x000000bd0000720c */ /* 0x080fe20005741270 */
[----:B------:R-:W-:Y:S01]  /*c7e0*/  IMAD.MOV.U32 R20, RZ, RZ, R121 ;  /* 0x000000ffff147224 */ /* 0x000fe200078e0079 */
[----:B------:R-:W-:Y:S01]  /*c7f0*/  ISETP.GE.AND P4, PT, R2, R189, PT ;  /* 0x000000bd0200720c */ /* 0x000fe20003f86270 */
[----:B------:R-:W-:Y:S01]  /*c800*/  IMAD.MOV.U32 R22, RZ, RZ, R89 ;  /* 0x000000ffff167224 */ /* 0x000fe200078e0059 */
[----:B------:R-:W-:Y:S01]  /*c810*/  ISETP.LT.AND P5, PT, R7, R188, !P5 ;  /* 0x000000bc0700720c */ /* 0x000fe20006fa1270 */
[----:B------:R-:W-:Y:S01]  /*c820*/  IMAD.MOV.U32 R23, RZ, RZ, R91 ;  /* 0x000000ffff177224 */ /* 0x000fe200078e005b */
[----:B------:R-:W-:Y:S01]  /*c830*/  MOV R91, R94 ;  /* 0x0000005e005b7202 */ /* 0x000fe20000000f00 */
[----:B------:R-:W-:Y:S01]  /*c840*/  IMAD.MOV.U32 R56, RZ, RZ, R57 ;  /* 0x000000ffff387224 */ /* 0x000fe200078e0039 */
[C---:B-1----:R-:W-:Y:S01]  /*c850*/  SHF.L.U32 R6, R8.reuse, 0x6, RZ ;  /* 0x0000000608067819 */ /* 0x042fe200000006ff */
[----:B------:R-:W-:-:S02]  /*c860*/  IMAD.SHL.U32 R3, R8, 0x10, RZ ;  /* 0x0000001008037824 */ /* 0x000fc400078e00ff */
[----:B------:R-:W-:Y:S01]  /*c870*/  IMAD.MOV.U32 R57, RZ, RZ, R59 ;  /* 0x000000ffff397224 */ /* 0x000fe200078e003b */
[----:B------:R-:W-:Y:S01]  /*c880*/  LOP3.LUT R6, R6, 0x400, RZ, 0xc0, !PT ;  /* 0x0000040006067812 */ /* 0x000fe200078ec0ff */
[----:B------:R-:W-:Y:S01]  /*c890*/  IMAD.MOV.U32 R59, RZ, RZ, R27 ;  /* 0x000000ffff3b7224 */ /* 0x000fe200078e001b */
[----:B------:R-:W-:Y:S01]  /*c8a0*/  LOP3.LUT R3, R3, 0xf0, RZ, 0xc0, !PT ;  /* 0x000000f003037812 */ /* 0x000fe200078ec0ff */
[----:B------:R-:W-:Y:S02]  /*c8b0*/  IMAD.MOV.U32 R88, RZ, RZ, R124 ;  /* 0x000000ffff587224 */ /* 0x000fe400078e007c */
[----:B------:R-:W-:Y:S01]  /*c8c0*/  IMAD.MOV.U32 R89, RZ, RZ, R126 ;  /* 0x000000ffff597224 */ /* 0x000fe200078e007e */
[----:B------:R-:W-:Y:S01]  /*c8d0*/  IADD3 R3, R6, UR8, R3 ;  /* 0x0000000806037c10 */ /* 0x000fe2000fffe003 */
[----:B------:R-:W-:Y:S01]  /*c8e0*/  IMAD.MOV.U32 R90, RZ, RZ, R92 ;  /* 0x000000ffff5a7224 */ /* 0x000fe200078e005c */
[C---:B------:R-:W-:Y:S01]  /*c8f0*/  LOP3.LUT R6, R8.reuse, 0x60, RZ, 0xc0, !PT ;  /* 0x0000006008067812 */ /* 0x040fe200078ec0ff */
[----:B------:R-:W-:Y:S01]  /*c900*/  IMAD.MOV.U32 R120, RZ, RZ, R60 ;  /* 0x000000ffff787224 */ /* 0x000fe200078e003c */
[----:B------:R-:W-:Y:S01]  /*c910*/  LOP3.LUT R8, R8, 0x7f, RZ, 0xc0, !PT ;  /* 0x0000007f08087812 */ /* 0x000fe200078ec0ff */
[----:B------:R-:W-:Y:S01]  /*c920*/  IMAD.MOV.U32 R121, RZ, RZ, R62 ;  /* 0x000000ffff797224 */ /* 0x000fe200078e003e */
[----:B------:R-:W-:Y:S01]  /*c930*/  LEA R3, R6, R3, 0x3 ;  /* 0x0000000306037211 */ /* 0x000fe200078e18ff */
[----:B------:R-:W-:Y:S01]  /*c940*/  BAR.SYNC.DEFER_BLOCKING 0x0 ;  /* 0x0000000000007b1d */ /* 0x000fe20000010000 */
[----:B------:R-:W-:Y:S01]  /*c950*/  LEA R2, R8, UR8, 0x4 ;  /* 0x0000000808027c11 */ /* 0x000fe2000f8e20ff */
[----:B------:R-:W-:-:S02]  /*c960*/  IMAD.MOV.U32 R122, RZ, RZ, R28 ;  /* 0x000000ffff7a7224 */ /* 0x000fc400078e001c */
[----:B------:R-:W-:Y:S02]  /*c970*/  IMAD.MOV.U32 R123, RZ, RZ, R30 ;  /* 0x000000ffff7b7224 */ /* 0x000fe400078e001e */
[----:B------:R-:W-:Y:S02]  /*c980*/  IMAD.MOV.U32 R92, RZ, RZ, R61 ;  /* 0x000000ffff5c7224 */ /* 0x000fe400078e003d */
[----:B------:R-:W1:Y:S01]  /*c990*/  LDC R6, c[0x0][0x244] ;  /* 0x00009100ff067b82 */ /* 0x000e620000000800 */
[----:B------:R-:W-:Y:S02]  /*c9a0*/  IMAD.MOV.U32 R94, RZ, RZ, R29 ;  /* 0x000000ffff5e7224 */ /* 0x000fe400078e001d */
[----:B------:R-:W-:Y:S02]  /*c9b0*/  IMAD.MOV.U32 R124, RZ, RZ, R64 ;  /* 0x000000ffff7c7224 */ /* 0x000fe400078e0040 */
[----:B------:R-:W-:Y:S02]  /*c9c0*/  IMAD.MOV.U32 R126, RZ, RZ, R32 ;  /* 0x000000ffff7e7224 */ /* 0x000fe400078e0020 */
[----:B------:R-:W-:-:S02]  /*c9d0*/  IMAD.MOV.U32 R153, RZ, RZ, R67 ;  /* 0x000000ffff997224 */ /* 0x000fc400078e0043 */
[----:B------:R-:W-:Y:S02]  /*c9e0*/  IMAD.MOV.U32 R154, RZ, RZ, R33 ;  /* 0x000000ffff9a7224 */ /* 0x000fe400078e0021 */
[----:B------:R-:W-:Y:S02]  /*c9f0*/  IMAD.MOV.U32 R155, RZ, RZ, R35 ;  /* 0x000000ffff9b7224 */ /* 0x000fe400078e0023 */
[----:B------:R-:W-:Y:S01]  /*ca00*/  VIADD R4, R0, 0x1 ;  /* 0x0000000100047836 */ /* 0x000fe20000000000 */
[----:B------:R-:W-:Y:S01]  /*ca10*/  STSM.16.M88.4 [R3], R12 ;  /* 0x0000000c03007844 */ /* 0x000fe20000000200 */
[----:B------:R-:W-:Y:S03]  /*ca20*/  BAR.SYNC.DEFER_BLOCKING 0x0 ;  /* 0x0000000000007b1d */ /* 0x000fe60000010000 */
[----:B------:R-:W-:Y:S01]  /*ca30*/  ISETP.GE.AND P3, PT, R4, R189, PT ;  /* 0x000000bd0400720c */ /* 0x000fe20003f66270 */
[----:B------:R-:W-:-:S05]  /*ca40*/  VIADD R4, R0, 0x2 ;  /* 0x0000000200047836 */ /* 0x000fca0000000000 */
[----:B------:R-:W-:Y:S01]  /*ca50*/  ISETP.GE.AND P1, PT, R4, R189, PT ;  /* 0x000000bd0400720c */ /* 0x000fe20003f26270 */
[----:B-1----:R-:W-:-:S04]  /*ca60*/  IMAD R4, R5, R6, RZ ;  /* 0x0000000605047224 */ /* 0x002fc800078e02ff */
[----:B------:R-:W-:Y:S01]  /*ca70*/  IMAD R6, R6, 0x80, R4 ;  /* 0x0000008006067824 */ /* 0x000fe200078e0204 */
[----:B------:R-:W1:Y:S01]  /*ca80*/  LDS.128 R8, [R2] ;  /* 0x0000000002087984 */ /* 0x000e620000000c00 */
[----:B------:R-:W-:Y:S06]  /*ca90*/  BAR.SYNC.DEFER_BLOCKING 0x0 ;  /* 0x0000000000007b1d */ /* 0x000fec0000010000 */
[----:B------:R-:W-:Y:S02]  /*caa0*/  STSM.16.M88.4 [R3], R16 ;  /* 0x0000001003007844 */ /* 0x000fe40000000200 */
[----:B------:R-:W-:Y:S06]  /*cab0*/  BAR.SYNC.DEFER_BLOCKING 0x0 ;  /* 0x0000000000007b1d */ /* 0x000fec0000010000 */
[----:B------:R-:W2:Y:S02]  /*cac0*/  LDS.128 R12, [R2] ;  /* 0x00000000020c7984 */ /* 0x000ea40000000c00 */
[----:B------:R-:W-:Y:S06]  /*cad0*/  BAR.SYNC.DEFER_BLOCKING 0x0 ;  /* 0x0000000000007b1d */ /* 0x000fec0000010000 */
[----:B------:R-:W-:Y:S02]  /*cae0*/  STSM.16.M88.4 [R3], R20 ;  /* 0x0000001403007844 */ /* 0x000fe40000000200 */
[----:B------:R-:W-:Y:S06]  /*caf0*/  BAR.SYNC.DEFER_BLOCKING 0x0 ;  /* 0x0000000000007b1d */ /* 0x000fec0000010000 */
[----:B------:R-:W3:Y:S02]  /*cb00*/  LDS.128 R24, [R2] ;  /* 0x0000000002187984 */ /* 0x000ee40000000c00 */
[----:B------:R-:W-:Y:S06]  /*cb10*/  BAR.SYNC.DEFER_BLOCKING 0x0 ;  /* 0x0000000000007b1d */ /* 0x000fec0000010000 */
[----:B------:R4:W-:Y:S02]  /*cb20*/  STSM.16.M88.4 [R3], R56 ;  /* 0x0000003803007844 */ /* 0x0009e40000000200 */
[----:B------:R-:W-:Y:S01]  /*cb30*/  BAR.SYNC.DEFER_BLOCKING 0x0 ;  /* 0x0000000000007b1d */ /* 0x000fe20000010000 */
[----:B----4-:R-:W-:Y:S01]  /*cb40*/  MOV R56, R125 ;  /* 0x0000007d00387202 */ /* 0x010fe20000000f00 */
[----:B------:R-:W-:Y:S01]  /*cb50*/  IMAD.MOV.U32 R57, RZ, RZ, R127 ;  /* 0x000000ffff397224 */ /* 0x000fe200078e007f */
[----:B------:R-:W-:Y:S01]  /*cb60*/  MOV R127, R34 ;  /* 0x00000022007f7202 */ /* 0x000fe20000000f00 */
[----:B------:R-:W-:Y:S01]  /*cb70*/  IMAD.MOV.U32 R58, RZ, RZ, R93 ;  /* 0x000000ffff3a7224 */ /* 0x000fe200078e005d */
[----:B------:R-:W-:Y:S01]  /*cb80*/  MOV R93, R63 ;  /* 0x0000003f005d7202 */ /* 0x000fe20000000f00 */
[----:B------:R-:W-:-:S02]  /*cb90*/  IMAD.MOV.U32 R59, RZ, RZ, R95 ;  /* 0x000000ffff3b7224 */ /* 0x000fc400078e005f */
[----:B------:R-:W-:Y:S02]  /*cba0*/  IMAD.MOV.U32 R95, RZ, RZ, R31 ;  /* 0x000000ffff5f7224 */ /* 0x000fe400078e001f */
[----:B------:R-:W-:Y:S01]  /*cbb0*/  IMAD.MOV.U32 R125, RZ, RZ, R66 ;  /* 0x000000ffff7d7224 */ /* 0x000fe200078e0042 */
[----:B------:R-:W4:Y:S01]  /*cbc0*/  LDS.128 R20, [R2] ;  /* 0x0000000002147984 */ /* 0x000f220000000c00 */
[----:B------:R-:W-:Y:S06]  /*cbd0*/  BAR.SYNC.DEFER_BLOCKING 0x0 ;  /* 0x0000000000007b1d */ /* 0x000fec0000010000 */
[----:B------:R-:W-:Y:S02]  /*cbe0*/  STSM.16.M88.4 [R3], R88 ;  /* 0x0000005803007844 */ /* 0x000fe40000000200 */
[----:B------:R-:W-:Y:S06]  /*cbf0*/  BAR.SYNC.DEFER_BLOCKING 0x0 ;  /* 0x0000000000007b1d */ /* 0x000fec0000010000 */
[----:B------:R-:W5:Y:S02]  /*cc00*/  LDS.128 R16, [R2] ;  /* 0x0000000002107984 */ /* 0x000f640000000c00 */
[----:B------:R-:W-:Y:S06]  /*cc10*/  BAR.SYNC.DEFER_BLOCKING 0x0 ;  /* 0x0000000000007b1d */ /* 0x000fec0000010000 */
[----:B------:R1:W-:Y:S02]  /*cc20*/  STSM.16.M88.4 [R3], R120 ;  /* 0x0000007803007844 */ /* 0x0003e40000000200 */
[----:B------:R-:W-:Y:S01]  /*cc30*/  BAR.SYNC.DEFER_BLOCKING 0x0 ;  /* 0x0000000000007b1d */ /* 0x000fe20000010000 */
[----:B-1----:R-:W-:Y:S01]  /*cc40*/  IMAD.MOV.U32 R120, RZ, RZ, R128 ;  /* 0x000000ffff787224 */ /* 0x002fe200078e0080 */
[----:B------:R-:W-:Y:S01]  /*cc50*/  MOV R122, R96 ;  /* 0x00000060007a7202 */ /* 0x000fe20000000f00 */
[----:B------:R-:W-:-:S02]  /*cc60*/  IMAD.MOV.U32 R121, RZ, RZ, R130 ;  /* 0x000000ffff797224 */ /* 0x000fc400078e0082 */
[----:B------:R-:W-:Y:S02]  /*cc70*/  IMAD.MOV.U32 R123, RZ, RZ, R98 ;  /* 0x000000ffff7b7224 */ /* 0x000fe400078e0062 */
[----:B------:R-:W-:Y:S02]  /*cc80*/  IMAD.MOV.U32 R128, RZ, RZ, R129 ;  /* 0x000000ffff807224 */ /* 0x000fe400078e0081 */
[----:B------:R-:W-:Y:S02]  /*cc90*/  IMAD.MOV.U32 R129, RZ, RZ, R131 ;  /* 0x000000ffff817224 */ /* 0x000fe400078e0083 */
[----:B------:R-:W-:Y:S01]  /*cca0*/  IMAD.MOV.U32 R130, RZ, RZ, R97 ;  /* 0x000000ffff827224 */ /* 0x000fe200078e0061 */
[----:B------:R-:W1:Y:S01]  /*ccb0*/  LDS.128 R88, [R2] ;  /* 0x0000000002587984 */ /* 0x000e620000000c00 */
[----:B------:R-:W-:Y:S01]  /*ccc0*/  IMAD.MOV.U32 R131, RZ, RZ, R99 ;  /* 0x000000ffff837224 */ /* 0x000fe200078e0063 */
[----:B------:R-:W-:Y:S06]  /*ccd0*/  BAR.SYNC.DEFER_BLOCKING 0x0 ;  /* 0x0000000000007b1d */ /* 0x000fec0000010000 */
[----:B------:R-:W-:Y:S02]  /*cce0*/  STSM.16.M88.4 [R3], R56 ;  /* 0x0000003803007844 */ /* 0x000fe40000000200 */
[----:B------:R-:W-:Y:S06]  /*ccf0*/  BAR.SYNC.DEFER_BLOCKING 0x0 ;  /* 0x0000000000007b1d */ /* 0x000fec0000010000 */
[----:B------:R-:W1:Y:S02]  /*cd00*/  LDS.128 R60, [R2] ;  /* 0x00000000023c7984 */ /* 0x000e640000000c00 */
[----:B------:R-:W-:Y:S06]  /*cd10*/  BAR.SYNC.DEFER_BLOCKING 0x0 ;  /* 0x0000000000007b1d */ /* 0x000fec0000010000 */
[----:B------:R-:W-:Y:S02]  /*cd20*/  STSM.16.M88.4 [R3], R92 ;  /* 0x0000005c03007844 */ /* 0x000fe40000000200 */
[----:B------:R-:W-:Y:S06]  /*cd30*/  BAR.SYNC.DEFER_BLOCKING 0x0 ;  /* 0x0000000000007b1d */ /* 0x000fec0000010000 */
[----:B------:R-:W1:Y:S02]  /*cd40*/  LDS.128 R56, [R2] ;  /* 0x0000000002387984 */ /* 0x000e640000000c00 */
[----:B------:R-:W-:Y:S06]  /*cd50*/  BAR.SYNC.DEFER_BLOCKING 0x0 ;  /* 0x0000000000007b1d */ /* 0x000fec0000010000 */
[----:B------:R2:W-:Y:S02]  /*cd60*/  STSM.16.M88.4 [R3], R120 ;  /* 0x0000007803007844 */ /* 0x0005e40000000200 */
[----:B------:R-:W-:Y:S01]  /*cd70*/  BAR.SYNC.DEFER_BLOCKING 0x0 ;  /* 0x0000000000007b1d */ /* 0x000fe20000010000 */
[----:B--2---:R-:W-:Y:S01]  /*cd80*/  IMAD.MOV.U32 R120, RZ, RZ, R132 ;  /* 0x000000ffff787224 */ /* 0x004fe200078e0084 */
[----:B------:R-:W-:Y:S01]  /*cd90*/  MOV R121, R134 ;  /* 0x0000008600797202 */ /* 0x000fe20000000f00 */
[----:B------:R-:W-:-:S02]  /*cda0*/  IMAD.MOV.U32 R122, RZ, RZ, R100 ;  /* 0x000000ffff7a7224 */ /* 0x000fc400078e0064 */
[----:B------:R-:W-:Y:S02]  /*cdb0*/  IMAD.MOV.U32 R123, RZ, RZ, R102 ;  /* 0x000000ffff7b7224 */ /* 0x000fe400078e0066 */
[----:B------:R-:W-:Y:S02]  /*cdc0*/  IMAD.MOV.U32 R132, RZ, RZ, R69 ;  /* 0x000000ffff847224 */ /* 0x000fe400078e0045 */
[----:B------:R-:W-:Y:S01]  /*cdd0*/  IMAD.MOV.U32 R134, RZ, RZ, R37 ;  /* 0x000000ffff867224 */ /* 0x000fe200078e0025 */
[----:B------:R-:W2:Y:S01]  /*cde0*/  LDS.128 R28, [R2] ;  /* 0x00000000021c7984 */ /* 0x000ea20000000c00 */
[----:B------:R-:W-:Y:S06]  /*cdf0*/  BAR.SYNC.DEFER_BLOCKING 0x0 ;  /* 0x0000000000007b1d */ /* 0x000fec0000010000 */
[----:B------:R3:W-:Y:S02]  /*ce00*/  STSM.16.M88.4 [R3], R124 ;  /* 0x0000007c03007844 */ /* 0x0007e40000000200 */
[----:B------:R-:W-:Y:S01]  /*ce10*/  BAR.SYNC.DEFER_BLOCKING 0x0 ;  /* 0x0000000000007b1d */ /* 0x000fe20000010000 */
[----:B---3--:R-:W-:Y:S01]  /*ce20*/  IMAD.MOV.U32 R124, RZ, RZ, R68 ;  /* 0x000000ffff7c7224 */ /* 0x008fe200078e0044 */
[----:B------:R-:W-:Y:S01]  /*ce30*/  MOV R126, R36 ;  /* 0x00000024007e7202 */ /* 0x000fe20000000f00 */
[----:B------:R-:W-:-:S02]  /*ce40*/  IMAD.MOV.U32 R125, RZ, RZ, R70 ;  /* 0x000000ffff7d7224 */ /* 0x000fc400078e0046 */
[----:B------:R-:W-:Y:S01]  /*ce50*/  IMAD.MOV.U32 R127, RZ, RZ, R38 ;  /* 0x000000ffff7f7224 */ /* 0x000fe200078e0026 */
[----:B------:R-:W3:Y:S02]  /*ce60*/  LDS.128 R96, [R2] ;  /* 0x0000000002607984 */ /* 0x000ee40000000c00 */
[----:B------:R-:W-:Y:S06]  /*ce70*/  BAR.SYNC.DEFER_BLOCKING 0x0 ;  /* 0x0000000000007b1d */ /* 0x000fec0000010000 */
[----:B------:R4:W-:Y:S02]  /*ce80*/  STSM.16.M88.4 [R3], R128 ;  /* 0x0000008003007844 */ /* 0x0009e40000000200 */
[----:B------:R-:W-:Y:S01]  /*ce90*/  BAR.SYNC.DEFER_BLOCKING 0x0 ;  /* 0x0000000000007b1d */ /* 0x000fe20000010000 */
[----:B----4-:R-:W-:Y:S01]  /*cea0*/  IMAD.MOV.U32 R128, RZ, RZ, R133 ;  /* 0x000000ffff807224 */ /* 0x010fe200078e0085 */
[----:B------:R-:W-:Y:S01]  /*ceb0*/  MOV R131, R103 ;  /* 0x0000006700837202 */ /* 0x000fe20000000f00 */
[----:B------:R-:W-:-:S02]  /*cec0*/  IMAD.MOV.U32 R129, RZ, RZ, R135 ;  /* 0x000000ffff817224 */ /* 0x000fc400078e0087 */
[----:B------:R-:W-:Y:S02]  /*ced0*/  IMAD.MOV.U32 R130, RZ, RZ, R101 ;  /* 0x000000ffff827224 */ /* 0x000fe400078e0065 */
[----:B------:R-:W-:Y:S02]  /*cee0*/  IMAD.MOV.U32 R133, RZ, RZ, R71 ;  /* 0x000000ffff857224 */ /* 0x000fe400078e0047 */
[----:B------:R-:W-:Y:S01]  /*cef0*/  IMAD.MOV.U32 R135, RZ, RZ, R39 ;  /* 0x000000ffff877224 */ /* 0x000fe200078e0027 */
[----:B------:R-:W4:Y:S01]  /*cf00*/  LDS.128 R92, [R2] ;  /* 0x00000000025c7984 */ /* 0x000f220000000c00 */
[----:B------:R-:W-:Y:S06]  /*cf10*/  BAR.SYNC.DEFER_BLOCKING 0x0 ;  /* 0x0000000000007b1d */ /* 0x000fec0000010000 */
[----:B------:R5:W-:Y:S02]  /*cf20*/  STSM.16.M88.4 [R3], R152 ;  /* 0x0000009803007844 */ /* 0x000be40000000200 */
[----:B------:R-:W-:Y:S01]  /*cf30*/  BAR.SYNC.DEFER_BLOCKING 0x0 ;  /* 0x0000000000007b1d */ /* 0x000fe20000010000 */
[----:B-----5:R-:W-:Y:S01]  /*cf40*/  IMAD.MOV.U32 R152, RZ, RZ, R72 ;  /* 0x000000ffff987224 */ /* 0x020fe200078e0048 */
[----:B------:R-:W-:Y:S01]  /*cf50*/  MOV R153, R74 ;  /* 0x0000004a00997202 */ /* 0x000fe20000000f00 */
[----:B------:R-:W-:-:S02]  /*cf60*/  IMAD.MOV.U32 R154, RZ, RZ, R40 ;  /* 0x000000ffff9a7224 */ /* 0x000fc400078e0028 */
[----:B------:R-:W-:Y:S01]  /*cf70*/  IMAD.MOV.U32 R155, RZ, RZ, R42 ;  /* 0x000000ffff9b7224 */ /* 0x000fe200078e002a */
[----:B------:R-:W5:Y:S02]  /*cf80*/  LDS.128 R64, [R2] ;  /* 0x0000000002407984 */ /* 0x000f640000000c00 */
[----:B------:R-:W-:Y:S06]  /*cf90*/  BAR.SYNC.DEFER_BLOCKING 0x0 ;  /* 0x0000000000007b1d */ /* 0x000fec0000010000 */
[----:B------:R-:W-:Y:S02]  /*cfa0*/  STSM.16.M88.4 [R3], R120 ;  /* 0x0000007803007844 */ /* 0x000fe40000000200 */
[----:B------:R-:W-:Y:S06]  /*cfb0*/  BAR.SYNC.DEFER_BLOCKING 0x0 ;  /* 0x0000000000007b1d */ /* 0x000fec0000010000 */
[----:B------:R-:W5:Y:S02]  /*cfc0*/  LDS.128 R32, [R2] ;  /* 0x0000000002207984 */ /* 0x000f640000000c00 */
[----:B------:R-:W-:Y:S06]  /*cfd0*/  BAR.SYNC.DEFER_BLOCKING 0x0 ;  /* 0x0000000000007b1d */ /* 0x000fec0000010000 */
[----:B------:R1:W-:Y:S02]  /*cfe0*/  STSM.16.M88.4 [R3], R124 ;  /* 0x0000007c03007844 */ /* 0x0003e40000000200 */
[----:B------:R-:W-:Y:S01]  /*cff0*/  BAR.SYNC.DEFER_BLOCKING 0x0 ;  /* 0x0000000000007b1d */ /* 0x000fe20000010000 */
[----:B-1----:R-:W-:Y:S01]  /*d000*/  MOV R124, R136 ;  /* 0x00000088007c7202 */ /* 0x002fe20000000f00 */
[----:B------:R-:W-:-:S02]  /*d010*/  IMAD.MOV.U32 R125, RZ, RZ, R138 ;  /* 0x000000ffff7d7224 */ /* 0x000fc400078e008a */
[----:B------:R-:W-:Y:S02]  /*d020*/  IMAD.MOV.U32 R126, RZ, RZ, R104 ;  /* 0x000000ffff7e7224 */ /* 0x000fe400078e0068 */
[----:B------:R-:W-:Y:S02]  /*d030*/  IMAD.MOV.U32 R127, RZ, RZ, R106 ;  /* 0x000000ffff7f7224 */ /* 0x000fe400078e006a */
[----:B------:R-:W-:Y:S02]  /*d040*/  IMAD.MOV.U32 R136, RZ, RZ, R140 ;  /* 0x000000ffff887224 */ /* 0x000fe400078e008c */
[----:B------:R-:W-:Y:S02]  /*d050*/  IMAD.MOV.U32 R138, RZ, RZ, R108 ;  /* 0x000000ffff8a7224 */ /* 0x000fe400078e006c */
[----:B------:R-:W-:Y:S01]  /*d060*/  IMAD.MOV.U32 R140, RZ, RZ, R77 ;  /* 0x000000ffff8c7224 */ /* 0x000fe200078e004d */
[----:B------:R-:W1:Y:S01]  /*d070*/  LDS.128 R120, [R2] ;  /* 0x0000000002787984 */ /* 0x000e620000000c00 */
[----:B------:R-:W-:Y:S06]  /*d080*/  BAR.SYNC.DEFER_BLOCKING 0x0 ;  /* 0x0000000000007b1d */ /* 0x000fec0000010000 */
[----:B------:R2:W-:Y:S02]  /*d090*/  STSM.16.M88.4 [R3], R128 ;  /* 0x0000008003007844 */ /* 0x0005e40000000200 */
[----:B------:R-:W-:Y:S01]  /*d0a0*/  BAR.SYNC.DEFER_BLOCKING 0x0 ;  /* 0x0000000000007b1d */ /* 0x000fe20000010000 */
[----:B--2---:R-:W-:Y:S01]  /*d0b0*/  IMAD.MOV.U32 R128, RZ, RZ, R137 ;  /* 0x000000ffff807224 */ /* 0x004fe200078e0089 */
[----:B------:R-:W-:Y:S01]  /*d0c0*/  MOV R130, R105 ;  /* 0x0000006900827202 */ /* 0x000fe20000000f00 */
[----:B------:R-:W-:-:S02]  /*d0d0*/  IMAD.MOV.U32 R129, RZ, RZ, R139 ;  /* 0x000000ffff817224 */ /* 0x000fc400078e008b */
[----:B------:R-:W-:Y:S02]  /*d0e0*/  IMAD.MOV.U32 R131, RZ, RZ, R107 ;  /* 0x000000ffff837224 */ /* 0x000fe400078e006b */
[----:B------:R-:W-:Y:S01]  /*d0f0*/  IMAD.MOV.U32 R137, RZ, RZ, R142 ;  /* 0x000000ffff897224 */ /* 0x000fe200078e008e */
[----:B------:R-:W-:Y:S01]  /*d100*/  MOV R142, R45 ;  /* 0x0000002d008e7202 */ /* 0x000fe20000000f00 */
        /* <DEDUP_REMOVED lines=18> */
[----:B------:R-:W-:-:S02]  /*d230*/  IMAD.MOV.U32 R153, RZ, RZ, R78 ;  /* 0x000000ffff997224 */ /* 0x000fc400078e004e */
[----:B------:R-:W-:Y:S02]  /*d240*/  IMAD.MOV.U32 R154, RZ, RZ, R44 ;  /* 0x000000ffff9a7224 */ /* 0x000fe400078e002c */
[----:B------:R-:W-:Y:S01]  /*d250*/  IMAD.MOV.U32 R155, RZ, RZ, R46 ;  /* 0x000000ffff9b7224 */ /* 0x000fe200078e002e */
[----:B------:R-:W4:Y:S01]  /*d260*/  LDS.128 R124, [R2] ;  /* 0x00000000027c7984 */ /* 0x000f220000000c00 */
[----:B------:R-:W-:Y:S06]  /*d270*/  BAR.SYNC.DEFER_BLOCKING 0x0 ;  /* 0x0000000000007b1d */ /* 0x000fec0000010000 */
[----:B------:R-:W-:Y:S02]  /*d280*/  STSM.16.M88.4 [R3], R128 ;  /* 0x0000008003007844 */ /* 0x000fe40000000200 */
[----:B------:R-:W-:Y:S06]  /*d290*/  BAR.SYNC.DEFER_BLOCKING 0x0 ;  /* 0x0000000000007b1d */ /* 0x000fec0000010000 */
[----:B------:R-:W4:Y:S02]  /*d2a0*/  LDS.128 R104, [R2] ;  /* 0x0000000002687984 */ /* 0x000f240000000c00 */
[----:B------:R-:W-:Y:S06]  /*d2b0*/  BAR.SYNC.DEFER_BLOCKING 0x0 ;  /* 0x0000000000007b1d */ /* 0x000fec0000010000 */
[----:B------:R5:W-:Y:S02]  /*d2c0*/  STSM.16.M88.4 [R3], R132 ;  /* 0x0000008403007844 */ /* 0x000be40000000200 */
[----:B------:R-:W-:Y:S01]  /*d2d0*/  BAR.SYNC.DEFER_BLOCKING 0x0 ;  /* 0x0000000000007b1d */ /* 0x000fe20000010000 */
[----:B-----5:R-:W-:Y:S01]  /*d2e0*/  IMAD.MOV.U32 R132, RZ, RZ, R141 ;  /* 0x000000ffff847224 */ /* 0x020fe200078e008d */
[----:B------:R-:W-:Y:S01]  /*d2f0*/  MOV R133, R143 ;  /* 0x0000008f00857202 */ /* 0x000fe20000000f00 */
[----:B------:R-:W-:-:S02]  /*d300*/  IMAD.MOV.U32 R134, RZ, RZ, R109 ;  /* 0x000000ffff867224 */ /* 0x000fc400078e006d */
[----:B------:R-:W-:Y:S02]  /*d310*/  IMAD.MOV.U32 R135, RZ, RZ, R111 ;  /* 0x000000ffff877224 */ /* 0x000fe400078e006f */
[----:B------:R-:W-:Y:S02]  /*d320*/  IMAD.MOV.U32 R141, RZ, RZ, R79 ;  /* 0x000000ffff8d7224 */ /* 0x000fe400078e004f */
[----:B------:R-:W-:Y:S01]  /*d330*/  IMAD.MOV.U32 R143, RZ, RZ, R47 ;  /* 0x000000ffff8f7224 */ /* 0x000fe200078e002f */
[----:B------:R-:W5:Y:S01]  /*d340*/  LDS.128 R72, [R2] ;  /* 0x0000000002487984 */ /* 0x000f620000000c00 */
[----:B------:R-:W-:Y:S06]  /*d350*/  BAR.SYNC.DEFER_BLOCKING 0x0 ;  /* 0x0000000000007b1d */ /* 0x000fec0000010000 */
[----:B------:R1:W-:Y:S02]  /*d360*/  STSM.16.M88.4 [R3], R136 ;  /* 0x0000008803007844 */ /* 0x0003e40000000200 */
[----:B------:R-:W-:Y:S01]  /*d370*/  BAR.SYNC.DEFER_BLOCKING 0x0 ;  /* 0x0000000000007b1d */ /* 0x000fe20000010000 */
[----:B-1----:R-:W-:Y:S01]  /*d380*/  IMAD.MOV.U32 R136, RZ, RZ, R144 ;  /* 0x000000ffff887224 */ /* 0x002fe200078e0090 */
[----:B------:R-:W-:Y:S01]  /*d390*/  MOV R139, R114 ;  /* 0x00000072008b7202 */ /* 0x000fe20000000f00 */
[----:B------:R-:W-:Y:S01]  /*d3a0*/  IMAD.MOV.U32 R137, RZ, RZ, R146 ;  /* 0x000000ffff897224 */ /* 0x000fe200078e0092 */
[----:B------:R-:W-:Y:S01]  /*d3b0*/  MOV R146, R116 ;  /* 0x0000007400927202 */ /* 0x000fe20000000f00 */
[----:B------:R-:W-:-:S02]  /*d3c0*/  IMAD.MOV.U32 R138, RZ, RZ, R112 ;  /* 0x000000ffff8a7224 */ /* 0x000fc400078e0070 */
[----:B------:R-:W-:Y:S02]  /*d3d0*/  IMAD.MOV.U32 R144, RZ, RZ, R148 ;  /* 0x000000ffff907224 */ /* 0x000fe400078e0094 */
[----:B------:R-:W-:Y:S01]  /*d3e0*/  IMAD.MOV.U32 R148, RZ, RZ, R85 ;  /* 0x000000ffff947224 */ /* 0x000fe200078e0055 */
[----:B------:R-:W1:Y:S01]  /*d3f0*/  LDS.128 R40, [R2] ;  /* 0x0000000002287984 */ /* 0x000e620000000c00 */
[----:B------:R-:W-:Y:S06]  /*d400*/  BAR.SYNC.DEFER_BLOCKING 0x0 ;  /* 0x0000000000007b1d */ /* 0x000fec0000010000 */
[----:B------:R2:W-:Y:S02]  /*d410*/  STSM.16.M88.4 [R3], R152 ;  /* 0x0000009803007844 */ /* 0x0005e40000000200 */
[----:B------:R-:W-:Y:S01]  /*d420*/  BAR.SYNC.DEFER_BLOCKING 0x0 ;  /* 0x0000000000007b1d */ /* 0x000fe20000010000 */
[----:B--2---:R-:W-:-:S02]  /*d430*/  IMAD.MOV.U32 R152, RZ, RZ, R80 ;  /* 0x000000ffff987224 */ /* 0x004fc400078e0050 */
[----:B------:R-:W-:Y:S02]  /*d440*/  IMAD.MOV.U32 R153, RZ, RZ, R82 ;  /* 0x000000ffff997224 */ /* 0x000fe400078e0052 */
[----:B------:R-:W-:Y:S02]  /*d450*/  IMAD.MOV.U32 R154, RZ, RZ, R48 ;  /* 0x000000ffff9a7224 */ /* 0x000fe400078e0030 */
[----:B------:R-:W-:Y:S01]  /*d460*/  IMAD.MOV.U32 R155, RZ, RZ, R50 ;  /* 0x000000ffff9b7224 */ /* 0x000fe200078e0032 */
[----:B------:R-:W2:Y:S01]  /*d470*/  LDS.128 R128, [R2] ;  /* 0x0000000002807984 */ /* 0x000ea20000000c00 */
[----:B------:R-:W-:Y:S06]  /*d480*/  BAR.SYNC.DEFER_BLOCKING 0x0 ;  /* 0x0000000000007b1d */ /* 0x000fec0000010000 */
[----:B------:R-:W-:Y:S02]  /*d490*/  STSM.16.M88.4 [R3], R132 ;  /* 0x0000008403007844 */ /* 0x000fe40000000200 */
[----:B------:R-:W-:Y:S06]  /*d4a0*/  BAR.SYNC.DEFER_BLOCKING 0x0 ;  /* 0x0000000000007b1d */ /* 0x000fec0000010000 */
[----:B------:R-:W2:Y:S02]  /*d4b0*/  LDS.128 R108, [R2] ;  /* 0x00000000026c7984 */ /* 0x000ea40000000c00 */
[----:B------:R-:W-:Y:S06]  /*d4c0*/  BAR.SYNC.DEFER_BLOCKING 0x0 ;  /* 0x0000000000007b1d */ /* 0x000fec0000010000 */
[----:B------:R3:W-:Y:S02]  /*d4d0*/  STSM.16.M88.4 [R3], R140 ;  /* 0x0000008c03007844 */ /* 0x0007e40000000200 */
[----:B------:R-:W-:Y:S01]  /*d4e0*/  BAR.SYNC.DEFER_BLOCKING 0x0 ;  /* 0x0000000000007b1d */ /* 0x000fe20000010000 */
[----:B---3--:R-:W-:Y:S01]  /*d4f0*/  IMAD.MOV.U32 R142, RZ, RZ, R113 ;  /* 0x000000ffff8e7224 */ /* 0x008fe200078e0071 */
[----:B------:R-:W-:Y:S01]  /*d500*/  MOV R140, R145 ;  /* 0x00000091008c7202 */ /* 0x000fe20000000f00 */
[----:B------:R-:W-:-:S02]  /*d510*/  IMAD.MOV.U32 R143, RZ, RZ, R115 ;  /* 0x000000ffff8f7224 */ /* 0x000fc400078e0073 */
[----:B------:R-:W-:Y:S02]  /*d520*/  IMAD.MOV.U32 R141, RZ, RZ, R147 ;  /* 0x000000ffff8d7224 */ /* 0x000fe400078e0093 */
[----:B------:R-:W-:Y:S02]  /*d530*/  IMAD.MOV.U32 R145, RZ, RZ, R150 ;  /* 0x000000ffff917224 */ /* 0x000fe400078e0096 */
[----:B------:R-:W-:Y:S02]  /*d540*/  IMAD.MOV.U32 R147, RZ, RZ, R118 ;  /* 0x000000ffff937224 */ /* 0x000fe400078e0076 */
[----:B------:R-:W-:Y:S01]  /*d550*/  IMAD.MOV.U32 R150, RZ, RZ, R53 ;  /* 0x000000ffff967224 */ /* 0x000fe200078e0035 */
[----:B------:R-:W3:Y:S01]  /*d560*/  LDS.128 R76, [R2] ;  /* 0x00000000024c7984 */ /* 0x000ee20000000c00 */
[----:B------:R-:W-:Y:S06]  /*d570*/  BAR.SYNC.DEFER_BLOCKING 0x0 ;  /* 0x0000000000007b1d */ /* 0x000fec0000010000 */
[----:B------:R4:W-:Y:S02]  /*d580*/  STSM.16.M88.4 [R3], R136 ;  /* 0x0000008803007844 */ /* 0x0009e40000000200 */
[----:B------:R-:W-:Y:S01]  /*d590*/  BAR.SYNC.DEFER_BLOCKING 0x0 ;  /* 0x0000000000007b1d */ /* 0x000fe20000010000 */
[----:B----4-:R-:W-:Y:S01]  /*d5a0*/  IMAD.MOV.U32 R136, RZ, RZ, R81 ;  /* 0x000000ffff887224 */ /* 0x010fe200078e0051 */
[----:B------:R-:W-:Y:S01]  /*d5b0*/  MOV R137, R83 ;  /* 0x0000005300897202 */ /* 0x000fe20000000f00 */
[----:B------:R-:W-:-:S02]  /*d5c0*/  IMAD.MOV.U32 R138, RZ, RZ, R49 ;  /* 0x000000ffff8a7224 */ /* 0x000fc400078e0031 */
[----:B------:R-:W-:Y:S01]  /*d5d0*/  IMAD.MOV.U32 R139, RZ, RZ, R51 ;  /* 0x000000ffff8b7224 */ /* 0x000fe200078e0033 */
[----:B------:R-:W4:Y:S02]  /*d5e0*/  LDS.128 R44, [R2] ;  /* 0x00000000022c7984 */ /* 0x000f240000000c00 */
        /* <DEDUP_REMOVED lines=13> */
[----:B------:R1:W-:Y:S02]  /*d6c0*/  STSM.16.M88.4 [R3], R136 ;  /* 0x0000008803007844 */ /* 0x0003e40000000200 */
[----:B------:R-:W-:Y:S01]  /*d6d0*/  BAR.SYNC.DEFER_BLOCKING 0x0 ;  /* 0x0000000000007b1d */ /* 0x000fe20000010000 */
[----:B-1----:R-:W-:-:S04]  /*d6e0*/  LEA R136, P6, R4, UR4, 0x2 ;  /* 0x0000000404887c11 */ /* 0x002fc8000f8c10ff */
[----:B------:R-:W-:Y:S01]  /*d6f0*/  LEA.HI.X.SX32 R137, R4, UR5, 0x2, P6 ;  /* 0x0000000504897c11 */ /* 0x000fe2000b0f16ff */
[----:B------:R-:W-:Y:S01]  /*d700*/  VIADD R4, R0, 0x4 ;  /* 0x0000000400047836 */ /* 0x000fe20000000000 */
[----:B------:R-:W-:Y:S01]  /*d710*/  LEA R138, P6, R6, UR4, 0x2 ;  /* 0x00000004068a7c11 */ /* 0x000fe2000f8c10ff */
[----:B------:R-:W-:-:S03]  /*d720*/  ULDC UR4, c[0x0][0x248] ;  /* 0x0000920000047ab9 */ /* 0x000fc60000000800 */
[----:B------:R-:W-:Y:S01]  /*d730*/  LEA.HI.X.SX32 R139, R6, UR5, 0x2, P6 ;  /* 0x00000005068b7c11 */ /* 0x000fe2000b0f16ff */
[----:B------:R-:W1:Y:S01]  /*d740*/  LDS.128 R80, [R2] ;  /* 0x0000000002507984 */ /* 0x000e620000000c00 */
[----:B------:R-:W-:Y:S01]  /*d750*/  BAR.SYNC.DEFER_BLOCKING 0x0 ;  /* 0x0000000000007b1d */ /* 0x000fe20000010000 */
[-C--:B------:R-:W-:Y:S02]  /*d760*/  ISETP.LT.AND P6, PT, R5, R188.reuse, !P3 ;  /* 0x000000bc0500720c */ /* 0x080fe40005fc1270 */
[----:B------:R-:W-:-:S03]  /*d770*/  ISETP.LT.AND P3, PT, R7, R188, !P3 ;  /* 0x000000bc0700720c */ /* 0x000fc60005f61270 */
[----:B------:R2:W-:Y:S02]  /*d780*/  STSM.16.M88.4 [R3], R144 ;  /* 0x0000009003007844 */ /* 0x0005e40000000200 */
[----:B------:R-:W-:Y:S01]  /*d790*/  BAR.SYNC.DEFER_BLOCKING 0x0 ;  /* 0x0000000000007b1d */ /* 0x000fe20000010000 */
[----:B--2---:R-:W-:Y:S01]  /*d7a0*/  IMAD.MOV.U32 R146, RZ, RZ, R117 ;  /* 0x000000ffff927224 */ /* 0x004fe200078e0075 */
[----:B------:R-:W-:Y:S01]  /*d7b0*/  MOV R147, R119 ;  /* 0x0000007700937202 */ /* 0x000fe20000000f00 */
[----:B------:R-:W-:Y:S02]  /*d7c0*/  IMAD.MOV.U32 R144, RZ, RZ, R149 ;  /* 0x000000ffff907224 */ /* 0x000fe400078e0095 */
[----:B------:R-:W-:Y:S02]  /*d7d0*/  IMAD.MOV.U32 R145, RZ, RZ, R151 ;  /* 0x000000ffff917224 */ /* 0x000fe400078e0097 */
[----:B------:R-:W-:Y:S02]  /*d7e0*/  IMAD.MOV.U32 R151, RZ, RZ, R55 ;  /* 0x000000ffff977224 */ /* 0x000fe400078e0037 */
[----:B------:R-:W-:Y:S01]  /*d7f0*/  IMAD.MOV.U32 R149, RZ, RZ, R87 ;  /* 0x000000ffff957224 */ /* 0x000fe200078e0057 */
[----:B------:R-:W2:Y:S01]  /*d800*/  LDS.128 R48, [R2] ;  /* 0x0000000002307984 */ /* 0x000ea20000000c00 */
[----:B------:R-:W-:Y:S06]  /*d810*/  BAR.SYNC.DEFER_BLOCKING 0x0 ;  /* 0x0000000000007b1d */ /* 0x000fec0000010000 */
[----:B------:R3:W-:Y:S02]  /*d820*/  STSM.16.M88.4 [R3], R140 ;  /* 0x0000008c03007844 */ /* 0x0007e40000000200 */
[----:B------:R-:W-:Y:S01]  /*d830*/  BAR.SYNC.DEFER_BLOCKING 0x0 ;  /* 0x0000000000007b1d */ /* 0x000fe20000010000 */
[----:B---3--:R-:W-:-:S04]  /*d840*/  IMAD R141, R0, UR4, RZ ;  /* 0x00000004008d7c24 */ /* 0x008fc8000f8e02ff */
[----:B------:R-:W-:-:S04]  /*d850*/  IMAD.WIDE R84, R141, 0x4, R136 ;  /* 0x000000048d547825 */ /* 0x000fc800078e0288 */
[C---:B------:R-:W-:Y:S01]  /*d860*/  IMAD.WIDE R86, R141.reuse, 0x4, R138 ;  /* 0x000000048d567825 */ /* 0x040fe200078e028a */
[----:B------:R-:W3:Y:S01]  /*d870*/  LDS.128 R116, [R2] ;  /* 0x0000000002747984 */ /* 0x000ee20000000c00 */
[----:B------:R-:W-:Y:S06]  /*d880*/  BAR.SYNC.DEFER_BLOCKING 0x0 ;  /* 0x0000000000007b1d */ /* 0x000fec0000010000 */
[----:B------:R4:W-:Y:S02]  /*d890*/  STSM.16.M88.4 [R3], R144 ;  /* 0x0000009003007844 */ /* 0x0009e40000000200 */
[----:B------:R-:W-:Y:S01]  /*d8a0*/  BAR.SYNC.DEFER_BLOCKING 0x0 ;  /* 0x0000000000007b1d */ /* 0x000fe20000010000 */
[----:B----4-:R-:W-:-:S05]  /*d8b0*/  IADD3 R145, R141, UR4, RZ ;  /* 0x000000048d917c10 */ /* 0x010fca000fffe0ff */
[----:B------:R-:W-:-:S04]  /*d8c0*/  IMAD.WIDE R140, R145, 0x4, R136 ;  /* 0x00000004918c7825 */ /* 0x000fc800078e0288 */
[C---:B------:R-:W-:Y:S01]  /*d8d0*/  IMAD.WIDE R142, R145.reuse, 0x4, R138 ;  /* 0x00000004918e7825 */ /* 0x040fe200078e028a */
[----:B------:R-:W4:Y:S03]  /*d8e0*/  LDS.128 R52, [R2] ;  /* 0x0000000002347984 */ /* 0x000f260000000c00 */
[----:B------:R-:W-:Y:S01]  /*d8f0*/  VIADD R145, R145, UR4 ;  /* 0x0000000491917c36 */ /* 0x000fe20008000000 */
[----:B------:R-:W-:Y:S06]  /*d900*/  BAR.SYNC.DEFER_BLOCKING 0x0 ;  /* 0x0000000000007b1d */ /* 0x000fec0000010000 */
[----:B------:R-:W-:Y:S02]  /*d910*/  STSM.16.M88.4 [R3], R148 ;  /* 0x0000009403007844 */ /* 0x000fe40000000200 */
[----:B------:R-:W-:Y:S06]  /*d920*/  BAR.SYNC.DEFER_BLOCKING 0x0 ;  /* 0x0000000000007b1d */ /* 0x000fec0000010000 */
[----:B------:R5:W-:Y:S01]  /*d930*/  @P2 STG.E desc[UR16][R84.64], R8 ;  /* 0x0000000854002986 */ /* 0x000be2000c101910 */
[----:B------:R-:W-:Y:S01]  /*d940*/  ISETP.GE.AND P2, PT, R4, R189, PT ;  /* 0x000000bd0400720c */ /* 0x000fe20003f46270 */
[----:B------:R-:W-:-:S02]  /*d950*/  VIADD R4, R0, 0x5 ;  /* 0x0000000500047836 */ /* 0x000fc40000000000 */
[----:B------:R1:W-:Y:S01]  /*d960*/  @P5 STG.E desc[UR16][R86.64], R12 ;  /* 0x0000000c56005986 */ /* 0x0003e2000c101910 */
[-C--:B------:R-:W-:Y:S02]  /*d970*/  ISETP.LT.AND P5, PT, R5, R188.reuse, !P1 ;  /* 0x000000bc0500720c */ /* 0x080fe40004fa1270 */
[-C--:B------:R-:W-:Y:S01]  /*d980*/  ISETP.LT.AND P1, PT, R7, R188.reuse, !P1 ;  /* 0x000000bc0700720c */ /* 0x080fe20004f21270 */
[----:B------:R2:W-:Y:S01]  /*d990*/  @P6 STG.E desc[UR16][R140.64], R24 ;  /* 0x000000188c006986 */ /* 0x0005e2000c101910 */
[-C--:B------:R-:W-:Y:S02]  /*d9a0*/  ISETP.LT.AND P6, PT, R5, R188.reuse, !P4 ;  /* 0x000000bc0500720c */ /* 0x080fe400067c1270 */
[----:B------:R-:W-:Y:S01]  /*d9b0*/  ISETP.LT.AND P4, PT, R7, R188, !P4 ;  /* 0x000000bc0700720c */ /* 0x000fe20006781270 */
[----:B-----5:R-:W-:Y:S01]  /*d9c0*/  IMAD.WIDE R84, R145, 0x4, R136 ;  /* 0x0000000491547825 */ /* 0x020fe200078e0288 */
[----:B------:R5:W-:Y:S01]  /*d9d0*/  @P3 STG.E desc[UR16][R142.64], R20 ;  /* 0x000000148e003986 */ /* 0x000be2000c101910 */
[----:B------:R-:W-:-:S02]  /*d9e0*/  ISETP.GE.AND P3, PT, R4, R189, PT ;  /* 0x000000bd0400720c */ /* 0x000fc40003f66270 */
[----:B-1----:R-:W-:Y:S01]  /*d9f0*/  IMAD.WIDE R86, R145, 0x4, R138 ;  /* 0x0000000491567825 */ /* 0x002fe200078e028a */
[----:B------:R-:W-:Y:S01]  /*da00*/  IADD3 R4, R0, 0x6, RZ ;  /* 0x0000000600047810 */ /* 0x000fe20007ffe0ff */
[----:B------:R1:W-:Y:S01]  /*da10*/  @P5 STG.E desc[UR16][R84.64], R9 ;  /* 0x0000000954005986 */ /* 0x0003e2000c101910 */
[-C--:B------:R-:W-:Y:S01]  /*da20*/  ISETP.LT.AND P5, PT, R5, R188.reuse, !P2 ;  /* 0x000000bc0500720c */ /* 0x080fe200057a1270 */
[----:B------:R-:W-:Y:S01]  /*da30*/  VIADD R145, R145, UR4 ;  /* 0x0000000491917c36 */ /* 0x000fe20008000000 */
[----:B------:R-:W-:Y:S01]  /*da40*/  ISETP.LT.AND P2, PT, R7, R188, !P2 ;  /* 0x000000bc0700720c */ /* 0x000fe20005741270 */
[----:B------:R3:W-:Y:S01]  /*da50*/  @P1 STG.E desc[UR16][R86.64], R13 ;  /* 0x0000000d56001986 */ /* 0x0007e2000c101910 */
[----:B------:R-:W-:Y:S01]  /*da60*/  ISETP.GE.AND P1, PT, R4, R189, PT ;  /* 0x000000bd0400720c */ /* 0x000fe20003f26270 */
[----:B--2---:R-:W-:-:S04]  /*da70*/  IMAD.WIDE R140, R145, 0x4, R136 ;  /* 0x00000004918c7825 */ /* 0x004fc800078e0288 */
[----:B-----5:R-:W-:Y:S01]  /*da80*/  IMAD.WIDE R142, R145, 0x4, R138 ;  /* 0x00000004918e7825 */ /* 0x020fe200078e028a */
[----:B------:R-:W-:Y:S01]  /*da90*/  @P6 STG.E desc[UR16][R140.64], R25 ;  /* 0x000000198c006986 */ /* 0x000fe2000c101910 */
[-C--:B------:R-:W-:Y:S02]  /*daa0*/  ISETP.LT.AND P6, PT, R5, R188.reuse, !P3 ;  /* 0x000000bc0500720c */ /* 0x080fe40005fc1270 */
[----:B------:R-:W-:Y:S01]  /*dab0*/  VIADD R145, R145, UR4 ;  /* 0x0000000491917c36 */ /* 0x000fe20008000000 */
[----:B------:R2:W-:Y:S01]  /*dac0*/  @P4 STG.E desc[UR16][R142.64], R21 ;  /* 0x000000158e004986 */ /* 0x0005e2000c101910 */
[----:B------:R-:W-:Y:S01]  /*dad0*/  VIADD R4, R0, 0x7 ;  /* 0x0000000700047836 */ /* 0x000fe20000000000 */
[----:B------:R-:W-:Y:S01]  /*dae0*/  ISETP.LT.AND P3, PT, R7, R188, !P3 ;  /* 0x000000bc0700720c */ /* 0x000fe20005f61270 */
[----:B-1----:R-:W-:-:S03]  /*daf0*/  IMAD.WIDE R8, R145, 0x4, R136 ;  /* 0x0000000491087825 */ /* 0x002fc600078e0288 */
[----:B------:R-:W-:Y:S01]  /*db00*/  ISETP.GE.AND P4, PT, R4, R189, PT ;  /* 0x000000bd0400720c */ /* 0x000fe20003f86270 */
[----:B---3--:R-:W-:Y:S01]  /*db10*/  IMAD.WIDE R12, R145, 0x4, R138 ;  /* 0x00000004910c7825 */ /* 0x008fe200078e028a */
[----:B------:R1:W-:Y:S01]  /*db20*/  @P5 STG.E desc[UR16][R8.64], R10 ;  /* 0x0000000a08005986 */ /* 0x0003e2000c101910 */
[-C--:B------:R-:W-:Y:S02]  /*db30*/  ISETP.LT.AND P5, PT, R5, R188.reuse, !P1 ;  /* 0x000000bc0500720c */ /* 0x080fe40004fa1270 */
[----:B------:R-:W-:Y:S01]  /*db40*/  VIADD R145, R145, UR4 ;  /* 0x0000000491917c36 */ /* 0x000fe20008000000 */
[----:B------:R3:W-:Y:S01]  /*db50*/  @P2 STG.E desc[UR16][R12.64], R14 ;  /* 0x0000000e0c002986 */ /* 0x0007e2000c101910 */
[----:B------:R-:W-:Y:S01]  /*db60*/  VIADD R4, R0, 0x8 ;  /* 0x0000000800047836 */ /* 0x000fe20000000000 */
[----:B------:R-:W-:Y:S01]  /*db70*/  ISETP.LT.AND P1, PT, R7, R188, !P1 ;  /* 0x000000bc0700720c */ /* 0x000fe20004f21270 */
[----:B--2---:R-:W-:-:S03]  /*db80*/  IMAD.WIDE R20, R145, 0x4, R136 ;  /* 0x0000000491147825 */ /* 0x004fc600078e0288 */
[-C--:B------:R-:W-:Y:S01]  /*db90*/  ISETP.GE.AND P2, PT, R4, R189.reuse, PT ;  /* 0x000000bd0400720c */ /* 0x080fe20003f46270 */
[C---:B------:R-:W-:Y:S01]  /*dba0*/  IMAD.WIDE R24, R145.reuse, 0x4, R138 ;  /* 0x0000000491187825 */ /* 0x040fe200078e028a */
[----:B------:R-:W-:Y:S01]  /*dbb0*/  IADD3 R145, R145, UR4, RZ ;  /* 0x0000000491917c10 */ /* 0x000fe2000fffe0ff */
[----:B------:R2:W-:Y:S01]  /*dbc0*/  @P6 STG.E desc[UR16][R20.64], R26 ;  /* 0x0000001a14006986 */ /* 0x0005e2000c101910 */
[-C--:B------:R-:W-:Y:S01]  /*dbd0*/  ISETP.LT.AND P6, PT, R5, R188.reuse, !P4 ;  /* 0x000000bc0500720c */ /* 0x080fe200067c1270 */
[----:B------:R-:W-:Y:S01]  /*dbe0*/  VIADD R4, R0, 0x9 ;  /* 0x0000000900047836 */ /* 0x000fe20000000000 */
[-C--:B------:R-:W-:Y:S01]  /*dbf0*/  ISETP.LT.AND P4, PT, R7, R188.reuse, !P4 ;  /* 0x000000bc0700720c */ /* 0x080fe20006781270 */
[C---:B-1----:R-:W-:Y:S01]  /*dc00*/  IMAD.WIDE R8, R145.reuse, 0x4, R136 ;  /* 0x0000000491087825 */ /* 0x042fe200078e0288 */
[----:B------:R1:W-:Y:S02]  /*dc10*/  @P3 STG.E desc[UR16][R24.64], R22 ;  /* 0x0000001618003986 */ /* 0x0003e4000c101910 */
[----:B------:R-:W-:Y:S01]  /*dc20*/  ISETP.GE.AND P3, PT, R4, R189, PT ;  /* 0x000000bd0400720c */ /* 0x000fe20003f66270 */
[----:B---3--:R-:W-:Y:S01]  /*dc30*/  IMAD.WIDE R12, R145, 0x4, R138 ;  /* 0x00000004910c7825 */ /* 0x008fe200078e028a */
[----:B------:R3:W-:Y:S01]  /*dc40*/  @P5 STG.E desc[UR16][R8.64], R11 ;  /* 0x0000000b08005986 */ /* 0x0007e2000c101910 */
[----:B------:R-:W-:-:S02]  /*dc50*/  ISETP.LT.AND P5, PT, R5, R188, !P2 ;  /* 0x000000bc0500720c */ /* 0x000fc400057a1270 */
[----:B------:R-:W-:Y:S01]  /*dc60*/  VIADD R145, R145, UR4 ;  /* 0x0000000491917c36 */ /* 0x000fe20008000000 */
[----:B------:R5:W-:Y:S01]  /*dc70*/  @P1 STG.E desc[UR16][R12.64], R15 ;  /* 0x0000000f0c001986 */ /* 0x000be2000c101910 */
[----:B------:R-:W-:Y:S01]  /*dc80*/  ISETP.LT.AND P2, PT, R7, R188, !P2 ;  /* 0x000000bc0700720c */ /* 0x000fe20005741270 */
[----:B------:R-:W-:Y:S02]  /*dc90*/  VIADD R4, R0, 0xa ;  /* 0x0000000a00047836 */ /* 0x000fe40000000000 */
[----:B--2---:R-:W-:-:S03]  /*dca0*/  IMAD.WIDE R20, R145, 0x4, R136 ;  /* 0x0000000491147825 */ /* 0x004fc600078e0288 */
[-C--:B------:R-:W-:Y:S01]  /*dcb0*/  ISETP.GE.AND P1, PT, R4, R189.reuse, PT ;  /* 0x000000bd0400720c */ /* 0x080fe20003f26270 */
[----:B-1----:R-:W-:Y:S01]  /*dcc0*/  IMAD.WIDE R24, R145, 0x4, R138 ;  /* 0x0000000491187825 */ /* 0x002fe200078e028a */
[----:B------:R-:W-:Y:S01]  /*dcd0*/  @P6 STG.E desc[UR16][R20.64], R27 ;  /* 0x0000001b14006986 */ /* 0x000fe2000c101910 */
[-C--:B------:R-:W-:Y:S02]  /*dce0*/  ISETP.LT.AND P6, PT, R5, R188.reuse, !P3 ;  /* 0x000000bc0500720c */ /* 0x080fe40005fc1270 */
[----:B------:R-:W-:Y:S01]  /*dcf0*/  VIADD R145, R145, UR4 ;  /* 0x0000000491917c36 */ /* 0x000fe20008000000 */
[----:B------:R-:W-:Y:S01]  /*dd00*/  IADD3 R4, R0, 0xb, RZ ;  /* 0x0000000b00047810 */ /* 0x000fe20007ffe0ff */
[----:B------:R-:W-:Y:S01]  /*dd10*/  @P4 STG.E desc[UR16][R24.64], R23 ;  /* 0x0000001718004986 */ /* 0x000fe2000c101910 */
[----:B------:R-:W-:Y:S01]  /*dd20*/  ISETP.LT.AND P3, PT, R7, R188, !P3 ;  /* 0x000000bc0700720c */ /* 0x000fe20005f61270 */
[C---:B---3--:R-:W-:Y:S01]  /*dd30*/  IMAD.WIDE R8, R145.reuse, 0x4, R136 ;  /* 0x0000000491087825 */ /* 0x048fe200078e0288 */
[----:B------:R-:W-:Y:S01]  /*dd40*/  ISETP.GE.AND P4, PT, R4, R189, PT ;  /* 0x000000bd0400720c */ /* 0x000fe20003f86270 */
[----:B------:R-:W1:Y:S02]  /*dd50*/  LDS.128 R20, [R2] ;  /* 0x0000000002147984 */ /* 0x000e640000000c00 */
[----:B------:R-:W-:-:S02]  /*dd60*/  IMAD.WIDE R10, R145, 0x4, R138 ;  /* 0x00000004910a7825 */ /* 0x000fc400078e028a */
[----:B------:R2:W-:Y:S01]  /*dd70*/  @P5 STG.E desc[UR16][R8.64], R16 ;  /* 0x0000001008005986 */ /* 0x0005e2000c101910 */
[-C--:B------:R-:W-:Y:S01]  /*dd80*/  ISETP.LT.AND P5, PT, R5, R188.reuse, !P1 ;  /* 0x000000bc0500720c */ /* 0x080fe20004fa1270 */
[----:B------:R-:W-:Y:S01]  /*dd90*/  VIADD R145, R145, UR4 ;  /* 0x0000000491917c36 */ /* 0x000fe20008000000 */
[----:B------:R-:W-:Y:S01]  /*dda0*/  ISETP.LT.AND P1, PT, R7, R188, !P1 ;  /* 0x000000bc0700720c */ /* 0x000fe20004f21270 */
[----:B------:R3:W-:Y:S01]  /*ddb0*/  @P2 STG.E desc[UR16][R10.64], R88 ;  /* 0x000000580a002986 */ /* 0x0007e2000c101910 */
[----:B------:R-:W-:Y:S02]  /*ddc0*/  VIADD R4, R0, 0xc ;  /* 0x0000000c00047836 */ /* 0x000fe40000000000 */
[----:B-----5:R-:W-:-:S03]  /*ddd0*/  IMAD.WIDE R12, R145, 0x4, R136 ;  /* 0x00000004910c7825 */ /* 0x020fc600078e0288 */
[----:B------:R-:W-:Y:S01]  /*dde0*/  ISETP.GE.AND P2, PT, R4, R189, PT ;  /* 0x000000bd0400720c */ /* 0x000fe20003f46270 */
[----:B------:R-:W-:Y:S01]  /*ddf0*/  IMAD.WIDE R14, R145, 0x4, R138 ;  /* 0x00000004910e7825 */ /* 0x000fe200078e028a */
        /* <DEDUP_REMOVED lines=8> */
[C---:B---3--:R-:W-:Y:S01]  /*de80*/  IMAD.WIDE R10, R145.reuse, 0x4, R138 ;  /* 0x00000004910a7825 */ /* 0x048fe200078e028a */
[----:B------:R-:W-:Y:S01]  /*de90*/  IADD3 R145, R145, UR4, RZ ;  /* 0x0000000491917c10 */ /* 0x000fe2000fffe0ff */
[----:B------:R2:W-:Y:S01]  /*dea0*/  @P5 STG.E desc[UR16][R8.64], R17 ;  /* 0x0000001108005986 */ /* 0x0005e2000c101910 */
[-C--:B------:R-:W-:Y:S01]  /*deb0*/  ISETP.LT.AND P5, PT, R5, R188.reuse, !P2 ;  /* 0x000000bc0500720c */ /* 0x080fe200057a1270 */
[----:B------:R-:W-:Y:S01]  /*dec0*/  VIADD R4, R0, 0xe ;  /* 0x0000000e00047836 */ /* 0x000fe20000000000 */
[-C--:B------:R-:W-:Y:S01]  /*ded0*/  ISETP.LT.AND P2, PT, R7, R188.reuse, !P2 ;  /* 0x000000bc0700720c */ /* 0x080fe20005741270 */
[C---:B-----5:R-:W-:Y:S01]  /*dee0*/  IMAD.WIDE R12, R145.reuse, 0x4, R136 ;  /* 0x00000004910c7825 */ /* 0x060fe200078e0288 */
[----:B------:R3:W-:Y:S02]  /*def0*/  @P1 STG.E desc[UR16][R10.64], R89 ;  /* 0x000000590a001986 */ /* 0x0007e4000c101910 */
[----:B------:R-:W-:Y:S01]  /*df00*/  ISETP.GE.AND P1, PT, R4, R189, PT ;  /* 0x000000bd0400720c */ /* 0x000fe20003f26270 */
[----:B----4-:R-:W-:Y:S01]  /*df10*/  IMAD.WIDE R14, R145, 0x4, R138 ;  /* 0x00000004910e7825 */ /* 0x010fe200078e028a */
[----:B------:R4:W-:Y:S01]  /*df20*/  @P6 STG.E desc[UR16][R12.64], R61 ;  /* 0x0000003d0c006986 */ /* 0x0009e2000c101910 */
[----:B------:R-:W-:-:S02]  /*df30*/  ISETP.LT.AND P6, PT, R5, R188, !P3 ;  /* 0x000000bc0500720c */ /* 0x000fc40005fc1270 */
[----:B------:R-:W-:Y:S01]  /*df40*/  VIADD R145, R145, UR4 ;  /* 0x0000000491917c36 */ /* 0x000fe20008000000 */
[----:B------:R5:W-:Y:S01]  /*df50*/  @P4 STG.E desc[UR16][R14.64], R57 ;  /* 0x000000390e004986 */ /* 0x000be2000c101910 */
[----:B------:R-:W-:Y:S01]  /*df60*/  VIADD R4, R0, 0xf ;  /* 0x0000000f00047836 */ /* 0x000fe20000000000 */
[----:B------:R-:W-:Y:S01]  /*df70*/  ISETP.LT.AND P3, PT, R7, R188, !P3 ;  /* 0x000000bc0700720c */ /* 0x000fe20005f61270 */
[----:B--2---:R-:W-:-:S03]  /*df80*/  IMAD.WIDE R8, R145, 0x4, R136 ;  /* 0x0000000491087825 */ /* 0x004fc600078e0288 */
[----:B------:R-:W-:Y:S01]  /*df90*/  ISETP.GE.AND P4, PT, R4, R189, PT ;  /* 0x000000bd0400720c */ /* 0x000fe20003f86270 */
[----:B---3--:R-:W-:Y:S01]  /*dfa0*/  IMAD.WIDE R10, R145, 0x4, R138 ;  /* 0x00000004910a7825 */ /* 0x008fe200078e028a */
[----:B------:R2:W-:Y:S01]  /*dfb0*/  @P5 STG.E desc[UR16][R8.64], R18 ;  /* 0x0000001208005986 */ /* 0x0005e2000c101910 */
[-C--:B------:R-:W-:Y:S02]  /*dfc0*/  ISETP.LT.AND P5, PT, R5, R188.reuse, !P1 ;  /* 0x000000bc0500720c */ /* 0x080fe40004fa1270 */
[----:B------:R-:W-:Y:S01]  /*dfd0*/  VIADD R145, R145, UR4 ;  /* 0x0000000491917c36 */ /* 0x000fe20008000000 */
[----:B------:R3:W-:Y:S01]  /*dfe0*/  @P2 STG.E desc[UR16][R10.64], R90 ;  /* 0x0000005a0a002986 */ /* 0x0007e2000c101910 */
[----:B------:R-:W-:Y:S02]  /*dff0*/  ISETP.LT.AND P1, PT, R7, R188, !P1 ;  /* 0x000000bc0700720c */ /* 0x000fe40004f21270 */
[----:B----4-:R-:W-:Y:S01]  /*e000*/  IMAD.WIDE R12, R145, 0x4, R136 ;  /* 0x00000004910c7825 */ /* 0x010fe200078e0288 */
[----:B------:R-:W-:-:S03]  /*e010*/  IADD3 R4, R0, 0x10, RZ ;  /* 0x0000001000047810 */ /* 0x000fc60007ffe0ff */
[----:B-----5:R-:W-:Y:S01]  /*e020*/  IMAD.WIDE R14, R145, 0x4, R138 ;  /* 0x00000004910e7825 */ /* 0x020fe200078e028a */
[----:B------:R4:W-:Y:S01]  /*e030*/  @P6 STG.E desc[UR16][R12.64], R62 ;  /* 0x0000003e0c006986 */ /* 0x0009e2000c101910 */
[-C--:B------:R-:W-:Y:S02]  /*e040*/  ISETP.LT.AND P6, PT, R5, R188.reuse, !P4 ;  /* 0x000000bc0500720c */ /* 0x080fe400067c1270 */
[----:B------:R-:W-:Y:S01]  /*e050*/  VIADD R145, R145, UR4 ;  /* 0x0000000491917c36 */ /* 0x000fe20008000000 */
[-C--:B------:R-:W-:Y:S01]  /*e060*/  ISETP.GE.AND P2, PT, R4, R189.reuse, PT ;  /* 0x000000bd0400720c */ /* 0x080fe20003f46270 */
[----:B------:R-:W-:Y:S01]  /*e070*/  VIADD R4, R0, 0x11 ;  /* 0x0000001100047836 */ /* 0x000fe20000000000 */
[----:B------:R5:W-:Y:S01]  /*e080*/  @P3 STG.E desc[UR16][R14.64], R58 ;  /* 0x0000003a0e003986 */ /* 0x000be2000c101910 */
[----:B--2---:R-:W-:Y:S01]  /*e090*/  IMAD.WIDE R8, R145, 0x4, R136 ;  /* 0x0000000491087825 */ /* 0x004fe200078e0288 */
[-C--:B------:R-:W-:Y:S02]  /*e0a0*/  ISETP.LT.AND P4, PT, R7, R188.reuse, !P4 ;  /* 0x000000bc0700720c */ /* 0x080fe40006781270 */
[----:B------:R-:W-:Y:S01]  /*e0b0*/  ISETP.GE.AND P3, PT, R4, R189, PT ;  /* 0x000000bd0400720c */ /* 0x000fe20003f66270 */
[----:B---3--:R-:W-:Y:S01]  /*e0c0*/  IMAD.WIDE R10, R145, 0x4, R138 ;  /* 0x00000004910a7825 */ /* 0x008fe200078e028a */
[----:B------:R2:W-:Y:S01]  /*e0d0*/  @P5 STG.E desc[UR16][R8.64], R19 ;  /* 0x0000001308005986 */ /* 0x0005e2000c101910 */
[----:B------:R-:W-:-:S02]  /*e0e0*/  ISETP.LT.AND P5, PT, R5, R188, !P2 ;  /* 0x000000bc0500720c */ /* 0x000fc400057a1270 */
[----:B------:R-:W-:Y:S01]  /*e0f0*/  VIADD R145, R145, UR4 ;  /* 0x0000000491917c36 */ /* 0x000fe20008000000 */
[----:B------:R3:W-:Y:S01]  /*e100*/  @P1 STG.E desc[UR16][R10.64], R91 ;  /* 0x0000005b0a001986 */ /* 0x0007e2000c101910 */
[----:B------:R-:W-:Y:S01]  /*e110*/  VIADD R4, R0, 0x12 ;  /* 0x0000001200047836 */ /* 0x000fe20000000000 */
[----:B------:R-:W-:Y:S01]  /*e120*/  ISETP.LT.AND P2, PT, R7, R188, !P2 ;  /* 0x000000bc0700720c */ /* 0x000fe20005741270 */
[----:B----4-:R-:W-:-:S03]  /*e130*/  IMAD.WIDE R12, R145, 0x4, R136 ;  /* 0x00000004910c7825 */ /* 0x010fc600078e0288 */
[-C--:B------:R-:W-:Y:S01]  /*e140*/  ISETP.GE.AND P1, PT, R4, R189.reuse, PT ;  /* 0x000000bd0400720c */ /* 0x080fe20003f26270 */
[C---:B-----5:R-:W-:Y:S01]  /*e150*/  IMAD.WIDE R14, R145.reuse, 0x4, R138 ;  /* 0x00000004910e7825 */ /* 0x060fe200078e028a */
[----:B------:R-:W-:Y:S01]  /*e160*/  IADD3 R145, R145, UR4, RZ ;  /* 0x0000000491917c10 */ /* 0x000fe2000fffe0ff */
[----:B------:R4:W-:Y:S01]  /*e170*/  @P6 STG.E desc[UR16][R12.64], R63 ;  /* 0x0000003f0c006986 */ /* 0x0009e2000c101910 */
[-C--:B------:R-:W-:Y:S01]  /*e180*/  ISETP.LT.AND P6, PT, R5, R188.reuse, !P3 ;  /* 0x000000bc0500720c */ /* 0x080fe20005fc1270 */
[----:B------:R-:W-:Y:S01]  /*e190*/  VIADD R4, R0, 0x13 ;  /* 0x0000001300047836 */ /* 0x000fe20000000000 */
[-C--:B------:R-:W-:Y:S01]  /*e1a0*/  ISETP.LT.AND P3, PT, R7, R188.reuse, !P3 ;  /* 0x000000bc0700720c */ /* 0x080fe20005f61270 */
[C---:B--2---:R-:W-:Y:S01]  /*e1b0*/  IMAD.WIDE R8, R145.reuse, 0x4, R136 ;  /* 0x0000000491087825 */ /* 0x044fe200078e0288 */
        /* <DEDUP_REMOVED lines=9> */
[----:B----4-:R-:W-:-:S03]  /*e250*/  IMAD.WIDE R12, R145, 0x4, R136 ;  /* 0x00000004910c7825 */ /* 0x010fc600078e0288 */
[-C--:B------:R-:W-:Y:S01]  /*e260*/  ISETP.GE.AND P2, PT, R4, R189.reuse, PT ;  /* 0x000000bd0400720c */ /* 0x080fe20003f46270 */
[----:B--2---:R-:W-:Y:S01]  /*e270*/  IMAD.WIDE R14, R145, 0x4, R138 ;  /* 0x00000004910e7825 */ /* 0x004fe200078e028a */
[----:B------:R2:W-:Y:S01]  /*e280*/  @P6 STG.E desc[UR16][R12.64], R92 ;  /* 0x0000005c0c006986 */ /* 0x0005e2000c101910 */
[-C--:B------:R-:W-:Y:S02]  /*e290*/  ISETP.LT.AND P6, PT, R5, R188.reuse, !P4 ;  /* 0x000000bc0500720c */ /* 0x080fe400067c1270 */
[----:B------:R-:W-:Y:S01]  /*e2a0*/  VIADD R145, R145, UR4 ;  /* 0x0000000491917c36 */ /* 0x000fe20008000000 */
[----:B------:R-:W-:Y:S01]  /*e2b0*/  IADD3 R4, R0, 0x15, RZ ;  /* 0x0000001500047810 */ /* 0x000fe20007ffe0ff */
[----:B------:R4:W-:Y:S01]  /*e2c0*/  @P3 STG.E desc[UR16][R14.64], R64 ;  /* 0x000000400e003986 */ /* 0x0009e2000c101910 */
[----:B------:R-:W-:Y:S01]  /*e2d0*/  ISETP.LT.AND P4, PT, R7, R188, !P4 ;  /* 0x000000bc0700720c */ /* 0x000fe20006781270 */
[----:B---3--:R-:W-:Y:S01]  /*e2e0*/  IMAD.WIDE R8, R145, 0x4, R136 ;  /* 0x0000000491087825 */ /* 0x008fe200078e0288 */
[----:B------:R-:W-:-:S03]  /*e2f0*/  ISETP.GE.AND P3, PT, R4, R189, PT ;  /* 0x000000bd0400720c */ /* 0x000fc60003f66270 */
[----:B-----5:R-:W-:Y:S01]  /*e300*/  IMAD.WIDE R10, R145, 0x4, R138 ;  /* 0x00000004910a7825 */ /* 0x020fe200078e028a */
[----:B------:R3:W-:Y:S01]  /*e310*/  @P5 STG.E desc[UR16][R8.64], R29 ;  /* 0x0000001d08005986 */ /* 0x0007e2000c101910 */
[-C--:B------:R-:W-:Y:S02]  /*e320*/  ISETP.LT.AND P5, PT, R5, R188.reuse, !P2 ;  /* 0x000000bc0500720c */ /* 0x080fe400057a1270 */
[----:B------:R-:W-:Y:S01]  /*e330*/  VIADD R145, R145, UR4 ;  /* 0x0000000491917c36 */ /* 0x000fe20008000000 */
[----:B------:R5:W-:Y:S01]  /*e340*/  @P1 STG.E desc[UR16][R10.64], R97 ;  /* 0x000000610a001986 */ /* 0x000be2000c101910 */
[----:B------:R-:W-:Y:S01]  /*e350*/  VIADD R4, R0, 0x16 ;  /* 0x0000001600047836 */ /* 0x000fe20000000000 */
[----:B------:R-:W-:Y:S01]  /*e360*/  ISETP.LT.AND P2, PT, R7, R188, !P2 ;  /* 0x000000bc0700720c */ /* 0x000fe20005741270 */
[----:B--2---:R-:W-:-:S03]  /*e370*/  IMAD.WIDE R12, R145, 0x4, R136 ;  /* 0x00000004910c7825 */ /* 0x004fc600078e0288 */
[----:B------:R-:W-:Y:S01]  /*e380*/  ISETP.GE.AND P1, PT, R4, R189, PT ;  /* 0x000000bd0400720c */ /* 0x000fe20003f26270 */
[----:B----4-:R-:W-:Y:S01]  /*e390*/  IMAD.WIDE R14, R145, 0x4, R138 ;  /* 0x00000004910e7825 */ /* 0x010fe200078e028a */
[----:B------:R2:W-:Y:S01]  /*e3a0*/  @P6 STG.E desc[UR16][R12.64], R93 ;  /* 0x0000005d0c006986 */ /* 0x0005e2000c101910 */
[-C--:B------:R-:W-:Y:S02]  /*e3b0*/  ISETP.LT.AND P6, PT, R5, R188.reuse, !P3 ;  /* 0x000000bc0500720c */ /* 0x080fe40005fc1270 */
[----:B------:R-:W-:Y:S01]  /*e3c0*/  VIADD R145, R145, UR4 ;  /* 0x0000000491917c36 */ /* 0x000fe20008000000 */
[----:B------:R4:W-:Y:S01]  /*e3d0*/  @P4 STG.E desc[UR16][R14.64], R65 ;  /* 0x000000410e004986 */ /* 0x0009e2000c101910 */
[----:B------:R-:W-:Y:S01]  /*e3e0*/  VIADD R4, R0, 0x17 ;  /* 0x0000001700047836 */ /* 0x000fe20000000000 */
[----:B------:R-:W-:Y:S01]  /*e3f0*/  ISETP.LT.AND P3, PT, R7, R188, !P3 ;  /* 0x000000bc0700720c */ /* 0x000fe20005f61270 */
[----:B---3--:R-:W-:-:S03]  /*e400*/  IMAD.WIDE R8, R145, 0x4, R136 ;  /* 0x0000000491087825 */ /* 0x008fc600078e0288 */
        /* <DEDUP_REMOVED lines=17> */
[----:B---3--:R-:W-:-:S03]  /*e520*/  IMAD.WIDE R8, R145, 0x4, R136 ;  /* 0x0000000491087825 */ /* 0x008fc600078e0288 */
[----:B------:R-:W-:Y:S01]  /*e530*/  ISETP.GE.AND P3, PT, R4, R189, PT ;  /* 0x000000bd0400720c */ /* 0x000fe20003f66270 */
[----:B--2---:R-:W-:Y:S01]  /*e540*/  IMAD.WIDE R10, R145, 0x4, R138 ;  /* 0x00000004910a7825 */ /* 0x004fe200078e028a */
        /* <DEDUP_REMOVED lines=58> */
[----:B------:R-:W-:Y:S01]  /*e8f0*/  ISETP.LT.AND P1, PT, R7, R188, !P1 ;  /* 0x000000bc0700720c */ /* 0x000fe20004f21270 */
[----:B------:R-:W-:Y:S02]  /*e900*/  VIADD R4, R0, 0x20 ;  /* 0x0000002000047836 */ /* 0x000fe40000000000 */
[----:B--2---:R-:W-:-:S03]  /*e910*/  IMAD.WIDE R12, R145, 0x4, R136 ;  /* 0x00000004910c7825 */ /* 0x004fc600078e0288 */
[----:B------:R-:W-:Y:S01]  /*e920*/  ISETP.GE.AND P2, PT, R4, R189, PT ;  /* 0x000000bd0400720c */ /* 0x000fe20003f46270 */
[----:B----4-:R-:W-:Y:S01]  /*e930*/  IMAD.WIDE R14, R145, 0x4, R138 ;  /* 0x00000004910e7825 */ /* 0x010fe200078e028a */
[----:B------:R2:W-:Y:S01]  /*e940*/  @P6 STG.E desc[UR16][R12.64], R102 ;  /* 0x000000660c006986 */ /* 0x0005e2000c101910 */
[-C--:B------:R-:W-:Y:S02]  /*e950*/  ISETP.LT.AND P6, PT, R5, R188.reuse, !P4 ;  /* 0x000000bc0500720c */ /* 0x080fe400067c1270 */
[----:B------:R-:W-:Y:S01]  /*e960*/  VIADD R145, R145, UR4 ;  /* 0x0000000491917c36 */ /* 0x000fe20008000000 */
[----:B------:R-:W-:Y:S01]  /*e970*/  ISETP.LT.AND P4, PT, R7, R188, !P4 ;  /* 0x000000bc0700720c */ /* 0x000fe20006781270 */
[----:B------:R-:W-:Y:S01]  /*e980*/  VIADD R4, R0, 0x21 ;  /* 0x0000002100047836 */ /* 0x000fe20000000000 */
[----:B------:R4:W-:Y:S01]  /*e990*/  @P3 STG.E desc[UR16][R14.64], R70 ;  /* 0x000000460e003986 */ /* 0x0009e2000c101910 */
        /* <DEDUP_REMOVED lines=16> */
[----:B------:R-:W-:Y:S01]  /*eaa0*/  ISETP.LT.AND P4, PT, R5, R188, !P3 ;  /* 0x000000bc0500720c */ /* 0x000fe20005f81270 */
[----:B------:R-:W-:Y:S02]  /*eab0*/  VIADD R4, R0, 0x23 ;  /* 0x0000002300047836 */ /* 0x000fe40000000000 */
        /* <DEDUP_REMOVED lines=14> */
[----:B------:R5:W-:Y:S01]  /*eba0*/  @P6 STG.E desc[UR16][R14.64], R72 ;  /* 0x000000480e006986 */ /* 0x000be2000c101910 */
[----:B------:R-:W-:Y:S02]  /*ebb0*/  ISETP.LT.AND P6, PT, R7, R188, !P3 ;  /* 0x000000bc0700720c */ /* 0x000fe40005fc1270 */
[----:B--2---:R-:W-:Y:S01]  /*ebc0*/  IMAD.WIDE R8, R145, 0x4, R136 ;  /* 0x0000000491087825 */ /* 0x004fe200078e0288 */
[----:B------:R-:W-:-:S03]  /*ebd0*/  ISETP.GE.AND P1, PT, R4, R189, PT ;  /* 0x000000bd0400720c */ /* 0x000fc60003f26270 */
[----:B---3--:R-:W-:Y:S01]  /*ebe0*/  IMAD.WIDE R10, R145, 0x4, R138 ;  /* 0x00000004910a7825 */ /* 0x008fe200078e028a */
[----:B------:R2:W-:Y:S01]  /*ebf0*/  @P2 STG.E desc[UR16][R8.64], R37 ;  /* 0x0000002508002986 */ /* 0x0005e2000c101910 */
[-C--:B------:R-:W-:Y:S02]  /*ec00*/  ISETP.LT.AND P2, PT, R5, R188.reuse, !P1 ;  /* 0x000000bc0500720c */ /* 0x080fe40004f41270 */
        /* <DEDUP_REMOVED lines=10> */
[----:B------:R-:W-:Y:S02]  /*ecb0*/  VIADD R4, R0, 0x26 ;  /* 0x0000002600047836 */ /* 0x000fe40000000000 */
[----:B------:R5:W-:Y:S01]  /*ecc0*/  @P6 STG.E desc[UR16][R14.64], R73 ;  /* 0x000000490e006986 */ /* 0x000be2000c101910 */
[----:B------:R-:W-:Y:S01]  /*ecd0*/  ISETP.LT.AND P6, PT, R7, R188, !P3 ;  /* 0x000000bc0700720c */ /* 0x000fe20005fc1270 */
        /* <DEDUP_REMOVED lines=10> */
[----:B------:R-:W-:Y:S01]  /*ed80*/  ISETP.GE.AND P3, PT, R4, R189, PT ;  /* 0x000000bd0400720c */ /* 0x000fe20003f66270 */
[----:B-----5:R-:W-:Y:S01]  /*ed90*/  IMAD.WIDE R14, R145, 0x4, R138 ;  /* 0x00000004910e7825 */ /* 0x020fe200078e028a */
[----:B------:R4:W-:Y:S02]  /*eda0*/  @P4 STG.E desc[UR16][R12.64], R106 ;  /* 0x0000006a0c004986 */ /* 0x0009e4000c101910 */
[-C--:B------:R-:W-:Y:S01]  /*edb0*/  ISETP.LT.AND P4, PT, R5, R188.reuse, !P3 ;  /* 0x000000bc0500720c */ /* 0x080fe20005f81270 */
[----:B------:R-:W-:Y:S01]  /*edc0*/  VIADD R145, R145, UR4 ;  /* 0x0000000491917c36 */ /* 0x000fe20008000000 */
[----:B------:R5:W-:Y:S01]  /*edd0*/  @P6 STG.E desc[UR16][R14.64], R74 ;  /* 0x0000004a0e006986 */ /* 0x000be2000c101910 */
[----:B------:R-:W-:Y:S01]  /*ede0*/  VIADD R4, R0, 0x28 ;  /* 0x0000002800047836 */ /* 0x000fe20000000000 */
[----:B------:R-:W-:Y:S01]  /*edf0*/  ISETP.LT.AND P6, PT, R7, R188, !P3 ;  /* 0x000000bc0700720c */ /* 0x000fe20005fc1270 */
[----:B--2---:R-:W-:-:S03]  /*ee00*/  IMAD.WIDE R8, R145, 0x4, R136 ;  /* 0x0000000491087825 */ /* 0x004fc600078e0288 */
[-C--:B------:R-:W-:Y:S01]  /*ee10*/  ISETP.GE.AND P1, PT, R4, R189.reuse, PT ;  /* 0x000000bd0400720c */ /* 0x080fe20003f26270 */
[----:B---3--:R-:W-:Y:S01]  /*ee20*/  IMAD.WIDE R10, R145, 0x4, R138 ;  /* 0x00000004910a7825 */ /* 0x008fe200078e028a */
[----:B------:R-:W-:Y:S01]  /*ee30*/  IADD3 R4, R0, 0x29, RZ ;  /* 0x0000002900047810 */ /* 0x000fe20007ffe0ff */
[----:B------:R2:W-:Y:S01]  /*ee40*/  @P2 STG.E desc[UR16][R8.64], R39 ;  /* 0x0000002708002986 */ /* 0x0005e2000c101910 */
[-C--:B------:R-:W-:Y:S01]  /*ee50*/  ISETP.LT.AND P2, PT, R5, R188.reuse, !P1 ;  /* 0x000000bc0500720c */ /* 0x080fe20004f41270 */
[----:B------:R-:W-:Y:S01]  /*ee60*/  VIADD R145, R145, UR4 ;  /* 0x0000000491917c36 */ /* 0x000fe20008000000 */
[----:B------:R-:W-:Y:S01]  /*ee70*/  ISETP.GE.AND P3, PT, R4, R189, PT ;  /* 0x000000bd0400720c */ /* 0x000fe20003f66270 */
[----:B------:R3:W-:Y:S01]  /*ee80*/  @P5 STG.E desc[UR16][R10.64], R127 ;  /* 0x0000007f0a005986 */ /* 0x0007e2000c101910 */
[----:B------:R-:W-:Y:S01]  /*ee90*/  ISETP.LT.AND P5, PT, R7, R188, !P1 ;  /* 0x000000bc0700720c */ /* 0x000fe20004fa1270 */
[----:B----4-:R-:W-:-:S04]  /*eea0*/  IMAD.WIDE R12, R145, 0x4, R136 ;  /* 0x00000004910c7825 */ /* 0x010fc800078e0288 */
        /* <DEDUP_REMOVED lines=13> */
[----:B------:R-:W-:Y:S02]  /*ef80*/  VIADD R4, R0, 0x2b ;  /* 0x0000002b00047836 */ /* 0x000fe40000000000 */
[----:B----4-:R-:W-:Y:S01]  /*ef90*/  IMAD.WIDE R12, R145, 0x4, R136 ;  /* 0x00000004910c7825 */ /* 0x010fe200078e0288 */
[----:B------:R3:W-:Y:S01]  /*efa0*/  @P5 STG.E desc[UR16][R10.64], R128 ;  /* 0x000000800a005986 */ /* 0x0007e2000c101910 */
[-C--:B------:R-:W-:Y:S02]  /*efb0*/  ISETP.LT.AND P5, PT, R7, R188.reuse, !P1 ;  /* 0x000000bc0700720c */ /* 0x080fe40004fa1270 */
[----:B------:R-:W-:Y:S01]  /*efc0*/  ISETP.GE.AND P3, PT, R4, R189, PT ;  /* 0x000000bd0400720c */ /* 0x000fe20003f66270 */
[----:B-----5:R-:W-:Y:S01]  /*efd0*/  IMAD.WIDE R14, R145, 0x4, R138 ;  /* 0x00000004910e7825 */ /* 0x020fe200078e028a */
[----:B------:R4:W-:Y:S02]  /*efe0*/  @P4 STG.E desc[UR16][R12.64], R108 ;  /* 0x0000006c0c004986 */ /* 0x0009e4000c101910 */
[-C--:B------:R-:W-:Y:S01]  /*eff0*/  ISETP.LT.AND P4, PT, R5, R188.reuse, !P3 ;  /* 0x000000bc0500720c */ /* 0x080fe20005f81270 */
[----:B------:R-:W-:Y:S01]  /*f000*/  VIADD R4, R0, 0x2c ;  /* 0x0000002c00047836 */ /* 0x000fe20000000000 */
[----:B------:R5:W-:Y:S01]  /*f010*/  @P6 STG.E desc[UR16][R14.64], R76 ;  /* 0x0000004c0e006986 */ /* 0x000be2000c101910 */
[----:B------:R-:W-:Y:S01]  /*f020*/  VIADD R145, R145, UR4 ;  /* 0x0000000491917c36 */ /* 0x000fe20008000000 */
[----:B------:R-:W-:-:S02]  /*f030*/  ISETP.LT.AND P6, PT, R7, R188, !P3 ;  /* 0x000000bc0700720c */ /* 0x000fc40005fc1270 */
[----:B------:R-:W-:Y:S01]  /*f040*/  ISETP.GE.AND P1, PT, R4, R189, PT ;  /* 0x000000bd0400720c */ /* 0x000fe20003f26270 */
[----:B--2---:R-:W-:-:S04]  /*f050*/  IMAD.WIDE R8, R145, 0x4, R136 ;  /* 0x0000000491087825 */ /* 0x004fc800078e0288 */
        /* <DEDUP_REMOVED lines=10> */
[----:B------:R4:W-:Y:S01]  /*f100*/  @P4 STG.E desc[UR16][R12.64], R109 ;  /* 0x0000006d0c004986 */ /* 0x0009e2000c101910 */
[----:B------:R-:W-:Y:S02]  /*f110*/  IADD3 R4, R0, 0x2e, RZ ;  /* 0x0000002e00047810 */ /* 0x000fe40007ffe0ff */
[----:B------:R-:W-:Y:S01]  /*f120*/  VIADD R145, R145, UR4 ;  /* 0x0000000491917c36 */ /* 0x000fe20008000000 */
[-C--:B------:R-:W-:Y:S01]  /*f130*/  ISETP.LT.AND P4, PT, R5, R188.reuse, !P3 ;  /* 0x000000bc0500720c */ /* 0x080fe20005f81270 */
        /* <DEDUP_REMOVED lines=77> */
[----:B------:R-:W-:Y:S01]  /*f610*/  IADD3 R4, R0, 0x37, RZ ;  /* 0x0000003700047810 */ /* 0x000fe20007ffe0ff */
[----:B------:R2:W-:Y:S02]  /*f620*/  @P2 STG.E desc[UR16][R8.64], R46 ;  /* 0x0000002e08002986 */ /* 0x0005e4000c101910 */
[----:B------:R-:W-:Y:S01]  /*f630*/  VIADD R145, R145, UR4 ;  /* 0x0000000491917c36 */ /* 0x000fe20008000000 */
[----:B------:R-:W-:Y:S01]  /*f640*/  ISETP.GE.AND P3, PT, R4, R189, PT ;  /* 0x000000bd0400720c */ /* 0x000fe20003f66270 */
[----:B------:R3:W-:Y:S01]  /*f650*/  @P5 STG.E desc[UR16][R10.64], R114 ;  /* 0x000000720a005986 */ /* 0x0007e2000c101910 */
[-C--:B------:R-:W-:Y:S01]  /*f660*/  ISETP.LT.AND P5, PT, R5, R188.reuse, !P1 ;  /* 0x000000bc0500720c */ /* 0x080fe20004fa1270 */
[----:B----4-:R-:W-:Y:S01]  /*f670*/  IMAD.WIDE R12, R145, 0x4, R136 ;  /* 0x00000004910c7825 */ /* 0x010fe200078e0288 */
[----:B------:R-:W-:-:S03]  /*f680*/  ISETP.LT.AND P1, PT, R7, R188, !P1 ;  /* 0x000000bc0700720c */ /* 0x000fc60004f21270 */
[----:B-----5:R-:W-:Y:S01]  /*f690*/  IMAD.WIDE R14, R145, 0x4, R138 ;  /* 0x00000004910e7825 */ /* 0x020fe200078e028a */
[----:B------:R4:W-:Y:S01]  /*f6a0*/  @P4 STG.E desc[UR16][R12.64], R134 ;  /* 0x000000860c004986 */ /* 0x0009e2000c101910 */
[-C--:B------:R-:W-:Y:S02]  /*f6b0*/  ISETP.LT.AND P4, PT, R5, R188.reuse, !P3 ;  /* 0x000000bc0500720c */ /* 0x080fe40005f81270 */
[----:B------:R-:W-:Y:S01]  /*f6c0*/  VIADD R4, R0, 0x38 ;  /* 0x0000003800047836 */ /* 0x000fe20000000000 */
[----:B------:R5:W-:Y:S01]  /*f6d0*/  @P6 STG.E desc[UR16][R14.64], R82 ;  /* 0x000000520e006986 */ /* 0x000be2000c101910 */
[----:B------:R-:W-:Y:S01]  /*f6e0*/  VIADD R3, R145, UR4 ;  /* 0x0000000491037c36 */ /* 0x000fe20008000000 */
[----:B------:R-:W-:Y:S02]  /*f6f0*/  ISETP.LT.AND P6, PT, R7, R188, !P3 ;  /* 0x000000bc0700720c */ /* 0x000fe40005fc1270 */
[----:B------:R-:W-:Y:S01]  /*f700*/  ISETP.GE.AND P2, PT, R4, R189, PT ;  /* 0x000000bd0400720c */ /* 0x000fe20003f46270 */
[C---:B------:R-:W-:Y:S01]  /*f710*/  VIADD R17, R3.reuse, UR4 ;  /* 0x0000000403117c36 */ /* 0x040fe20008000000 */
[----:B------:R-:W-:Y:S01]  /*f720*/  IADD3 R4, R0, 0x39, RZ ;  /* 0x0000003900047810 */ /* 0x000fe20007ffe0ff */
[----:B--2---:R-:W-:-:S03]  /*f730*/  IMAD.WIDE R8, R3, 0x4, R136 ;  /* 0x0000000403087825 */ /* 0x004fc600078e0288 */
[----:B------:R-:W-:Y:S01]  /*f740*/  ISETP.GE.AND P3, PT, R4, R189, PT ;  /* 0x000000bd0400720c */ /* 0x000fe20003f66270 */
[----:B------:R-:W-:Y:S01]  /*f750*/  IMAD.WIDE R2, R3, 0x4, R138 ;  /* 0x0000000403027825 */ /* 0x000fe200078e028a */
[----:B------:R2:W-:Y:S01]  /*f760*/  @P5 STG.E desc[UR16][R8.64], R47 ;  /* 0x0000002f08005986 */ /* 0x0005e2000c101910 */
[-C--:B------:R-:W-:Y:S02]  /*f770*/  ISETP.LT.AND P5, PT, R5, R188.reuse, !P2 ;  /* 0x000000bc0500720c */ /* 0x080fe400057a1270 */
[----:B---3--:R-:W-:Y:S01]  /*f780*/  IMAD.WIDE R10, R17, 0x4, R136 ;  /* 0x00000004110a7825 */ /* 0x008fe200078e0288 */
[----:B------:R3:W-:Y:S01]  /*f790*/  @P1 STG.E desc[UR16][R2.64], R115 ;  /* 0x0000007302001986 */ /* 0x0007e2000c101910 */
[-C--:B------:R-:W-:Y:S02]  /*f7a0*/  ISETP.LT.AND P2, PT, R7, R188.reuse, !P2 ;  /* 0x000000bc0700720c */ /* 0x080fe40005741270 */
[----:B------:R-:W-:Y:S01]  /*f7b0*/  VIADD R4, R0, 0x3a ;  /* 0x0000003a00047836 */ /* 0x000fe20000000000 */
[----:B------:R1:W-:Y:S01]  /*f7c0*/  @P4 STG.E desc[UR16][R10.64], R135 ;  /* 0x000000870a004986 */ /* 0x0003e2000c101910 */
[----:B----4-:R-:W-:Y:S01]  /*f7d0*/  IMAD.WIDE R12, R17, 0x4, R138 ;  /* 0x00000004110c7825 */ /* 0x010fe200078e028a */
[----:B------:R-:W-:-:S02]  /*f7e0*/  ISETP.LT.AND P4, PT, R5, R188, !P3 ;  /* 0x000000bc0500720c */ /* 0x000fc40005f81270 */
[-C--:B------:R-:W-:Y:S01]  /*f7f0*/  ISETP.GE.AND P1, PT, R4, R189.reuse, PT ;  /* 0x000000bd0400720c */ /* 0x080fe20003f26270 */
[----:B------:R-:W-:Y:S01]  /*f800*/  VIADD R17, R17, UR4 ;  /* 0x0000000411117c36 */ /* 0x000fe20008000000 */
[----:B------:R4:W-:Y:S01]  /*f810*/  @P6 STG.E desc[UR16][R12.64], R83 ;  /* 0x000000530c006986 */ /* 0x0009e2000c101910 */
[----:B------:R-:W-:Y:S02]  /*f820*/  IADD3 R4, R0, 0x3b, RZ ;  /* 0x0000003b00047810 */ /* 0x000fe40007ffe0ff */
[----:B------:R-:W-:Y:S01]  /*f830*/  ISETP.LT.AND P6, PT, R7, R188, !P3 ;  /* 0x000000bc0700720c */ /* 0x000fe20005fc1270 */
[C---:B-----5:R-:W-:Y:S01]  /*f840*/  VIADD R15, R17.reuse, UR4 ;  /* 0x00000004110f7c36 */ /* 0x060fe20008000000 */
[----:B------:R-:W-:Y:S01]  /*f850*/  ISETP.GE.AND P3, PT, R4, R189, PT ;  /* 0x000000bd0400720c */ /* 0x000fe20003f66270 */
[----:B--2---:R-:W-:-:S04]  /*f860*/  IMAD.WIDE R8, R17, 0x4, R136 ;  /* 0x0000000411087825 */ /* 0x004fc800078e0288 */
[----:B---3--:R-:W-:Y:S01]  /*f870*/  IMAD.WIDE R2, R17, 0x4, R138 ;  /* 0x0000000411027825 */ /* 0x008fe200078e028a */
[----:B------:R2:W-:Y:S01]  /*f880*/  @P5 STG.E desc[UR16][R8.64], R48 ;  /* 0x0000003008005986 */ /* 0x0005e2000c101910 */
[-C--:B------:R-:W-:Y:S02]  /*f890*/  ISETP.LT.AND P5, PT, R5, R188.reuse, !P1 ;  /* 0x000000bc0500720c */ /* 0x080fe40004fa1270 */
[----:B------:R-:W-:Y:S01]  /*f8a0*/  VIADD R4, R0, 0x3c ;  /* 0x0000003c00047836 */ /* 0x000fe20000000000 */
[----:B------:R3:W-:Y:S01]  /*f8b0*/  @P2 STG.E desc[UR16][R2.64], R116 ;  /* 0x0000007402002986 */ /* 0x0007e2000c101910 */
[----:B-1----:R-:W-:Y:S01]  /*f8c0*/  IMAD.WIDE R10, R15, 0x4, R136 ;  /* 0x000000040f0a7825 */ /* 0x002fe200078e0288 */
[-C--:B------:R-:W-:Y:S02]  /*f8d0*/  ISETP.LT.AND P1, PT, R7, R188.reuse, !P1 ;  /* 0x000000bc0700720c */ /* 0x080fe40004f21270 */
[----:B------:R-:W-:Y:S01]  /*f8e0*/  ISETP.GE.AND P2, PT, R4, R189, PT ;  /* 0x000000bd0400720c */ /* 0x000fe20003f46270 */
[----:B----4-:R-:W-:Y:S01]  /*f8f0*/  IMAD.WIDE R12, R15, 0x4, R138 ;  /* 0x000000040f0c7825 */ /* 0x010fe200078e028a */
[----:B------:R1:W-:Y:S01]  /*f900*/  @P4 STG.E desc[UR16][R10.64], R52 ;  /* 0x000000340a004986 */ /* 0x0003e2000c101910 */
[----:B------:R-:W-:-:S02]  /*f910*/  ISETP.LT.AND P4, PT, R5, R188, !P3 ;  /* 0x000000bc0500720c */ /* 0x000fc40005f81270 */
[----:B------:R-:W-:Y:S01]  /*f920*/  VIADD R15, R15, UR4 ;  /* 0x000000040f0f7c36 */ /* 0x000fe20008000000 */
[----:B------:R4:W-:Y:S01]  /*f930*/  @P6 STG.E desc[UR16][R12.64], R20 ;  /* 0x000000140c006986 */ /* 0x0009e2000c101910 */
[-C--:B------:R-:W-:Y:S02]  /*f940*/  ISETP.LT.AND P3, PT, R7, R188.reuse, !P3 ;  /* 0x000000bc0700720c */ /* 0x080fe40005f61270 */
[----:B------:R-:W-:Y:S01]  /*f950*/  VIADD R17, R15, UR4 ;  /* 0x000000040f117c36 */ /* 0x000fe20008000000 */
[-C--:B------:R-:W-:Y:S01]  /*f960*/  ISETP.LT.AND P6, PT, R5, R188.reuse, !P2 ;  /* 0x000000bc0500720c */ /* 0x080fe200057c1270 */
[----:B--2---:R-:W-:Y:S01]  /*f970*/  IMAD.WIDE R8, R15, 0x4, R136 ;  /* 0x000000040f087825 */ /* 0x004fe200078e0288 */
[----:B------:R-:W-:Y:S02]  /*f980*/  IADD3 R4, R0, 0x3d, RZ ;  /* 0x0000003d00047810 */ /* 0x000fe40007ffe0ff */
[----:B------:R-:W-:Y:S01]  /*f990*/  ISETP.LT.AND P2, PT, R7, R188, !P2 ;  /* 0x000000bc0700720c */ /* 0x000fe20005741270 */
[----:B------:R-:W-:Y:S01]  /*f9a0*/  VIADD R19, R17, UR4 ;  /* 0x0000000411137c36 */ /* 0x000fe20008000000 */
[----:B------:R2:W-:Y:S01]  /*f9b0*/  @P5 STG.E desc[UR16][R8.64], R49 ;  /* 0x0000003108005986 */ /* 0x0005e2000c101910 */
[----:B---3--:R-:W-:Y:S01]  /*f9c0*/  IMAD.WIDE R2, R15, 0x4, R138 ;  /* 0x000000040f027825 */ /* 0x008fe200078e028a */
[----:B------:R-:W-:-:S03]  /*f9d0*/  ISETP.GE.AND P5, PT, R4, R189, PT ;  /* 0x000000bd0400720c */ /* 0x000fc60003fa6270 */
[C---:B-1----:R-:W-:Y:S01]  /*f9e0*/  IMAD.WIDE R10, R17.reuse, 0x4, R136 ;  /* 0x00000004110a7825 */ /* 0x042fe200078e0288 */
[----:B------:R1:W-:Y:S03]  /*f9f0*/  @P1 STG.E desc[UR16][R2.64], R117 ;  /* 0x0000007502001986 */ /* 0x0003e6000c101910 */
[----:B------:R-:W-:Y:S01]  /*fa00*/  VIADD R0, R0, 0x3e ;  /* 0x0000003e00007836 */ /* 0x000fe20000000000 */
[----:B------:R-:W-:Y:S01]  /*fa10*/  @P4 STG.E desc[UR16][R10.64], R53 ;  /* 0x000000350a004986 */ /* 0x000fe2000c101910 */
[----:B----4-:R-:W-:Y:S01]  /*fa20*/  IMAD.WIDE R12, R17, 0x4, R138 ;  /* 0x00000004110c7825 */ /* 0x010fe200078e028a */
[C---:B--2---:R-:W-:Y:S02]  /*fa30*/  IADD3 R9, R19.reuse, UR4, RZ ;  /* 0x0000000413097c10 */ /* 0x044fe4000fffe0ff */
[----:B------:R-:W-:Y:S01]  /*fa40*/  ISETP.GE.AND P1, PT, R0, R189, PT ;  /* 0x000000bd0000720c */ /* 0x000fe20003f26270 */
[----:B------:R-:W-:Y:S01]  /*fa50*/  IMAD.WIDE R14, R19, 0x4, R136 ;  /* 0x00000004130e7825 */ /* 0x000fe200078e0288 */
[----:B------:R2:W-:Y:S01]  /*fa60*/  @P3 STG.E desc[UR16][R12.64], R21 ;  /* 0x000000150c003986 */ /* 0x0005e2000c101910 */
[----:B------:R-:W-:-:S02]  /*fa70*/  ISETP.LT.AND P3, PT, R5, R188, !P0 ;  /* 0x000000bc0500720c */ /* 0x000fc40004761270 */
[CC--:B------:R-:W-:Y:S01]  /*fa80*/  ISETP.LT.AND P4, PT, R5.reuse, R188.reuse, !P1 ;  /* 0x000000bc0500720c */ /* 0x0c0fe20004f81270 */
[----:B------:R3:W-:Y:S01]  /*fa90*/  @P6 STG.E desc[UR16][R14.64], R50 ;  /* 0x000000320e006986 */ /* 0x0007e2000c101910 */
[-C--:B------:R-:W-:Y:S01]  /*faa0*/  ISETP.LT.AND P6, PT, R5, R188.reuse, !P5 ;  /* 0x000000bc0500720c */ /* 0x080fe20006fc1270 */
[----:B------:R-:W-:Y:S01]  /*fab0*/  VIADD R17, R9, UR4 ;  /* 0x0000000409117c36 */ /* 0x000fe20008000000 */
[-C--:B------:R-:W-:Y:S01]  /*fac0*/  ISETP.LT.AND P5, PT, R7, R188.reuse, !P5 ;  /* 0x000000bc0700720c */ /* 0x080fe20006fa1270 */
[----:B-1----:R-:W-:Y:S01]  /*fad0*/  IMAD.WIDE R2, R19, 0x4, R138 ;  /* 0x0000000413027825 */ /* 0x002fe200078e028a */
[CC--:B------:R-:W-:Y:S02]  /*fae0*/  ISETP.LT.AND P1, PT, R7.reuse, R188.reuse, !P1 ;  /* 0x000000bc0700720c */ /* 0x0c0fe40004f21270 */
[----:B------:R-:W-:Y:S01]  /*faf0*/  ISETP.LT.AND P0, PT, R7, R188, !P0 ;  /* 0x000000bc0700720c */ /* 0x000fe20004701270 */
[----:B--2---:R-:W-:Y:S01]  /*fb00*/  VIADD R13, R17, UR4 ;  /* 0x00000004110d7c36 */ /* 0x004fe20008000000 */
[----:B------:R3:W-:Y:S01]  /*fb10*/  @P2 STG.E desc[UR16][R2.64], R118 ;  /* 0x0000007602002986 */ /* 0x0007e2000c101910 */
[----:B------:R-:W-:-:S04]  /*fb20*/  IMAD.WIDE R4, R9, 0x4, R136 ;  /* 0x0000000409047825 */ /* 0x000fc800078e0288 */
[----:B------:R-:W-:Y:S01]  /*fb30*/  IMAD.WIDE R6, R9, 0x4, R138 ;  /* 0x0000000409067825 */ /* 0x000fe200078e028a */
[----:B------:R3:W-:Y:S03]  /*fb40*/  @P6 STG.E desc[UR16][R4.64], R54 ;  /* 0x0000003604006986 */ /* 0x0007e6000c101910 */
[C---:B------:R-:W-:Y:S01]  /*fb50*/  IMAD.WIDE R8, R17.reuse, 0x4, R136 ;  /* 0x0000000411087825 */ /* 0x040fe200078e0288 */
[----:B------:R3:W-:Y:S03]  /*fb60*/  @P5 STG.E desc[UR16][R6.64], R22 ;  /* 0x0000001606005986 */ /* 0x0007e6000c101910 */
[----:B------:R-:W-:Y:S01]  /*fb70*/  IMAD.WIDE R10, R17, 0x4, R138 ;  /* 0x00000004110a7825 */ /* 0x000fe200078e028a */
[----:B------:R3:W-:Y:S03]  /*fb80*/  @P4 STG.E desc[UR16][R8.64], R51 ;  /* 0x0000003308004986 */ /* 0x0007e6000c101910 */
[C---:B------:R-:W-:Y:S01]  /*fb90*/  IMAD.WIDE R136, R13.reuse, 0x4, R136 ;  /* 0x000000040d887825 */ /* 0x040fe200078e0288 */
[----:B------:R3:W-:Y:S03]  /*fba0*/  @P1 STG.E desc[UR16][R10.64], R119 ;  /* 0x000000770a001986 */ /* 0x0007e6000c101910 */
[----:B------:R-:W-:Y:S01]  /*fbb0*/  IMAD.WIDE R138, R13, 0x4, R138 ;  /* 0x000000040d8a7825 */ /* 0x000fe200078e028a */
[----:B------:R3:W-:Y:S01]  /*fbc0*/  @P3 STG.E desc[UR16][R136.64], R55 ;  /* 0x0000003788003986 */ /* 0x0007e2000c101910 */
[----:B------:R-:W-:Y:S05]  /*fbd0*/  @!P0 EXIT ;  /* 0x000000000000894d */ /* 0x000fea0003800000 */
[----:B------:R-:W-:Y:S01]  /*fbe0*/  STG.E desc[UR16][R138.64], R23 ;  /* 0x000000178a007986 */ /* 0x000fe2000c101910 */
[----:B------:R-:W-:Y:S05]  /*fbf0*/  EXIT ;  /* 0x000000000000794d */ /* 0x000fea0003800000 */
.L_x_2:
[----:B------:R-:W-:-:S00]  /*fc00*/  BRA `(.L_x_2) ;  /* 0xfffffffc00fc7947 */ /* 0x000fc0000383ffff */
[----:B------:R-:W-:-:S00]  /*fc10*/  NOP ;  /* 0x0000000000007918 */ /* 0x000fc00000000000 */
        /* <DEDUP_REMOVED lines=14> */
.L_x_3:


//--------------------- .nv.shared.matmul_kernel  --------------------------
	.section	.nv.shared.matmul_kernel,"aw",@nobits
	.sectionflags	@""
	.align	16
	.zero		1024


//--------------------- .nv.shared.reserved.0     --------------------------
	.section	.nv.shared.reserved.0,"aw",@nobits
	.weak		__nv_reservedSMEM_offset_0_alias
	.size		__nv_reservedSMEM_offset_0_alias, 0, 0
	.other		__nv_reservedSMEM_offset_0_alias,@"STO_CUDA_RESERVED_SHARED STV_DEFAULT"
__nv_reservedSMEM_offset_0_alias:
	.zero		0


//--------------------- .nv.constant0.matmul_kernel --------------------------
	.section	.nv.constant0.matmul_kernel,"a",@progbits
	.sectionflags	@""
	.align	4
.nv.constant0.matmul_kernel:
	.zero		608


//--------------------- SYMBOLS --------------------------

	.type		.nv.reservedSmem.offset0,@object
	.size		.nv.reservedSmem.offset0,0x4
